//
// Generated by NVIDIA NVVM Compiler
//
// Compiler Build ID: CL-36424714
// Cuda compilation tools, release 13.0, V13.0.88
// Based on NVVM 20.0.0
//

.version 9.0
.target sm_100
.address_size 64

	// .globl	_Z16InitialiseDeviceP6float4S0_PjS1_S1_S1_Pfii
.extern .func  (.param .b32 func_retval0) vprintf
(
	.param .b64 vprintf_param_0,
	.param .b64 vprintf_param_1
)
;
// _ZZN3cub18CUB_300001_SM_10006detail10radix_sort31DeviceRadixSortSingleTileKernelINS1_5radix10policy_hubIjjyE10Policy1000ELNS0_9SortOrderE0EjjyNS1_21identity_decomposer_tEEEvPKT1_PSA_PKT2_PSE_T3_iiT4_E12temp_storage has been demoted
// _ZZN3cub18CUB_300001_SM_10006detail10radix_sort30DeviceRadixSortHistogramKernelINS1_5radix10policy_hubIjjyE10Policy1000ELNS0_9SortOrderE0EjyNS1_21identity_decomposer_tEEEvPT2_PKT1_SA_iiT3_E12temp_storage has been demoted
// _ZZN3cub18CUB_300001_SM_10006detail10radix_sort33DeviceRadixSortExclusiveSumKernelINS1_5radix10policy_hubIjjyE10Policy1000EyEEvPT0_E12temp_storage has been demoted
// _ZZN3cub18CUB_300001_SM_10006detail10radix_sort29DeviceRadixSortOnesweepKernelINS1_5radix10policy_hubIjjyE10Policy1000ELNS0_9SortOrderE0EjjyiiNS1_21identity_decomposer_tEEEvPT5_SB_PT3_PKSC_PT1_PKSG_PT2_PKSK_T4_iiT6_E1s has been demoted
.global .align 1 .b8 _ZN34_INTERNAL_82fb53b5_4_k_cu_3937fdce4cuda3std3__45__cpo5beginE[1];
.global .align 1 .b8 _ZN34_INTERNAL_82fb53b5_4_k_cu_3937fdce4cuda3std3__45__cpo3endE[1];
.global .align 1 .b8 _ZN34_INTERNAL_82fb53b5_4_k_cu_3937fdce4cuda3std3__45__cpo6cbeginE[1];
.global .align 1 .b8 _ZN34_INTERNAL_82fb53b5_4_k_cu_3937fdce4cuda3std3__45__cpo4cendE[1];
.global .align 1 .b8 _ZN34_INTERNAL_82fb53b5_4_k_cu_3937fdce4cuda3std3__45__cpo6rbeginE[1];
.global .align 1 .b8 _ZN34_INTERNAL_82fb53b5_4_k_cu_3937fdce4cuda3std3__45__cpo4rendE[1];
.global .align 1 .b8 _ZN34_INTERNAL_82fb53b5_4_k_cu_3937fdce4cuda3std3__45__cpo7crbeginE[1];
.global .align 1 .b8 _ZN34_INTERNAL_82fb53b5_4_k_cu_3937fdce4cuda3std3__45__cpo5crendE[1];
.global .align 1 .b8 _ZN34_INTERNAL_82fb53b5_4_k_cu_3937fdce4cuda3std3__436_GLOBAL__N__82fb53b5_4_k_cu_3937fdce6ignoreE[1];
.global .align 1 .b8 _ZN34_INTERNAL_82fb53b5_4_k_cu_3937fdce4cuda3std3__419piecewise_constructE[1];
.global .align 1 .b8 _ZN34_INTERNAL_82fb53b5_4_k_cu_3937fdce4cuda3std3__48in_placeE[1];
.global .align 1 .b8 _ZN34_INTERNAL_82fb53b5_4_k_cu_3937fdce4cuda3std3__420unreachable_sentinelE[1];
.global .align 1 .b8 _ZN34_INTERNAL_82fb53b5_4_k_cu_3937fdce4cuda3std3__47nulloptE[1];
.global .align 1 .b8 _ZN34_INTERNAL_82fb53b5_4_k_cu_3937fdce4cuda3std3__48unexpectE[1];
.global .align 1 .b8 _ZN34_INTERNAL_82fb53b5_4_k_cu_3937fdce4cuda3std6ranges3__45__cpo4swapE[1];
.global .align 1 .b8 _ZN34_INTERNAL_82fb53b5_4_k_cu_3937fdce4cuda3std6ranges3__45__cpo9iter_moveE[1];
.global .align 1 .b8 _ZN34_INTERNAL_82fb53b5_4_k_cu_3937fdce4cuda3std6ranges3__45__cpo5beginE[1];
.global .align 1 .b8 _ZN34_INTERNAL_82fb53b5_4_k_cu_3937fdce4cuda3std6ranges3__45__cpo3endE[1];
.global .align 1 .b8 _ZN34_INTERNAL_82fb53b5_4_k_cu_3937fdce4cuda3std6ranges3__45__cpo6cbeginE[1];
.global .align 1 .b8 _ZN34_INTERNAL_82fb53b5_4_k_cu_3937fdce4cuda3std6ranges3__45__cpo4cendE[1];
.global .align 1 .b8 _ZN34_INTERNAL_82fb53b5_4_k_cu_3937fdce4cuda3std6ranges3__45__cpo7advanceE[1];
.global .align 1 .b8 _ZN34_INTERNAL_82fb53b5_4_k_cu_3937fdce4cuda3std6ranges3__45__cpo9iter_swapE[1];
.global .align 1 .b8 _ZN34_INTERNAL_82fb53b5_4_k_cu_3937fdce4cuda3std6ranges3__45__cpo4nextE[1];
.global .align 1 .b8 _ZN34_INTERNAL_82fb53b5_4_k_cu_3937fdce4cuda3std6ranges3__45__cpo4prevE[1];
.global .align 1 .b8 _ZN34_INTERNAL_82fb53b5_4_k_cu_3937fdce4cuda3std6ranges3__45__cpo4dataE[1];
.global .align 1 .b8 _ZN34_INTERNAL_82fb53b5_4_k_cu_3937fdce4cuda3std6ranges3__45__cpo5cdataE[1];
.global .align 1 .b8 _ZN34_INTERNAL_82fb53b5_4_k_cu_3937fdce4cuda3std6ranges3__45__cpo4sizeE[1];
.global .align 1 .b8 _ZN34_INTERNAL_82fb53b5_4_k_cu_3937fdce4cuda3std6ranges3__45__cpo5ssizeE[1];
.global .align 1 .b8 _ZN34_INTERNAL_82fb53b5_4_k_cu_3937fdce4cuda3std6ranges3__45__cpo8distanceE[1];
.global .align 1 .b8 _ZN34_INTERNAL_82fb53b5_4_k_cu_3937fdce6thrust24THRUST_300001_SM_1000_NS8cuda_cub3parE[1];
.global .align 1 .b8 _ZN34_INTERNAL_82fb53b5_4_k_cu_3937fdce6thrust24THRUST_300001_SM_1000_NS8cuda_cub10par_nosyncE[1];
.global .align 1 .b8 _ZN34_INTERNAL_82fb53b5_4_k_cu_3937fdce6thrust24THRUST_300001_SM_1000_NS6system6detail10sequential3seqE[1];
.global .align 1 .b8 _ZN34_INTERNAL_82fb53b5_4_k_cu_3937fdce6thrust24THRUST_300001_SM_1000_NS6system3cpp3parE[1];
.global .align 1 .b8 _ZN34_INTERNAL_82fb53b5_4_k_cu_3937fdce6thrust24THRUST_300001_SM_1000_NS12placeholders2_1E[1];
.global .align 1 .b8 _ZN34_INTERNAL_82fb53b5_4_k_cu_3937fdce6thrust24THRUST_300001_SM_1000_NS12placeholders2_2E[1];
.global .align 1 .b8 _ZN34_INTERNAL_82fb53b5_4_k_cu_3937fdce6thrust24THRUST_300001_SM_1000_NS12placeholders2_3E[1];
.global .align 1 .b8 _ZN34_INTERNAL_82fb53b5_4_k_cu_3937fdce6thrust24THRUST_300001_SM_1000_NS12placeholders2_4E[1];
.global .align 1 .b8 _ZN34_INTERNAL_82fb53b5_4_k_cu_3937fdce6thrust24THRUST_300001_SM_1000_NS12placeholders2_5E[1];
.global .align 1 .b8 _ZN34_INTERNAL_82fb53b5_4_k_cu_3937fdce6thrust24THRUST_300001_SM_1000_NS12placeholders2_6E[1];
.global .align 1 .b8 _ZN34_INTERNAL_82fb53b5_4_k_cu_3937fdce6thrust24THRUST_300001_SM_1000_NS12placeholders2_7E[1];
.global .align 1 .b8 _ZN34_INTERNAL_82fb53b5_4_k_cu_3937fdce6thrust24THRUST_300001_SM_1000_NS12placeholders2_8E[1];
.global .align 1 .b8 _ZN34_INTERNAL_82fb53b5_4_k_cu_3937fdce6thrust24THRUST_300001_SM_1000_NS12placeholders2_9E[1];
.global .align 1 .b8 _ZN34_INTERNAL_82fb53b5_4_k_cu_3937fdce6thrust24THRUST_300001_SM_1000_NS12placeholders3_10E[1];
.global .align 1 .b8 _ZN34_INTERNAL_82fb53b5_4_k_cu_3937fdce6thrust24THRUST_300001_SM_1000_NS3seqE[1];
.global .align 1 .b8 _ZN34_INTERNAL_82fb53b5_4_k_cu_3937fdce6thrust24THRUST_300001_SM_1000_NS6deviceE[1];
.global .align 1 .b8 $str$2[16] = {67, 111, 111, 114, 100, 105, 110, 97, 116, 101, 115, 46, 46, 46, 10};
.global .align 1 .b8 $str$3[52] = {111, 114, 105, 103, 105, 110, 97, 108, 73, 110, 100, 101, 120, 61, 37, 100, 32, 99, 117, 114, 114, 101, 110, 116, 73, 110, 100, 101, 120, 61, 37, 100, 44, 32, 120, 61, 37, 102, 44, 32, 121, 61, 37, 102, 44, 32, 122, 61, 37, 102, 10};
.global .align 1 .b8 $str$4[32] = {79, 114, 105, 103, 105, 110, 97, 108, 32, 112, 97, 114, 116, 105, 99, 108, 101, 32, 112, 97, 105, 114, 58, 32, 37, 100, 44, 32, 37, 100, 10};
.global .align 1 .b8 $str$5[47] = {80, 97, 114, 116, 105, 99, 108, 101, 32, 112, 97, 105, 114, 58, 32, 37, 100, 44, 32, 37, 100, 44, 32, 100, 105, 115, 116, 84, 97, 114, 103, 101, 116, 58, 37, 102, 44, 32, 100, 105, 115, 116, 58, 37, 102, 10};
.extern .shared .align 16 .b8 _ZN6thrust24THRUST_300001_SM_1000_NS8cuda_cub4core6detail5shmemE[];

.visible .entry _Z16InitialiseDeviceP6float4S0_PjS1_S1_S1_Pfii(
	.param .u64 .ptr .align 1 _Z16InitialiseDeviceP6float4S0_PjS1_S1_S1_Pfii_param_0,
	.param .u64 .ptr .align 1 _Z16InitialiseDeviceP6float4S0_PjS1_S1_S1_Pfii_param_1,
	.param .u64 .ptr .align 1 _Z16InitialiseDeviceP6float4S0_PjS1_S1_S1_Pfii_param_2,
	.param .u64 .ptr .align 1 _Z16InitialiseDeviceP6float4S0_PjS1_S1_S1_Pfii_param_3,
	.param .u64 .ptr .align 1 _Z16InitialiseDeviceP6float4S0_PjS1_S1_S1_Pfii_param_4,
	.param .u64 .ptr .align 1 _Z16InitialiseDeviceP6float4S0_PjS1_S1_S1_Pfii_param_5,
	.param .u64 .ptr .align 1 _Z16InitialiseDeviceP6float4S0_PjS1_S1_S1_Pfii_param_6,
	.param .u32 _Z16InitialiseDeviceP6float4S0_PjS1_S1_S1_Pfii_param_7,
	.param .u32 _Z16InitialiseDeviceP6float4S0_PjS1_S1_S1_Pfii_param_8
)
{
	.reg .pred 	%p<8>;
	.reg .b32 	%r<27>;
	.reg .b32 	%f<9>;
	.reg .b64 	%rd<23>;

	ld.param.u64 	%rd8, [_Z16InitialiseDeviceP6float4S0_PjS1_S1_S1_Pfii_param_0];
	ld.param.u64 	%rd9, [_Z16InitialiseDeviceP6float4S0_PjS1_S1_S1_Pfii_param_1];
	ld.param.u64 	%rd10, [_Z16InitialiseDeviceP6float4S0_PjS1_S1_S1_Pfii_param_2];
	ld.param.u64 	%rd11, [_Z16InitialiseDeviceP6float4S0_PjS1_S1_S1_Pfii_param_3];
	ld.param.u64 	%rd12, [_Z16InitialiseDeviceP6float4S0_PjS1_S1_S1_Pfii_param_4];
	ld.param.u64 	%rd13, [_Z16InitialiseDeviceP6float4S0_PjS1_S1_S1_Pfii_param_5];
	ld.param.u64 	%rd14, [_Z16InitialiseDeviceP6float4S0_PjS1_S1_S1_Pfii_param_6];
	ld.param.u32 	%r10, [_Z16InitialiseDeviceP6float4S0_PjS1_S1_S1_Pfii_param_7];
	ld.param.u32 	%r9, [_Z16InitialiseDeviceP6float4S0_PjS1_S1_S1_Pfii_param_8];
	mov.u32 	%r1, %ntid.x;
	mov.u32 	%r11, %ctaid.x;
	mov.u32 	%r12, %tid.x;
	mul.lo.s32 	%r13, %r11, %r1;
	mad.lo.s32 	%r26, %r13, %r9, %r12;
	setp.lt.s32 	%p1, %r9, 1;
	setp.ge.s32 	%p2, %r26, %r10;
	or.pred  	%p3, %p1, %p2;
	@%p3 bra 	$L__BB0_5;
	mov.u32 	%r16, %nctaid.x;
	mul.lo.s32 	%r3, %r1, %r16;
	cvta.to.global.u64 	%rd1, %rd14;
	cvta.to.global.u64 	%rd2, %rd8;
	cvta.to.global.u64 	%rd3, %rd10;
	cvta.to.global.u64 	%rd4, %rd11;
	cvta.to.global.u64 	%rd5, %rd12;
	cvta.to.global.u64 	%rd6, %rd13;
	cvta.to.global.u64 	%rd7, %rd9;
	mov.b32 	%r25, 0;
$L__BB0_2:
	setp.ne.s32 	%p4, %r26, 0;
	@%p4 bra 	$L__BB0_4;
	mov.b32 	%r17, 0;
	st.global.u32 	[%rd1], %r17;
$L__BB0_4:
	mul.wide.s32 	%rd15, %r26, 16;
	add.s64 	%rd16, %rd2, %rd15;
	.pragma "used_bytes_mask 4095";
	ld.global.v4.f32 	{%f1, %f2, %f3, %f4}, [%rd16];
	div.rn.f32 	%f5, %f1, 0f40400000;
	cvt.rzi.s32.f32 	%r18, %f5;
	div.rn.f32 	%f6, %f2, 0f40400000;
	cvt.rzi.s32.f32 	%r19, %f6;
	shl.b32 	%r20, %r18, 16;
	shl.b32 	%r21, %r19, 8;
	add.s32 	%r22, %r21, %r20;
	div.rn.f32 	%f7, %f3, 0f40400000;
	cvt.rzi.s32.f32 	%r23, %f7;
	add.s32 	%r24, %r22, %r23;
	mul.wide.s32 	%rd17, %r26, 4;
	add.s64 	%rd18, %rd3, %rd17;
	st.global.u32 	[%rd18], %r24;
	add.s64 	%rd19, %rd4, %rd17;
	st.global.u32 	[%rd19], %r26;
	add.s64 	%rd20, %rd5, %rd17;
	st.global.u32 	[%rd20], %r26;
	add.s64 	%rd21, %rd6, %rd17;
	st.global.u32 	[%rd21], %r26;
	add.s64 	%rd22, %rd7, %rd15;
	mov.f32 	%f8, 0f00000000;
	st.global.v4.f32 	[%rd22], {%f8, %f8, %f8, %f8};
	add.s32 	%r26, %r26, %r3;
	add.s32 	%r25, %r25, 1;
	setp.lt.s32 	%p5, %r25, %r9;
	setp.lt.s32 	%p6, %r26, %r10;
	and.pred  	%p7, %p5, %p6;
	@%p7 bra 	$L__BB0_2;
$L__BB0_5:
	ret;

}
	// .globl	_Z13InitCellStartPii
.visible .entry _Z13InitCellStartPii(
	.param .u64 .ptr .align 1 _Z13InitCellStartPii_param_0,
	.param .u32 _Z13InitCellStartPii_param_1
)
{
	.reg .pred 	%p<7>;
	.reg .b32 	%r<18>;
	.reg .b64 	%rd<5>;

	ld.param.u64 	%rd2, [_Z13InitCellStartPii_param_0];
	ld.param.u32 	%r8, [_Z13InitCellStartPii_param_1];
	mov.u32 	%r1, %ntid.x;
	mov.u32 	%r9, %ctaid.x;
	mov.u32 	%r10, %tid.x;
	mul.lo.s32 	%r11, %r9, %r1;
	mad.lo.s32 	%r17, %r11, %r8, %r10;
	setp.lt.s32 	%p1, %r8, 1;
	setp.gt.s32 	%p2, %r17, 16777215;
	or.pred  	%p3, %p1, %p2;
	@%p3 bra 	$L__BB1_3;
	mov.u32 	%r14, %nctaid.x;
	mul.lo.s32 	%r3, %r1, %r14;
	cvta.to.global.u64 	%rd1, %rd2;
	mov.b32 	%r16, 0;
$L__BB1_2:
	mul.wide.s32 	%rd3, %r17, 4;
	add.s64 	%rd4, %rd1, %rd3;
	mov.b32 	%r15, -1;
	st.global.u32 	[%rd4], %r15;
	add.s32 	%r17, %r17, %r3;
	add.s32 	%r16, %r16, 1;
	setp.lt.s32 	%p4, %r16, %r8;
	setp.lt.s32 	%p5, %r17, 16777216;
	and.pred  	%p6, %p4, %p5;
	@%p6 bra 	$L__BB1_2;
$L__BB1_3:
	ret;

}
	// .globl	_Z9ArrayCopyP6float4S0_S0_S0_PjPiS1_ii
.visible .entry _Z9ArrayCopyP6float4S0_S0_S0_PjPiS1_ii(
	.param .u64 .ptr .align 1 _Z9ArrayCopyP6float4S0_S0_S0_PjPiS1_ii_param_0,
	.param .u64 .ptr .align 1 _Z9ArrayCopyP6float4S0_S0_S0_PjPiS1_ii_param_1,
	.param .u64 .ptr .align 1 _Z9ArrayCopyP6float4S0_S0_S0_PjPiS1_ii_param_2,
	.param .u64 .ptr .align 1 _Z9ArrayCopyP6float4S0_S0_S0_PjPiS1_ii_param_3,
	.param .u64 .ptr .align 1 _Z9ArrayCopyP6float4S0_S0_S0_PjPiS1_ii_param_4,
	.param .u64 .ptr .align 1 _Z9ArrayCopyP6float4S0_S0_S0_PjPiS1_ii_param_5,
	.param .u64 .ptr .align 1 _Z9ArrayCopyP6float4S0_S0_S0_PjPiS1_ii_param_6,
	.param .u32 _Z9ArrayCopyP6float4S0_S0_S0_PjPiS1_ii_param_7,
	.param .u32 _Z9ArrayCopyP6float4S0_S0_S0_PjPiS1_ii_param_8
)
{
	.reg .pred 	%p<9>;
	.reg .b32 	%r<25>;
	.reg .b32 	%f<9>;
	.reg .b64 	%rd<29>;

	ld.param.u64 	%rd8, [_Z9ArrayCopyP6float4S0_S0_S0_PjPiS1_ii_param_0];
	ld.param.u64 	%rd9, [_Z9ArrayCopyP6float4S0_S0_S0_PjPiS1_ii_param_1];
	ld.param.u64 	%rd10, [_Z9ArrayCopyP6float4S0_S0_S0_PjPiS1_ii_param_2];
	ld.param.u64 	%rd11, [_Z9ArrayCopyP6float4S0_S0_S0_PjPiS1_ii_param_3];
	ld.param.u64 	%rd14, [_Z9ArrayCopyP6float4S0_S0_S0_PjPiS1_ii_param_4];
	ld.param.u64 	%rd12, [_Z9ArrayCopyP6float4S0_S0_S0_PjPiS1_ii_param_5];
	ld.param.u64 	%rd13, [_Z9ArrayCopyP6float4S0_S0_S0_PjPiS1_ii_param_6];
	ld.param.u32 	%r13, [_Z9ArrayCopyP6float4S0_S0_S0_PjPiS1_ii_param_7];
	ld.param.u32 	%r12, [_Z9ArrayCopyP6float4S0_S0_S0_PjPiS1_ii_param_8];
	cvta.to.global.u64 	%rd1, %rd14;
	mov.u32 	%r1, %ntid.x;
	mov.u32 	%r14, %ctaid.x;
	mov.u32 	%r15, %tid.x;
	mul.lo.s32 	%r16, %r14, %r1;
	mad.lo.s32 	%r23, %r16, %r12, %r15;
	setp.lt.s32 	%p1, %r12, 1;
	setp.ge.s32 	%p2, %r23, %r13;
	or.pred  	%p3, %p1, %p2;
	@%p3 bra 	$L__BB2_7;
	mov.u32 	%r19, %nctaid.x;
	mul.lo.s32 	%r3, %r1, %r19;
	cvta.to.global.u64 	%rd2, %rd13;
	cvta.to.global.u64 	%rd3, %rd8;
	cvta.to.global.u64 	%rd4, %rd9;
	cvta.to.global.u64 	%rd5, %rd10;
	cvta.to.global.u64 	%rd6, %rd11;
	cvta.to.global.u64 	%rd7, %rd12;
	mov.b32 	%r22, 0;
$L__BB2_2:
	mul.wide.s32 	%rd15, %r23, 4;
	add.s64 	%rd16, %rd2, %rd15;
	ld.global.u32 	%r20, [%rd16];
	mul.wide.s32 	%rd17, %r23, 16;
	add.s64 	%rd18, %rd4, %rd17;
	mul.wide.u32 	%rd19, %r20, 16;
	add.s64 	%rd20, %rd3, %rd19;
	ld.global.v4.f32 	{%f1, %f2, %f3, %f4}, [%rd20];
	st.global.v4.f32 	[%rd18], {%f1, %f2, %f3, %f4};
	add.s64 	%rd21, %rd6, %rd17;
	add.s64 	%rd22, %rd5, %rd19;
	ld.global.v4.f32 	{%f5, %f6, %f7, %f8}, [%rd22];
	st.global.v4.f32 	[%rd21], {%f5, %f6, %f7, %f8};
	setp.ne.s32 	%p4, %r23, 0;
	@%p4 bra 	$L__BB2_4;
	add.s64 	%rd26, %rd1, %rd15;
	ld.global.u32 	%r24, [%rd26];
	bra.uni 	$L__BB2_5;
$L__BB2_4:
	add.s64 	%rd24, %rd1, %rd15;
	ld.global.u32 	%r24, [%rd24];
	ld.global.u32 	%r21, [%rd24+-4];
	setp.eq.s32 	%p5, %r24, %r21;
	@%p5 bra 	$L__BB2_6;
$L__BB2_5:
	mul.wide.u32 	%rd27, %r24, 4;
	add.s64 	%rd28, %rd7, %rd27;
	st.global.u32 	[%rd28], %r23;
$L__BB2_6:
	add.s32 	%r23, %r23, %r3;
	add.s32 	%r22, %r22, 1;
	setp.lt.s32 	%p6, %r22, %r12;
	setp.lt.s32 	%p7, %r23, %r13;
	and.pred  	%p8, %p6, %p7;
	@%p8 bra 	$L__BB2_2;
$L__BB2_7:
	ret;

}
	// .globl	_Z16UpdateTrackIndexPjS_S_S_ii
.visible .entry _Z16UpdateTrackIndexPjS_S_S_ii(
	.param .u64 .ptr .align 1 _Z16UpdateTrackIndexPjS_S_S_ii_param_0,
	.param .u64 .ptr .align 1 _Z16UpdateTrackIndexPjS_S_S_ii_param_1,
	.param .u64 .ptr .align 1 _Z16UpdateTrackIndexPjS_S_S_ii_param_2,
	.param .u64 .ptr .align 1 _Z16UpdateTrackIndexPjS_S_S_ii_param_3,
	.param .u32 _Z16UpdateTrackIndexPjS_S_S_ii_param_4,
	.param .u32 _Z16UpdateTrackIndexPjS_S_S_ii_param_5
)
{
	.reg .pred 	%p<7>;
	.reg .b32 	%r<21>;
	.reg .b64 	%rd<16>;

	ld.param.u64 	%rd5, [_Z16UpdateTrackIndexPjS_S_S_ii_param_0];
	ld.param.u64 	%rd6, [_Z16UpdateTrackIndexPjS_S_S_ii_param_1];
	ld.param.u64 	%rd7, [_Z16UpdateTrackIndexPjS_S_S_ii_param_2];
	ld.param.u64 	%rd8, [_Z16UpdateTrackIndexPjS_S_S_ii_param_3];
	ld.param.u32 	%r10, [_Z16UpdateTrackIndexPjS_S_S_ii_param_4];
	ld.param.u32 	%r9, [_Z16UpdateTrackIndexPjS_S_S_ii_param_5];
	mov.u32 	%r1, %ntid.x;
	mov.u32 	%r11, %ctaid.x;
	mov.u32 	%r12, %tid.x;
	mul.lo.s32 	%r13, %r11, %r1;
	mad.lo.s32 	%r20, %r13, %r9, %r12;
	setp.lt.s32 	%p1, %r9, 1;
	setp.ge.s32 	%p2, %r20, %r10;
	or.pred  	%p3, %p1, %p2;
	@%p3 bra 	$L__BB3_3;
	mov.u32 	%r16, %nctaid.x;
	mul.lo.s32 	%r3, %r1, %r16;
	cvta.to.global.u64 	%rd1, %rd5;
	cvta.to.global.u64 	%rd2, %rd6;
	cvta.to.global.u64 	%rd3, %rd7;
	cvta.to.global.u64 	%rd4, %rd8;
	mov.b32 	%r19, 0;
$L__BB3_2:
	mul.wide.s32 	%rd9, %r20, 4;
	add.s64 	%rd10, %rd1, %rd9;
	ld.global.u32 	%r17, [%rd10];
	mul.wide.u32 	%rd11, %r17, 4;
	add.s64 	%rd12, %rd2, %rd11;
	ld.global.u32 	%r18, [%rd12];
	add.s64 	%rd13, %rd3, %rd9;
	st.global.u32 	[%rd13], %r18;
	mul.wide.u32 	%rd14, %r18, 4;
	add.s64 	%rd15, %rd4, %rd14;
	st.global.u32 	[%rd15], %r20;
	add.s32 	%r20, %r20, %r3;
	add.s32 	%r19, %r19, 1;
	setp.lt.s32 	%p4, %r19, %r9;
	setp.lt.s32 	%p5, %r20, %r10;
	and.pred  	%p6, %p4, %p5;
	@%p6 bra 	$L__BB3_2;
$L__BB3_3:
	ret;

}
	// .globl	_Z12ParticleMoveP6float4S0_S0_PiPjS2_PfS3_ii
.visible .entry _Z12ParticleMoveP6float4S0_S0_PiPjS2_PfS3_ii(
	.param .u64 .ptr .align 1 _Z12ParticleMoveP6float4S0_S0_PiPjS2_PfS3_ii_param_0,
	.param .u64 .ptr .align 1 _Z12ParticleMoveP6float4S0_S0_PiPjS2_PfS3_ii_param_1,
	.param .u64 .ptr .align 1 _Z12ParticleMoveP6float4S0_S0_PiPjS2_PfS3_ii_param_2,
	.param .u64 .ptr .align 1 _Z12ParticleMoveP6float4S0_S0_PiPjS2_PfS3_ii_param_3,
	.param .u64 .ptr .align 1 _Z12ParticleMoveP6float4S0_S0_PiPjS2_PfS3_ii_param_4,
	.param .u64 .ptr .align 1 _Z12ParticleMoveP6float4S0_S0_PiPjS2_PfS3_ii_param_5,
	.param .u64 .ptr .align 1 _Z12ParticleMoveP6float4S0_S0_PiPjS2_PfS3_ii_param_6,
	.param .u64 .ptr .align 1 _Z12ParticleMoveP6float4S0_S0_PiPjS2_PfS3_ii_param_7,
	.param .u32 _Z12ParticleMoveP6float4S0_S0_PiPjS2_PfS3_ii_param_8,
	.param .u32 _Z12ParticleMoveP6float4S0_S0_PiPjS2_PfS3_ii_param_9
)
{
	.reg .pred 	%p<16>;
	.reg .b32 	%r<33>;
	.reg .b32 	%f<79>;
	.reg .b64 	%rd<22>;

	ld.param.u64 	%rd8, [_Z12ParticleMoveP6float4S0_S0_PiPjS2_PfS3_ii_param_0];
	ld.param.u64 	%rd9, [_Z12ParticleMoveP6float4S0_S0_PiPjS2_PfS3_ii_param_1];
	ld.param.u64 	%rd10, [_Z12ParticleMoveP6float4S0_S0_PiPjS2_PfS3_ii_param_2];
	ld.param.u64 	%rd11, [_Z12ParticleMoveP6float4S0_S0_PiPjS2_PfS3_ii_param_4];
	ld.param.u64 	%rd12, [_Z12ParticleMoveP6float4S0_S0_PiPjS2_PfS3_ii_param_5];
	ld.param.u64 	%rd14, [_Z12ParticleMoveP6float4S0_S0_PiPjS2_PfS3_ii_param_6];
	ld.param.u64 	%rd13, [_Z12ParticleMoveP6float4S0_S0_PiPjS2_PfS3_ii_param_7];
	ld.param.u32 	%r8, [_Z12ParticleMoveP6float4S0_S0_PiPjS2_PfS3_ii_param_8];
	ld.param.u32 	%r9, [_Z12ParticleMoveP6float4S0_S0_PiPjS2_PfS3_ii_param_9];
	cvta.to.global.u64 	%rd15, %rd14;
	mov.u32 	%r1, %ntid.x;
	mov.u32 	%r10, %ctaid.x;
	mov.u32 	%r11, %tid.x;
	mul.lo.s32 	%r12, %r10, %r1;
	mad.lo.s32 	%r32, %r12, %r9, %r11;
	ld.global.f32 	%f10, [%rd15];
	mov.f32 	%f11, 0f3FC00000;
	div.rn.f32 	%f12, %f11, %f10;
	sqrt.rn.f32 	%f13, %f12;
	mul.f32 	%f14, %f13, 0f3E800000;
	setp.gt.f32 	%p1, %f14, 0f3D4CCCCD;
	selp.f32 	%f1, 0f3D4CCCCD, %f14, %p1;
	setp.ne.s32 	%p2, %r32, 0;
	@%p2 bra 	$L__BB4_2;
	cvta.to.global.u64 	%rd16, %rd13;
	ld.global.f32 	%f15, [%rd16];
	add.f32 	%f16, %f1, %f15;
	st.global.f32 	[%rd16], %f16;
$L__BB4_2:
	setp.lt.s32 	%p3, %r9, 1;
	setp.ge.s32 	%p4, %r32, %r8;
	or.pred  	%p5, %p3, %p4;
	@%p5 bra 	$L__BB4_19;
	mov.u32 	%r14, %nctaid.x;
	mul.lo.s32 	%r3, %r1, %r14;
	cvta.to.global.u64 	%rd1, %rd9;
	cvta.to.global.u64 	%rd2, %rd10;
	cvta.to.global.u64 	%rd3, %rd8;
	cvta.to.global.u64 	%rd4, %rd11;
	cvta.to.global.u64 	%rd5, %rd12;
	mov.b32 	%r31, 0;
$L__BB4_4:
	mul.wide.s32 	%rd17, %r32, 16;
	add.s64 	%rd6, %rd1, %rd17;
	.pragma "used_bytes_mask 4095";
	ld.global.v4.f32 	{%f17, %f18, %f19, %f20}, [%rd6];
	add.s64 	%rd18, %rd2, %rd17;
	.pragma "used_bytes_mask 4095";
	ld.global.v4.f32 	{%f21, %f22, %f23, %f24}, [%rd18];
	fma.rn.f32 	%f25, %f1, %f21, %f17;
	add.s64 	%rd7, %rd3, %rd17;
	.pragma "used_bytes_mask 4095";
	ld.global.v4.f32 	{%f26, %f27, %f28, %f29}, [%rd7];
	fma.rn.f32 	%f30, %f1, %f25, %f26;
	fma.rn.f32 	%f31, %f1, %f22, %f18;
	fma.rn.f32 	%f32, %f1, %f31, %f27;
	st.global.v2.f32 	[%rd7], {%f30, %f32};
	fma.rn.f32 	%f33, %f1, %f23, %f19;
	fma.rn.f32 	%f34, %f1, %f33, %f28;
	st.global.f32 	[%rd7+8], %f34;
	ld.global.v4.f32 	{%f35, %f36, %f37, %f38}, [%rd18];
	ld.global.v4.f32 	{%f39, %f40, %f41, %f42}, [%rd6];
	fma.rn.f32 	%f43, %f1, %f35, %f39;
	fma.rn.f32 	%f44, %f1, %f36, %f40;
	fma.rn.f32 	%f45, %f1, %f37, %f41;
	fma.rn.f32 	%f46, %f1, %f38, %f42;
	st.global.v4.f32 	[%rd6], {%f43, %f44, %f45, %f46};
	mov.f32 	%f47, 0fB851B717;
	mov.f32 	%f48, 0f00000000;
	st.global.v4.f32 	[%rd18], {%f48, %f47, %f48, %f48};
	ld.global.f32 	%f49, [%rd7];
	setp.ltu.f32 	%p6, %f49, 0f443FFF5C;
	@%p6 bra 	$L__BB4_6;
	mov.b32 	%r15, 1145044828;
	st.global.u32 	[%rd7], %r15;
	mov.b32 	%r16, 0;
	st.global.u32 	[%rd6], %r16;
$L__BB4_6:
	ld.global.f32 	%f50, [%rd7+4];
	setp.ltu.f32 	%p7, %f50, 0f443FFF5C;
	@%p7 bra 	$L__BB4_8;
	mov.b32 	%r17, 1145044828;
	st.global.u32 	[%rd7+4], %r17;
	mov.b32 	%r18, 0;
	st.global.u32 	[%rd6+4], %r18;
$L__BB4_8:
	ld.global.f32 	%f51, [%rd7+8];
	setp.ltu.f32 	%p8, %f51, 0f443FFF5C;
	@%p8 bra 	$L__BB4_10;
	mov.b32 	%r19, 1145044828;
	st.global.u32 	[%rd7+8], %r19;
	mov.b32 	%r20, 0;
	st.global.u32 	[%rd6+8], %r20;
$L__BB4_10:
	ld.global.f32 	%f52, [%rd7];
	setp.geu.f32 	%p9, %f52, 0f00000000;
	@%p9 bra 	$L__BB4_12;
	mov.b32 	%r21, 0;
	st.global.u32 	[%rd7], %r21;
	st.global.u32 	[%rd6], %r21;
$L__BB4_12:
	ld.global.f32 	%f77, [%rd7+4];
	setp.geu.f32 	%p10, %f77, 0f00000000;
	@%p10 bra 	$L__BB4_14;
	mov.b32 	%r22, 0;
	st.global.u32 	[%rd7+4], %r22;
	st.global.u32 	[%rd6+4], %r22;
	ld.global.f32 	%f77, [%rd7+4];
$L__BB4_14:
	setp.geu.f32 	%p11, %f77, 0f3F000000;
	@%p11 bra 	$L__BB4_16;
	mov.f32 	%f53, 0f3F000000;
	sub.f32 	%f54, %f53, %f77;
	mul.f32 	%f55, %f54, 0f41200000;
	mul.f32 	%f56, %f54, %f55;
	mul.f32 	%f57, %f1, %f56;
	mov.f32 	%f58, 0f3F800000;
	sub.f32 	%f59, %f58, %f57;
	.pragma "used_bytes_mask 4095";
	ld.global.v4.f32 	{%f60, %f61, %f62, %f63}, [%rd6];
	mul.f32 	%f64, %f61, %f59;
	st.global.f32 	[%rd6+4], %f64;
	ld.global.f32 	%f77, [%rd7+4];
	sub.f32 	%f65, %f53, %f77;
	mul.f32 	%f66, %f65, 0f41200000;
	mul.f32 	%f67, %f65, %f66;
	mul.f32 	%f68, %f1, %f67;
	sub.f32 	%f69, %f58, %f68;
	mul.f32 	%f70, %f60, %f69;
	st.global.f32 	[%rd6], %f70;
	mul.f32 	%f71, %f62, %f69;
	st.global.f32 	[%rd6+8], %f71;
$L__BB4_16:
	ld.global.f32 	%f78, [%rd7+8];
	setp.geu.f32 	%p12, %f78, 0f00000000;
	@%p12 bra 	$L__BB4_18;
	mov.b32 	%r23, 0;
	st.global.u32 	[%rd7+8], %r23;
	st.global.u32 	[%rd6+8], %r23;
	ld.global.f32 	%f78, [%rd7+8];
$L__BB4_18:
	ld.global.f32 	%f72, [%rd7];
	div.rn.f32 	%f73, %f72, 0f40400000;
	cvt.rzi.s32.f32 	%r24, %f73;
	div.rn.f32 	%f74, %f77, 0f40400000;
	cvt.rzi.s32.f32 	%r25, %f74;
	shl.b32 	%r26, %r24, 16;
	shl.b32 	%r27, %r25, 8;
	add.s32 	%r28, %r27, %r26;
	div.rn.f32 	%f75, %f78, 0f40400000;
	cvt.rzi.s32.f32 	%r29, %f75;
	add.s32 	%r30, %r28, %r29;
	mul.wide.s32 	%rd19, %r32, 4;
	add.s64 	%rd20, %rd4, %rd19;
	st.global.u32 	[%rd20], %r30;
	add.s64 	%rd21, %rd5, %rd19;
	st.global.u32 	[%rd21], %r32;
	add.s32 	%r32, %r32, %r3;
	add.s32 	%r31, %r31, 1;
	setp.lt.s32 	%p13, %r31, %r9;
	setp.lt.s32 	%p14, %r32, %r8;
	and.pred  	%p15, %p13, %p14;
	@%p15 bra 	$L__BB4_4;
$L__BB4_19:
	ret;

}
	// .globl	_Z15CountNeighboursP6float4PjPiS2_S1_ii
.visible .entry _Z15CountNeighboursP6float4PjPiS2_S1_ii(
	.param .u64 .ptr .align 1 _Z15CountNeighboursP6float4PjPiS2_S1_ii_param_0,
	.param .u64 .ptr .align 1 _Z15CountNeighboursP6float4PjPiS2_S1_ii_param_1,
	.param .u64 .ptr .align 1 _Z15CountNeighboursP6float4PjPiS2_S1_ii_param_2,
	.param .u64 .ptr .align 1 _Z15CountNeighboursP6float4PjPiS2_S1_ii_param_3,
	.param .u64 .ptr .align 1 _Z15CountNeighboursP6float4PjPiS2_S1_ii_param_4,
	.param .u32 _Z15CountNeighboursP6float4PjPiS2_S1_ii_param_5,
	.param .u32 _Z15CountNeighboursP6float4PjPiS2_S1_ii_param_6
)
{
	.reg .pred 	%p<55>;
	.reg .b32 	%r<98>;
	.reg .b32 	%f<38>;
	.reg .b64 	%rd<37>;

	ld.param.u64 	%rd6, [_Z15CountNeighboursP6float4PjPiS2_S1_ii_param_0];
	ld.param.u64 	%rd7, [_Z15CountNeighboursP6float4PjPiS2_S1_ii_param_1];
	ld.param.u64 	%rd8, [_Z15CountNeighboursP6float4PjPiS2_S1_ii_param_2];
	ld.param.u32 	%r53, [_Z15CountNeighboursP6float4PjPiS2_S1_ii_param_5];
	ld.param.u32 	%r52, [_Z15CountNeighboursP6float4PjPiS2_S1_ii_param_6];
	cvta.to.global.u64 	%rd1, %rd7;
	cvta.to.global.u64 	%rd2, %rd8;
	cvta.to.global.u64 	%rd3, %rd6;
	mov.u32 	%r54, %ntid.x;
	mov.u32 	%r55, %ctaid.x;
	mov.u32 	%r56, %tid.x;
	mul.lo.s32 	%r57, %r55, %r54;
	mad.lo.s32 	%r79, %r57, %r52, %r56;
	setp.lt.s32 	%p2, %r52, 1;
	setp.ge.s32 	%p3, %r79, %r53;
	or.pred  	%p4, %p2, %p3;
	@%p4 bra 	$L__BB5_26;
	neg.s32 	%r2, %r53;
	mov.b32 	%r78, 0;
$L__BB5_2:
	mul.wide.s32 	%rd9, %r79, 16;
	add.s64 	%rd10, %rd3, %rd9;
	.pragma "used_bytes_mask 4095";
	ld.global.v4.f32 	{%f1, %f2, %f3, %f4}, [%rd10];
	div.rn.f32 	%f5, %f1, 0f40400000;
	cvt.rzi.s32.f32 	%r5, %f5;
	div.rn.f32 	%f6, %f2, 0f40400000;
	cvt.rzi.s32.f32 	%r6, %f6;
	div.rn.f32 	%f7, %f3, 0f40400000;
	cvt.rzi.s32.f32 	%r7, %f7;
	add.s32 	%r8, %r7, 1;
	mov.b32 	%r93, 0;
	mov.b32 	%r80, -1;
$L__BB5_3:
	add.s32 	%r11, %r80, %r5;
	shl.b32 	%r12, %r11, 16;
	mov.b32 	%r82, -1;
$L__BB5_4:
	setp.gt.s32 	%p5, %r11, 255;
	add.s32 	%r15, %r82, %r6;
	or.b32  	%r63, %r11, %r15;
	setp.gt.s32 	%p6, %r7, 256;
	setp.lt.s32 	%p7, %r7, 1;
	setp.lt.s32 	%p1, %r63, 0;
	setp.gt.s32 	%p8, %r15, 255;
	shl.b32 	%r64, %r15, 8;
	add.s32 	%r16, %r64, %r12;
	or.pred  	%p9, %p1, %p7;
	or.pred  	%p10, %p5, %p9;
	or.pred  	%p11, %p10, %p8;
	or.pred  	%p12, %p11, %p6;
	@%p12 bra 	$L__BB5_11;
	add.s32 	%r65, %r7, %r16;
	add.s32 	%r17, %r65, -1;
	mul.wide.u32 	%rd11, %r17, 4;
	add.s64 	%rd12, %rd2, %rd11;
	ld.global.u32 	%r87, [%rd12];
	setp.eq.s32 	%p13, %r87, -1;
	setp.ge.s32 	%p14, %r87, %r53;
	or.pred  	%p15, %p13, %p14;
	@%p15 bra 	$L__BB5_11;
	add.s32 	%r85, %r2, %r87;
	sub.s32 	%r84, %r87, %r79;
$L__BB5_7:
	mul.wide.s32 	%rd13, %r87, 4;
	add.s64 	%rd14, %rd1, %rd13;
	ld.global.u32 	%r66, [%rd14];
	setp.ne.s32 	%p16, %r66, %r17;
	@%p16 bra 	$L__BB5_11;
	setp.eq.s32 	%p17, %r84, 0;
	@%p17 bra 	$L__BB5_10;
	mul.wide.s32 	%rd15, %r87, 16;
	add.s64 	%rd16, %rd3, %rd15;
	.pragma "used_bytes_mask 4095";
	ld.global.v4.f32 	{%f8, %f9, %f10, %f11}, [%rd16];
	sub.f32 	%f12, %f8, %f1;
	sub.f32 	%f13, %f9, %f2;
	sub.f32 	%f14, %f10, %f3;
	mul.f32 	%f15, %f13, %f13;
	fma.rn.f32 	%f16, %f12, %f12, %f15;
	fma.rn.f32 	%f17, %f14, %f14, %f16;
	setp.lt.f32 	%p18, %f17, 0f40066666;
	selp.u32 	%r67, 1, 0, %p18;
	add.s32 	%r93, %r93, %r67;
$L__BB5_10:
	add.s32 	%r87, %r87, 1;
	add.s32 	%r85, %r85, 1;
	setp.ne.s32 	%p19, %r85, 0;
	add.s32 	%r84, %r84, 1;
	@%p19 bra 	$L__BB5_7;
$L__BB5_11:
	setp.gt.s32 	%p20, %r15, 255;
	setp.gt.s32 	%p21, %r11, 255;
	setp.gt.s32 	%p22, %r7, 255;
	setp.lt.s32 	%p23, %r7, 0;
	or.pred  	%p24, %p1, %p23;
	or.pred  	%p25, %p21, %p24;
	or.pred  	%p26, %p25, %p20;
	or.pred  	%p27, %p26, %p22;
	@%p27 bra 	$L__BB5_17;
	add.s32 	%r31, %r16, %r7;
	mul.wide.u32 	%rd17, %r31, 4;
	add.s64 	%rd18, %rd2, %rd17;
	ld.global.u32 	%r91, [%rd18];
	setp.eq.s32 	%p28, %r91, -1;
	setp.ge.s32 	%p29, %r91, %r53;
	or.pred  	%p30, %p28, %p29;
	@%p30 bra 	$L__BB5_17;
$L__BB5_13:
	mul.wide.s32 	%rd19, %r91, 4;
	add.s64 	%rd20, %rd1, %rd19;
	ld.global.u32 	%r68, [%rd20];
	setp.ne.s32 	%p31, %r68, %r31;
	@%p31 bra 	$L__BB5_17;
	setp.eq.s32 	%p32, %r91, %r79;
	@%p32 bra 	$L__BB5_16;
	mul.wide.s32 	%rd21, %r91, 16;
	add.s64 	%rd22, %rd3, %rd21;
	.pragma "used_bytes_mask 4095";
	ld.global.v4.f32 	{%f18, %f19, %f20, %f21}, [%rd22];
	sub.f32 	%f22, %f18, %f1;
	sub.f32 	%f23, %f19, %f2;
	sub.f32 	%f24, %f20, %f3;
	mul.f32 	%f25, %f23, %f23;
	fma.rn.f32 	%f26, %f22, %f22, %f25;
	fma.rn.f32 	%f27, %f24, %f24, %f26;
	setp.lt.f32 	%p33, %f27, 0f40066666;
	selp.u32 	%r69, 1, 0, %p33;
	add.s32 	%r93, %r93, %r69;
$L__BB5_16:
	add.s32 	%r91, %r91, 1;
	setp.ne.s32 	%p34, %r91, %r53;
	@%p34 bra 	$L__BB5_13;
$L__BB5_17:
	setp.gt.s32 	%p35, %r15, 255;
	setp.gt.s32 	%p36, %r11, 255;
	setp.gt.s32 	%p37, %r7, 254;
	setp.lt.s32 	%p38, %r7, -1;
	or.pred  	%p39, %p1, %p38;
	or.pred  	%p40, %p36, %p39;
	or.pred  	%p41, %p40, %p35;
	or.pred  	%p42, %p41, %p37;
	@%p42 bra 	$L__BB5_23;
	add.s32 	%r39, %r16, %r8;
	mul.wide.u32 	%rd23, %r39, 4;
	add.s64 	%rd24, %rd2, %rd23;
	ld.global.u32 	%r95, [%rd24];
	setp.eq.s32 	%p43, %r95, -1;
	setp.ge.s32 	%p44, %r95, %r53;
	or.pred  	%p45, %p43, %p44;
	@%p45 bra 	$L__BB5_23;
$L__BB5_19:
	mul.wide.s32 	%rd25, %r95, 4;
	add.s64 	%rd26, %rd1, %rd25;
	ld.global.u32 	%r70, [%rd26];
	setp.ne.s32 	%p46, %r70, %r39;
	@%p46 bra 	$L__BB5_23;
	setp.eq.s32 	%p47, %r95, %r79;
	@%p47 bra 	$L__BB5_22;
	mul.wide.s32 	%rd27, %r95, 16;
	add.s64 	%rd28, %rd3, %rd27;
	.pragma "used_bytes_mask 4095";
	ld.global.v4.f32 	{%f28, %f29, %f30, %f31}, [%rd28];
	sub.f32 	%f32, %f28, %f1;
	sub.f32 	%f33, %f29, %f2;
	sub.f32 	%f34, %f30, %f3;
	mul.f32 	%f35, %f33, %f33;
	fma.rn.f32 	%f36, %f32, %f32, %f35;
	fma.rn.f32 	%f37, %f34, %f34, %f36;
	setp.lt.f32 	%p48, %f37, 0f40066666;
	selp.u32 	%r71, 1, 0, %p48;
	add.s32 	%r93, %r93, %r71;
$L__BB5_22:
	add.s32 	%r95, %r95, 1;
	setp.ne.s32 	%p49, %r95, %r53;
	@%p49 bra 	$L__BB5_19;
$L__BB5_23:
	add.s32 	%r82, %r82, 1;
	setp.ne.s32 	%p50, %r82, 2;
	@%p50 bra 	$L__BB5_4;
	add.s32 	%r80, %r80, 1;
	setp.ne.s32 	%p51, %r80, 2;
	@%p51 bra 	$L__BB5_3;
	ld.param.u32 	%r77, [_Z15CountNeighboursP6float4PjPiS2_S1_ii_param_6];
	ld.param.u64 	%rd36, [_Z15CountNeighboursP6float4PjPiS2_S1_ii_param_4];
	ld.param.u64 	%rd35, [_Z15CountNeighboursP6float4PjPiS2_S1_ii_param_3];
	cvta.to.global.u64 	%rd29, %rd36;
	mul.wide.s32 	%rd30, %r79, 4;
	add.s64 	%rd31, %rd29, %rd30;
	ld.global.u32 	%r72, [%rd31];
	cvta.to.global.u64 	%rd32, %rd35;
	mul.wide.u32 	%rd33, %r72, 4;
	add.s64 	%rd34, %rd32, %rd33;
	st.global.u32 	[%rd34], %r93;
	mov.u32 	%r73, %ntid.x;
	mov.u32 	%r74, %nctaid.x;
	mul.lo.s32 	%r75, %r73, %r74;
	add.s32 	%r79, %r79, %r75;
	add.s32 	%r78, %r78, 1;
	setp.lt.s32 	%p52, %r78, %r77;
	setp.lt.s32 	%p53, %r79, %r53;
	and.pred  	%p54, %p52, %p53;
	@%p54 bra 	$L__BB5_2;
$L__BB5_26:
	ret;

}
	// .globl	_Z20InitialiseNeighboursP6float4PjPiS2_P5uint2PfS1_ii
.visible .entry _Z20InitialiseNeighboursP6float4PjPiS2_P5uint2PfS1_ii(
	.param .u64 .ptr .align 1 _Z20InitialiseNeighboursP6float4PjPiS2_P5uint2PfS1_ii_param_0,
	.param .u64 .ptr .align 1 _Z20InitialiseNeighboursP6float4PjPiS2_P5uint2PfS1_ii_param_1,
	.param .u64 .ptr .align 1 _Z20InitialiseNeighboursP6float4PjPiS2_P5uint2PfS1_ii_param_2,
	.param .u64 .ptr .align 1 _Z20InitialiseNeighboursP6float4PjPiS2_P5uint2PfS1_ii_param_3,
	.param .u64 .ptr .align 1 _Z20InitialiseNeighboursP6float4PjPiS2_P5uint2PfS1_ii_param_4,
	.param .u64 .ptr .align 1 _Z20InitialiseNeighboursP6float4PjPiS2_P5uint2PfS1_ii_param_5,
	.param .u64 .ptr .align 1 _Z20InitialiseNeighboursP6float4PjPiS2_P5uint2PfS1_ii_param_6,
	.param .u32 _Z20InitialiseNeighboursP6float4PjPiS2_P5uint2PfS1_ii_param_7,
	.param .u32 _Z20InitialiseNeighboursP6float4PjPiS2_P5uint2PfS1_ii_param_8
)
{
	.reg .pred 	%p<55>;
	.reg .b32 	%r<112>;
	.reg .b32 	%f<53>;
	.reg .b64 	%rd<61>;

	ld.param.u64 	%rd10, [_Z20InitialiseNeighboursP6float4PjPiS2_P5uint2PfS1_ii_param_0];
	ld.param.u64 	%rd11, [_Z20InitialiseNeighboursP6float4PjPiS2_P5uint2PfS1_ii_param_1];
	ld.param.u64 	%rd12, [_Z20InitialiseNeighboursP6float4PjPiS2_P5uint2PfS1_ii_param_2];
	ld.param.u64 	%rd13, [_Z20InitialiseNeighboursP6float4PjPiS2_P5uint2PfS1_ii_param_3];
	ld.param.u64 	%rd14, [_Z20InitialiseNeighboursP6float4PjPiS2_P5uint2PfS1_ii_param_4];
	ld.param.u64 	%rd15, [_Z20InitialiseNeighboursP6float4PjPiS2_P5uint2PfS1_ii_param_5];
	ld.param.u64 	%rd16, [_Z20InitialiseNeighboursP6float4PjPiS2_P5uint2PfS1_ii_param_6];
	ld.param.u32 	%r50, [_Z20InitialiseNeighboursP6float4PjPiS2_P5uint2PfS1_ii_param_7];
	ld.param.u32 	%r49, [_Z20InitialiseNeighboursP6float4PjPiS2_P5uint2PfS1_ii_param_8];
	cvta.to.global.u64 	%rd1, %rd15;
	cvta.to.global.u64 	%rd2, %rd14;
	cvta.to.global.u64 	%rd3, %rd13;
	cvta.to.global.u64 	%rd4, %rd16;
	cvta.to.global.u64 	%rd5, %rd11;
	cvta.to.global.u64 	%rd6, %rd12;
	cvta.to.global.u64 	%rd7, %rd10;
	mov.u32 	%r51, %ntid.x;
	mov.u32 	%r52, %ctaid.x;
	mov.u32 	%r53, %tid.x;
	mul.lo.s32 	%r54, %r52, %r51;
	mad.lo.s32 	%r93, %r54, %r49, %r53;
	setp.lt.s32 	%p2, %r49, 1;
	setp.ge.s32 	%p3, %r93, %r50;
	or.pred  	%p4, %p2, %p3;
	@%p4 bra 	$L__BB6_29;
	mov.b32 	%r92, 0;
$L__BB6_2:
	mul.wide.s32 	%rd17, %r93, 16;
	add.s64 	%rd8, %rd7, %rd17;
	.pragma "used_bytes_mask 4095";
	ld.global.v4.f32 	{%f4, %f5, %f6, %f7}, [%rd8];
	div.rn.f32 	%f8, %f4, 0f40400000;
	cvt.rzi.s32.f32 	%r4, %f8;
	div.rn.f32 	%f9, %f5, 0f40400000;
	cvt.rzi.s32.f32 	%r5, %f9;
	div.rn.f32 	%f10, %f6, 0f40400000;
	cvt.rzi.s32.f32 	%r6, %f10;
	mul.wide.s32 	%rd18, %r93, 4;
	add.s64 	%rd9, %rd4, %rd18;
	mov.b32 	%r107, 0;
	mov.b32 	%r94, -1;
$L__BB6_3:
	add.s32 	%r9, %r94, %r4;
	mov.b32 	%r96, -1;
$L__BB6_4:
	setp.gt.s32 	%p5, %r9, 255;
	add.s32 	%r12, %r96, %r5;
	or.b32  	%r60, %r9, %r12;
	setp.gt.s32 	%p6, %r6, 256;
	setp.lt.s32 	%p7, %r6, 1;
	setp.lt.s32 	%p1, %r60, 0;
	setp.gt.s32 	%p8, %r12, 255;
	shl.b32 	%r61, %r12, 8;
	shl.b32 	%r62, %r9, 16;
	add.s32 	%r13, %r61, %r62;
	or.pred  	%p9, %p1, %p7;
	or.pred  	%p10, %p5, %p9;
	or.pred  	%p11, %p10, %p8;
	or.pred  	%p12, %p11, %p6;
	@%p12 bra 	$L__BB6_12;
	add.s32 	%r63, %r6, %r13;
	add.s32 	%r14, %r63, -1;
	mul.wide.u32 	%rd19, %r14, 4;
	add.s64 	%rd20, %rd6, %rd19;
	ld.global.u32 	%r101, [%rd20];
	setp.eq.s32 	%p13, %r101, -1;
	setp.ge.s32 	%p14, %r101, %r50;
	or.pred  	%p15, %p13, %p14;
	@%p15 bra 	$L__BB6_12;
	sub.s32 	%r99, %r101, %r50;
	sub.s32 	%r98, %r101, %r93;
$L__BB6_7:
	mul.wide.s32 	%rd21, %r101, 4;
	add.s64 	%rd22, %rd5, %rd21;
	ld.global.u32 	%r64, [%rd22];
	setp.ne.s32 	%p16, %r64, %r14;
	@%p16 bra 	$L__BB6_12;
	setp.eq.s32 	%p17, %r98, 0;
	@%p17 bra 	$L__BB6_11;
	mul.wide.s32 	%rd23, %r101, 16;
	add.s64 	%rd24, %rd7, %rd23;
	.pragma "used_bytes_mask 4095";
	ld.global.v4.f32 	{%f11, %f12, %f13, %f14}, [%rd24];
	.pragma "used_bytes_mask 4095";
	ld.global.v4.f32 	{%f15, %f16, %f17, %f18}, [%rd8];
	sub.f32 	%f19, %f11, %f15;
	sub.f32 	%f20, %f12, %f16;
	sub.f32 	%f21, %f13, %f17;
	mul.f32 	%f22, %f20, %f20;
	fma.rn.f32 	%f23, %f19, %f19, %f22;
	fma.rn.f32 	%f1, %f21, %f21, %f23;
	setp.geu.f32 	%p18, %f1, 0f40066666;
	@%p18 bra 	$L__BB6_11;
	ld.global.u32 	%r65, [%rd9];
	mul.wide.s32 	%rd25, %r101, 4;
	add.s64 	%rd26, %rd4, %rd25;
	ld.global.u32 	%r66, [%rd26];
	mul.wide.s32 	%rd27, %r65, 4;
	add.s64 	%rd28, %rd3, %rd27;
	ld.global.u32 	%r67, [%rd28];
	add.s32 	%r68, %r67, %r107;
	mul.wide.s32 	%rd29, %r68, 8;
	add.s64 	%rd30, %rd2, %rd29;
	st.global.v2.u32 	[%rd30], {%r65, %r66};
	sqrt.rn.f32 	%f24, %f1;
	mul.wide.s32 	%rd31, %r68, 4;
	add.s64 	%rd32, %rd1, %rd31;
	st.global.f32 	[%rd32], %f24;
	add.s32 	%r107, %r107, 1;
$L__BB6_11:
	add.s32 	%r101, %r101, 1;
	add.s32 	%r99, %r99, 1;
	setp.ne.s32 	%p19, %r99, 0;
	add.s32 	%r98, %r98, 1;
	@%p19 bra 	$L__BB6_7;
$L__BB6_12:
	setp.gt.s32 	%p20, %r12, 255;
	setp.gt.s32 	%p21, %r9, 255;
	setp.gt.s32 	%p22, %r6, 255;
	setp.lt.s32 	%p23, %r6, 0;
	or.pred  	%p24, %p1, %p23;
	or.pred  	%p25, %p21, %p24;
	or.pred  	%p26, %p25, %p20;
	or.pred  	%p27, %p26, %p22;
	@%p27 bra 	$L__BB6_19;
	shl.b32 	%r69, %r12, 8;
	shl.b32 	%r70, %r9, 16;
	add.s32 	%r71, %r69, %r70;
	add.s32 	%r28, %r71, %r6;
	mul.wide.u32 	%rd33, %r28, 4;
	add.s64 	%rd34, %rd6, %rd33;
	ld.global.u32 	%r105, [%rd34];
	setp.eq.s32 	%p28, %r105, -1;
	setp.ge.s32 	%p29, %r105, %r50;
	or.pred  	%p30, %p28, %p29;
	@%p30 bra 	$L__BB6_19;
$L__BB6_14:
	mul.wide.s32 	%rd35, %r105, 4;
	add.s64 	%rd36, %rd5, %rd35;
	ld.global.u32 	%r72, [%rd36];
	setp.ne.s32 	%p31, %r72, %r28;
	@%p31 bra 	$L__BB6_19;
	setp.eq.s32 	%p32, %r105, %r93;
	@%p32 bra 	$L__BB6_18;
	mul.wide.s32 	%rd37, %r105, 16;
	add.s64 	%rd38, %rd7, %rd37;
	.pragma "used_bytes_mask 4095";
	ld.global.v4.f32 	{%f25, %f26, %f27, %f28}, [%rd38];
	.pragma "used_bytes_mask 4095";
	ld.global.v4.f32 	{%f29, %f30, %f31, %f32}, [%rd8];
	sub.f32 	%f33, %f25, %f29;
	sub.f32 	%f34, %f26, %f30;
	sub.f32 	%f35, %f27, %f31;
	mul.f32 	%f36, %f34, %f34;
	fma.rn.f32 	%f37, %f33, %f33, %f36;
	fma.rn.f32 	%f2, %f35, %f35, %f37;
	setp.geu.f32 	%p33, %f2, 0f40066666;
	@%p33 bra 	$L__BB6_18;
	ld.global.u32 	%r73, [%rd9];
	mul.wide.s32 	%rd39, %r105, 4;
	add.s64 	%rd40, %rd4, %rd39;
	ld.global.u32 	%r74, [%rd40];
	mul.wide.s32 	%rd41, %r73, 4;
	add.s64 	%rd42, %rd3, %rd41;
	ld.global.u32 	%r75, [%rd42];
	add.s32 	%r76, %r75, %r107;
	mul.wide.s32 	%rd43, %r76, 8;
	add.s64 	%rd44, %rd2, %rd43;
	st.global.v2.u32 	[%rd44], {%r73, %r74};
	sqrt.rn.f32 	%f38, %f2;
	mul.wide.s32 	%rd45, %r76, 4;
	add.s64 	%rd46, %rd1, %rd45;
	st.global.f32 	[%rd46], %f38;
	add.s32 	%r107, %r107, 1;
$L__BB6_18:
	add.s32 	%r105, %r105, 1;
	setp.ne.s32 	%p34, %r105, %r50;
	@%p34 bra 	$L__BB6_14;
$L__BB6_19:
	setp.gt.s32 	%p35, %r12, 255;
	setp.gt.s32 	%p36, %r9, 255;
	setp.gt.s32 	%p37, %r6, 254;
	setp.lt.s32 	%p38, %r6, -1;
	or.pred  	%p39, %p1, %p38;
	or.pred  	%p40, %p36, %p39;
	or.pred  	%p41, %p40, %p35;
	or.pred  	%p42, %p41, %p37;
	@%p42 bra 	$L__BB6_26;
	shl.b32 	%r78, %r12, 8;
	shl.b32 	%r79, %r9, 16;
	add.s32 	%r80, %r78, %r79;
	add.s32 	%r81, %r6, %r80;
	add.s32 	%r36, %r81, 1;
	mul.wide.u32 	%rd47, %r36, 4;
	add.s64 	%rd48, %rd6, %rd47;
	ld.global.u32 	%r109, [%rd48];
	setp.eq.s32 	%p43, %r109, -1;
	setp.ge.s32 	%p44, %r109, %r50;
	or.pred  	%p45, %p43, %p44;
	@%p45 bra 	$L__BB6_26;
$L__BB6_21:
	mul.wide.s32 	%rd49, %r109, 4;
	add.s64 	%rd50, %rd5, %rd49;
	ld.global.u32 	%r82, [%rd50];
	setp.ne.s32 	%p46, %r82, %r36;
	@%p46 bra 	$L__BB6_26;
	setp.eq.s32 	%p47, %r109, %r93;
	@%p47 bra 	$L__BB6_25;
	mul.wide.s32 	%rd51, %r109, 16;
	add.s64 	%rd52, %rd7, %rd51;
	.pragma "used_bytes_mask 4095";
	ld.global.v4.f32 	{%f39, %f40, %f41, %f42}, [%rd52];
	.pragma "used_bytes_mask 4095";
	ld.global.v4.f32 	{%f43, %f44, %f45, %f46}, [%rd8];
	sub.f32 	%f47, %f39, %f43;
	sub.f32 	%f48, %f40, %f44;
	sub.f32 	%f49, %f41, %f45;
	mul.f32 	%f50, %f48, %f48;
	fma.rn.f32 	%f51, %f47, %f47, %f50;
	fma.rn.f32 	%f3, %f49, %f49, %f51;
	setp.geu.f32 	%p48, %f3, 0f40066666;
	@%p48 bra 	$L__BB6_25;
	ld.global.u32 	%r83, [%rd9];
	mul.wide.s32 	%rd53, %r109, 4;
	add.s64 	%rd54, %rd4, %rd53;
	ld.global.u32 	%r84, [%rd54];
	mul.wide.s32 	%rd55, %r83, 4;
	add.s64 	%rd56, %rd3, %rd55;
	ld.global.u32 	%r85, [%rd56];
	add.s32 	%r86, %r85, %r107;
	mul.wide.s32 	%rd57, %r86, 8;
	add.s64 	%rd58, %rd2, %rd57;
	st.global.v2.u32 	[%rd58], {%r83, %r84};
	sqrt.rn.f32 	%f52, %f3;
	mul.wide.s32 	%rd59, %r86, 4;
	add.s64 	%rd60, %rd1, %rd59;
	st.global.f32 	[%rd60], %f52;
	add.s32 	%r107, %r107, 1;
$L__BB6_25:
	add.s32 	%r109, %r109, 1;
	setp.ne.s32 	%p49, %r109, %r50;
	@%p49 bra 	$L__BB6_21;
$L__BB6_26:
	add.s32 	%r96, %r96, 1;
	setp.ne.s32 	%p50, %r96, 2;
	@%p50 bra 	$L__BB6_4;
	add.s32 	%r94, %r94, 1;
	setp.ne.s32 	%p51, %r94, 2;
	@%p51 bra 	$L__BB6_3;
	ld.param.u32 	%r91, [_Z20InitialiseNeighboursP6float4PjPiS2_P5uint2PfS1_ii_param_8];
	mov.u32 	%r87, %ntid.x;
	mov.u32 	%r88, %nctaid.x;
	mul.lo.s32 	%r89, %r87, %r88;
	add.s32 	%r93, %r93, %r89;
	add.s32 	%r92, %r92, 1;
	setp.lt.s32 	%p52, %r92, %r91;
	setp.lt.s32 	%p53, %r93, %r50;
	and.pred  	%p54, %p52, %p53;
	@%p54 bra 	$L__BB6_2;
$L__BB6_29:
	ret;

}
	// .globl	_Z13ShepardFilterP6float4S0_PfPjPiii
.visible .entry _Z13ShepardFilterP6float4S0_PfPjPiii(
	.param .u64 .ptr .align 1 _Z13ShepardFilterP6float4S0_PfPjPiii_param_0,
	.param .u64 .ptr .align 1 _Z13ShepardFilterP6float4S0_PfPjPiii_param_1,
	.param .u64 .ptr .align 1 _Z13ShepardFilterP6float4S0_PfPjPiii_param_2,
	.param .u64 .ptr .align 1 _Z13ShepardFilterP6float4S0_PfPjPiii_param_3,
	.param .u64 .ptr .align 1 _Z13ShepardFilterP6float4S0_PfPjPiii_param_4,
	.param .u32 _Z13ShepardFilterP6float4S0_PfPjPiii_param_5,
	.param .u32 _Z13ShepardFilterP6float4S0_PfPjPiii_param_6
)
{
	.reg .pred 	%p<58>;
	.reg .b32 	%r<66>;
	.reg .b32 	%f<128>;
	.reg .b64 	%rd<41>;

	ld.param.u64 	%rd6, [_Z13ShepardFilterP6float4S0_PfPjPiii_param_0];
	ld.param.u64 	%rd7, [_Z13ShepardFilterP6float4S0_PfPjPiii_param_1];
	ld.param.u64 	%rd8, [_Z13ShepardFilterP6float4S0_PfPjPiii_param_3];
	ld.param.u64 	%rd9, [_Z13ShepardFilterP6float4S0_PfPjPiii_param_4];
	ld.param.u32 	%r43, [_Z13ShepardFilterP6float4S0_PfPjPiii_param_5];
	ld.param.u32 	%r42, [_Z13ShepardFilterP6float4S0_PfPjPiii_param_6];
	cvta.to.global.u64 	%rd1, %rd8;
	cvta.to.global.u64 	%rd2, %rd9;
	cvta.to.global.u64 	%rd3, %rd7;
	cvta.to.global.u64 	%rd4, %rd6;
	mov.u32 	%r1, %ntid.x;
	mov.u32 	%r44, %ctaid.x;
	mov.u32 	%r45, %tid.x;
	mul.lo.s32 	%r46, %r44, %r1;
	mad.lo.s32 	%r58, %r46, %r42, %r45;
	setp.lt.s32 	%p2, %r42, 1;
	setp.ge.s32 	%p3, %r58, %r43;
	or.pred  	%p4, %p2, %p3;
	@%p4 bra 	$L__BB7_35;
	neg.s32 	%r3, %r43;
	mov.u32 	%r49, %nctaid.x;
	mul.lo.s32 	%r4, %r1, %r49;
	mov.b32 	%r57, 0;
$L__BB7_2:
	mul.wide.s32 	%rd10, %r58, 16;
	add.s64 	%rd11, %rd4, %rd10;
	.pragma "used_bytes_mask 4095";
	ld.global.v4.f32 	{%f1, %f2, %f3, %f46}, [%rd11];
	div.rn.f32 	%f47, %f1, 0f40400000;
	cvt.rzi.s32.f32 	%r7, %f47;
	div.rn.f32 	%f48, %f2, 0f40400000;
	cvt.rzi.s32.f32 	%r8, %f48;
	div.rn.f32 	%f49, %f3, 0f40400000;
	cvt.rzi.s32.f32 	%r9, %f49;
	add.s64 	%rd12, %rd3, %rd10;
	ld.global.f32 	%f50, [%rd12+12];
	mov.f32 	%f119, 0f3DB5153D;
	div.rn.f32 	%f120, %f119, %f50;
	add.s32 	%r10, %r9, -1;
	add.s32 	%r11, %r9, 1;
	neg.s32 	%r12, %r58;
	mov.b32 	%r59, -1;
$L__BB7_3:
	add.s32 	%r14, %r59, %r7;
	shl.b32 	%r15, %r14, 16;
	mov.b32 	%r60, -1;
$L__BB7_4:
	setp.gt.s32 	%p5, %r14, 255;
	add.s32 	%r17, %r60, %r8;
	or.b32  	%r52, %r14, %r17;
	setp.gt.s32 	%p6, %r9, 256;
	setp.lt.s32 	%p7, %r9, 1;
	setp.lt.s32 	%p1, %r52, 0;
	setp.gt.s32 	%p8, %r17, 255;
	shl.b32 	%r53, %r17, 8;
	add.s32 	%r18, %r53, %r15;
	or.pred  	%p9, %p1, %p7;
	or.pred  	%p10, %p5, %p9;
	or.pred  	%p11, %p10, %p8;
	or.pred  	%p12, %p11, %p6;
	@%p12 bra 	$L__BB7_14;
	add.s32 	%r19, %r18, %r10;
	mul.wide.u32 	%rd13, %r19, 4;
	add.s64 	%rd14, %rd2, %rd13;
	ld.global.u32 	%r63, [%rd14];
	setp.eq.s32 	%p13, %r63, -1;
	setp.ge.s32 	%p14, %r63, %r43;
	or.pred  	%p15, %p13, %p14;
	@%p15 bra 	$L__BB7_14;
	add.s32 	%r62, %r3, %r63;
	add.s32 	%r61, %r12, %r63;
$L__BB7_7:
	mul.wide.s32 	%rd15, %r63, 4;
	add.s64 	%rd16, %rd1, %rd15;
	ld.global.u32 	%r54, [%rd16];
	setp.ne.s32 	%p16, %r54, %r19;
	@%p16 bra 	$L__BB7_14;
	setp.eq.s32 	%p17, %r61, 0;
	@%p17 bra 	$L__BB7_13;
	mul.wide.s32 	%rd17, %r63, 16;
	add.s64 	%rd18, %rd4, %rd17;
	.pragma "used_bytes_mask 4095";
	ld.global.v4.f32 	{%f51, %f52, %f53, %f54}, [%rd18];
	sub.f32 	%f55, %f51, %f1;
	sub.f32 	%f56, %f52, %f2;
	sub.f32 	%f57, %f53, %f3;
	mul.f32 	%f58, %f56, %f56;
	fma.rn.f32 	%f59, %f55, %f55, %f58;
	fma.rn.f32 	%f11, %f57, %f57, %f59;
	setp.geu.f32 	%p18, %f11, 0f41100000;
	@%p18 bra 	$L__BB7_13;
	sqrt.rn.f32 	%f61, %f11;
	div.rn.f32 	%f12, %f61, 0f3FC00000;
	setp.ge.f32 	%p19, %f12, 0f40000000;
	mov.f32 	%f109, 0f00000000;
	@%p19 bra 	$L__BB7_12;
	mul.f32 	%f62, %f12, 0f3E800000;
	mul.f32 	%f63, %f12, %f62;
	sub.f32 	%f64, %f63, %f12;
	add.f32 	%f65, %f64, 0f3F800000;
	mul.f32 	%f109, %f65, 0f3DB5153D;
$L__BB7_12:
	add.f32 	%f119, %f119, %f109;
	mul.wide.s32 	%rd19, %r63, 16;
	add.s64 	%rd20, %rd3, %rd19;
	ld.global.f32 	%f66, [%rd20+12];
	div.rn.f32 	%f67, %f109, %f66;
	add.f32 	%f120, %f120, %f67;
$L__BB7_13:
	add.s32 	%r63, %r63, 1;
	add.s32 	%r62, %r62, 1;
	setp.ne.s32 	%p20, %r62, 0;
	add.s32 	%r61, %r61, 1;
	@%p20 bra 	$L__BB7_7;
$L__BB7_14:
	setp.gt.s32 	%p23, %r9, 255;
	setp.lt.s32 	%p24, %r9, 0;
	or.pred  	%p25, %p1, %p24;
	or.pred  	%p26, %p5, %p25;
	or.pred  	%p27, %p26, %p8;
	or.pred  	%p28, %p27, %p23;
	@%p28 bra 	$L__BB7_23;
	add.s32 	%r29, %r18, %r9;
	mul.wide.u32 	%rd21, %r29, 4;
	add.s64 	%rd22, %rd2, %rd21;
	ld.global.u32 	%r64, [%rd22];
	setp.eq.s32 	%p29, %r64, -1;
	setp.ge.s32 	%p30, %r64, %r43;
	or.pred  	%p31, %p29, %p30;
	@%p31 bra 	$L__BB7_23;
$L__BB7_16:
	mul.wide.s32 	%rd23, %r64, 4;
	add.s64 	%rd24, %rd1, %rd23;
	ld.global.u32 	%r55, [%rd24];
	setp.ne.s32 	%p32, %r55, %r29;
	@%p32 bra 	$L__BB7_23;
	setp.eq.s32 	%p33, %r64, %r58;
	@%p33 bra 	$L__BB7_22;
	mul.wide.s32 	%rd25, %r64, 16;
	add.s64 	%rd26, %rd4, %rd25;
	.pragma "used_bytes_mask 4095";
	ld.global.v4.f32 	{%f68, %f69, %f70, %f71}, [%rd26];
	sub.f32 	%f72, %f68, %f1;
	sub.f32 	%f73, %f69, %f2;
	sub.f32 	%f74, %f70, %f3;
	mul.f32 	%f75, %f73, %f73;
	fma.rn.f32 	%f76, %f72, %f72, %f75;
	fma.rn.f32 	%f23, %f74, %f74, %f76;
	setp.geu.f32 	%p34, %f23, 0f41100000;
	@%p34 bra 	$L__BB7_22;
	sqrt.rn.f32 	%f78, %f23;
	div.rn.f32 	%f24, %f78, 0f3FC00000;
	setp.ge.f32 	%p35, %f24, 0f40000000;
	mov.f32 	%f116, 0f00000000;
	@%p35 bra 	$L__BB7_21;
	mul.f32 	%f79, %f24, 0f3E800000;
	mul.f32 	%f80, %f24, %f79;
	sub.f32 	%f81, %f80, %f24;
	add.f32 	%f82, %f81, 0f3F800000;
	mul.f32 	%f116, %f82, 0f3DB5153D;
$L__BB7_21:
	add.f32 	%f119, %f119, %f116;
	mul.wide.s32 	%rd27, %r64, 16;
	add.s64 	%rd28, %rd3, %rd27;
	ld.global.f32 	%f83, [%rd28+12];
	div.rn.f32 	%f84, %f116, %f83;
	add.f32 	%f120, %f120, %f84;
$L__BB7_22:
	add.s32 	%r64, %r64, 1;
	setp.ne.s32 	%p36, %r64, %r43;
	@%p36 bra 	$L__BB7_16;
$L__BB7_23:
	setp.gt.s32 	%p37, %r17, 255;
	setp.gt.s32 	%p38, %r14, 255;
	setp.gt.s32 	%p39, %r9, 254;
	setp.lt.s32 	%p40, %r9, -1;
	or.pred  	%p41, %p1, %p40;
	or.pred  	%p42, %p38, %p41;
	or.pred  	%p43, %p42, %p37;
	or.pred  	%p44, %p43, %p39;
	@%p44 bra 	$L__BB7_32;
	add.s32 	%r33, %r18, %r11;
	mul.wide.u32 	%rd29, %r33, 4;
	add.s64 	%rd30, %rd2, %rd29;
	ld.global.u32 	%r65, [%rd30];
	setp.eq.s32 	%p45, %r65, -1;
	setp.ge.s32 	%p46, %r65, %r43;
	or.pred  	%p47, %p45, %p46;
	@%p47 bra 	$L__BB7_32;
$L__BB7_25:
	mul.wide.s32 	%rd31, %r65, 4;
	add.s64 	%rd32, %rd1, %rd31;
	ld.global.u32 	%r56, [%rd32];
	setp.ne.s32 	%p48, %r56, %r33;
	@%p48 bra 	$L__BB7_32;
	setp.eq.s32 	%p49, %r65, %r58;
	@%p49 bra 	$L__BB7_31;
	mul.wide.s32 	%rd33, %r65, 16;
	add.s64 	%rd34, %rd4, %rd33;
	.pragma "used_bytes_mask 4095";
	ld.global.v4.f32 	{%f85, %f86, %f87, %f88}, [%rd34];
	sub.f32 	%f89, %f85, %f1;
	sub.f32 	%f90, %f86, %f2;
	sub.f32 	%f91, %f87, %f3;
	mul.f32 	%f92, %f90, %f90;
	fma.rn.f32 	%f93, %f89, %f89, %f92;
	fma.rn.f32 	%f35, %f91, %f91, %f93;
	setp.geu.f32 	%p50, %f35, 0f41100000;
	@%p50 bra 	$L__BB7_31;
	sqrt.rn.f32 	%f95, %f35;
	div.rn.f32 	%f36, %f95, 0f3FC00000;
	setp.ge.f32 	%p51, %f36, 0f40000000;
	mov.f32 	%f123, 0f00000000;
	@%p51 bra 	$L__BB7_30;
	mul.f32 	%f96, %f36, 0f3E800000;
	mul.f32 	%f97, %f36, %f96;
	sub.f32 	%f98, %f97, %f36;
	add.f32 	%f99, %f98, 0f3F800000;
	mul.f32 	%f123, %f99, 0f3DB5153D;
$L__BB7_30:
	add.f32 	%f119, %f119, %f123;
	mul.wide.s32 	%rd35, %r65, 16;
	add.s64 	%rd36, %rd3, %rd35;
	ld.global.f32 	%f100, [%rd36+12];
	div.rn.f32 	%f101, %f123, %f100;
	add.f32 	%f120, %f120, %f101;
$L__BB7_31:
	add.s32 	%r65, %r65, 1;
	setp.ne.s32 	%p52, %r65, %r43;
	@%p52 bra 	$L__BB7_25;
$L__BB7_32:
	add.s32 	%r60, %r60, 1;
	setp.ne.s32 	%p53, %r60, 2;
	@%p53 bra 	$L__BB7_4;
	add.s32 	%r59, %r59, 1;
	setp.ne.s32 	%p54, %r59, 2;
	@%p54 bra 	$L__BB7_3;
	ld.param.u64 	%rd40, [_Z13ShepardFilterP6float4S0_PfPjPiii_param_2];
	div.rn.f32 	%f102, %f119, %f120;
	cvta.to.global.u64 	%rd37, %rd40;
	mul.wide.s32 	%rd38, %r58, 4;
	add.s64 	%rd39, %rd37, %rd38;
	st.global.f32 	[%rd39], %f102;
	add.s32 	%r58, %r58, %r4;
	add.s32 	%r57, %r57, 1;
	setp.lt.s32 	%p55, %r57, %r42;
	setp.lt.s32 	%p56, %r58, %r43;
	and.pred  	%p57, %p55, %p56;
	@%p57 bra 	$L__BB7_2;
$L__BB7_35:
	ret;

}
	// .globl	_Z13UpdateDensityP6float4Pfii
.visible .entry _Z13UpdateDensityP6float4Pfii(
	.param .u64 .ptr .align 1 _Z13UpdateDensityP6float4Pfii_param_0,
	.param .u64 .ptr .align 1 _Z13UpdateDensityP6float4Pfii_param_1,
	.param .u32 _Z13UpdateDensityP6float4Pfii_param_2,
	.param .u32 _Z13UpdateDensityP6float4Pfii_param_3
)
{
	.reg .pred 	%p<7>;
	.reg .b32 	%r<19>;
	.reg .b32 	%f<2>;
	.reg .b64 	%rd<9>;

	ld.param.u64 	%rd3, [_Z13UpdateDensityP6float4Pfii_param_0];
	ld.param.u64 	%rd4, [_Z13UpdateDensityP6float4Pfii_param_1];
	ld.param.u32 	%r10, [_Z13UpdateDensityP6float4Pfii_param_2];
	ld.param.u32 	%r9, [_Z13UpdateDensityP6float4Pfii_param_3];
	mov.u32 	%r1, %ntid.x;
	mov.u32 	%r11, %ctaid.x;
	mov.u32 	%r12, %tid.x;
	mul.lo.s32 	%r13, %r11, %r1;
	mad.lo.s32 	%r18, %r13, %r9, %r12;
	setp.lt.s32 	%p1, %r9, 1;
	setp.ge.s32 	%p2, %r18, %r10;
	or.pred  	%p3, %p1, %p2;
	@%p3 bra 	$L__BB8_3;
	mov.u32 	%r16, %nctaid.x;
	mul.lo.s32 	%r3, %r1, %r16;
	cvta.to.global.u64 	%rd1, %rd4;
	cvta.to.global.u64 	%rd2, %rd3;
	mov.b32 	%r17, 0;
$L__BB8_2:
	mul.wide.s32 	%rd5, %r18, 4;
	add.s64 	%rd6, %rd1, %rd5;
	ld.global.f32 	%f1, [%rd6];
	mul.wide.s32 	%rd7, %r18, 16;
	add.s64 	%rd8, %rd2, %rd7;
	st.global.f32 	[%rd8+12], %f1;
	add.s32 	%r18, %r18, %r3;
	add.s32 	%r17, %r17, 1;
	setp.lt.s32 	%p4, %r17, %r9;
	setp.lt.s32 	%p5, %r18, %r10;
	and.pred  	%p6, %p4, %p5;
	@%p6 bra 	$L__BB8_2;
$L__BB8_3:
	ret;

}
	// .globl	_Z14ParticleForcesP6float4S0_S0_PfPiPjS2_iiS3_
.visible .entry _Z14ParticleForcesP6float4S0_S0_PfPiPjS2_iiS3_(
	.param .u64 .ptr .align 1 _Z14ParticleForcesP6float4S0_S0_PfPiPjS2_iiS3__param_0,
	.param .u64 .ptr .align 1 _Z14ParticleForcesP6float4S0_S0_PfPiPjS2_iiS3__param_1,
	.param .u64 .ptr .align 1 _Z14ParticleForcesP6float4S0_S0_PfPiPjS2_iiS3__param_2,
	.param .u64 .ptr .align 1 _Z14ParticleForcesP6float4S0_S0_PfPiPjS2_iiS3__param_3,
	.param .u64 .ptr .align 1 _Z14ParticleForcesP6float4S0_S0_PfPiPjS2_iiS3__param_4,
	.param .u64 .ptr .align 1 _Z14ParticleForcesP6float4S0_S0_PfPiPjS2_iiS3__param_5,
	.param .u64 .ptr .align 1 _Z14ParticleForcesP6float4S0_S0_PfPiPjS2_iiS3__param_6,
	.param .u32 _Z14ParticleForcesP6float4S0_S0_PfPiPjS2_iiS3__param_7,
	.param .u32 _Z14ParticleForcesP6float4S0_S0_PfPiPjS2_iiS3__param_8,
	.param .u64 .ptr .align 1 _Z14ParticleForcesP6float4S0_S0_PfPiPjS2_iiS3__param_9
)
{
	.reg .pred 	%p<63>;
	.reg .b32 	%r<79>;
	.reg .b32 	%f<377>;
	.reg .b64 	%rd<54>;

	ld.param.u64 	%rd14, [_Z14ParticleForcesP6float4S0_S0_PfPiPjS2_iiS3__param_0];
	ld.param.u64 	%rd15, [_Z14ParticleForcesP6float4S0_S0_PfPiPjS2_iiS3__param_1];
	ld.param.u64 	%rd12, [_Z14ParticleForcesP6float4S0_S0_PfPiPjS2_iiS3__param_3];
	ld.param.u64 	%rd13, [_Z14ParticleForcesP6float4S0_S0_PfPiPjS2_iiS3__param_4];
	ld.param.u64 	%rd16, [_Z14ParticleForcesP6float4S0_S0_PfPiPjS2_iiS3__param_5];
	ld.param.u64 	%rd17, [_Z14ParticleForcesP6float4S0_S0_PfPiPjS2_iiS3__param_6];
	ld.param.u32 	%r48, [_Z14ParticleForcesP6float4S0_S0_PfPiPjS2_iiS3__param_7];
	ld.param.u32 	%r47, [_Z14ParticleForcesP6float4S0_S0_PfPiPjS2_iiS3__param_8];
	cvta.to.global.u64 	%rd1, %rd16;
	cvta.to.global.u64 	%rd2, %rd17;
	cvta.to.global.u64 	%rd3, %rd15;
	cvta.to.global.u64 	%rd4, %rd14;
	mov.u32 	%r1, %ntid.x;
	mov.u32 	%r49, %ctaid.x;
	mov.u32 	%r50, %tid.x;
	mul.lo.s32 	%r51, %r49, %r1;
	mad.lo.s32 	%r70, %r51, %r47, %r50;
	setp.lt.s32 	%p2, %r47, 1;
	setp.ge.s32 	%p3, %r70, %r48;
	or.pred  	%p4, %p2, %p3;
	@%p4 bra 	$L__BB9_43;
	neg.s32 	%r3, %r48;
	mov.u32 	%r54, %nctaid.x;
	mul.lo.s32 	%r4, %r1, %r54;
	cvta.to.global.u64 	%rd5, %rd13;
	cvta.to.global.u64 	%rd6, %rd12;
	mov.b32 	%r69, 0;
$L__BB9_2:
	mul.wide.s32 	%rd18, %r70, 16;
	add.s64 	%rd19, %rd4, %rd18;
	ld.global.v4.f32 	{%f1, %f2, %f3, %f4}, [%rd19];
	div.rn.f32 	%f162, %f1, 0f40400000;
	cvt.rzi.s32.f32 	%r7, %f162;
	div.rn.f32 	%f163, %f2, 0f40400000;
	cvt.rzi.s32.f32 	%r8, %f163;
	div.rn.f32 	%f164, %f3, 0f40400000;
	cvt.rzi.s32.f32 	%r9, %f164;
	add.s64 	%rd20, %rd3, %rd18;
	ld.global.v4.f32 	{%f5, %f6, %f7, %f8}, [%rd20];
	add.s32 	%r10, %r9, -1;
	add.s32 	%r11, %r9, 1;
	neg.s32 	%r12, %r70;
	mov.f32 	%f351, 0f00000000;
	mov.b32 	%r71, -1;
	mov.f32 	%f350, %f351;
	mov.f32 	%f349, %f351;
	mov.f32 	%f348, %f351;
	mov.f32 	%f347, %f351;
	mov.f32 	%f346, %f351;
	mov.f32 	%f345, %f351;
$L__BB9_3:
	add.s32 	%r14, %r71, %r7;
	shl.b32 	%r15, %r14, 16;
	mov.b32 	%r72, -1;
$L__BB9_4:
	setp.gt.s32 	%p5, %r14, 255;
	add.s32 	%r17, %r72, %r8;
	or.b32  	%r57, %r14, %r17;
	setp.gt.s32 	%p6, %r9, 256;
	setp.lt.s32 	%p7, %r9, 1;
	setp.lt.s32 	%p1, %r57, 0;
	setp.gt.s32 	%p8, %r17, 255;
	shl.b32 	%r58, %r17, 8;
	add.s32 	%r18, %r58, %r15;
	or.pred  	%p9, %p1, %p7;
	or.pred  	%p10, %p5, %p9;
	or.pred  	%p11, %p10, %p8;
	or.pred  	%p12, %p11, %p6;
	@%p12 bra 	$L__BB9_16;
	add.s32 	%r19, %r18, %r10;
	mul.wide.u32 	%rd21, %r19, 4;
	add.s64 	%rd22, %rd2, %rd21;
	ld.global.u32 	%r75, [%rd22];
	setp.eq.s32 	%p13, %r75, -1;
	setp.ge.s32 	%p14, %r75, %r48;
	or.pred  	%p15, %p13, %p14;
	@%p15 bra 	$L__BB9_16;
	add.s32 	%r74, %r3, %r75;
	add.s32 	%r73, %r12, %r75;
$L__BB9_7:
	mul.wide.s32 	%rd23, %r75, 4;
	add.s64 	%rd24, %rd1, %rd23;
	ld.global.u32 	%r59, [%rd24];
	setp.ne.s32 	%p16, %r59, %r19;
	@%p16 bra 	$L__BB9_16;
	setp.eq.s32 	%p17, %r73, 0;
	@%p17 bra 	$L__BB9_15;
	mul.wide.s32 	%rd25, %r75, 16;
	add.s64 	%rd26, %rd4, %rd25;
	ld.global.v4.f32 	{%f165, %f166, %f167, %f168}, [%rd26];
	mov.b32 	%r60, %f168;
	mov.b64 	%rd27, {%r61, %r60};
	sub.f32 	%f30, %f1, %f165;
	sub.f32 	%f31, %f2, %f166;
	sub.f32 	%f32, %f3, %f167;
	mul.f32 	%f169, %f31, %f31;
	fma.rn.f32 	%f170, %f30, %f30, %f169;
	fma.rn.f32 	%f33, %f32, %f32, %f170;
	setp.geu.f32 	%p18, %f33, 0f41100000;
	{ .reg .b32 tmp; mov.b64 {tmp, %r26}, %rd27; }
	@%p18 bra 	$L__BB9_15;
	mul.wide.s32 	%rd28, %r75, 16;
	add.s64 	%rd29, %rd3, %rd28;
	add.s64 	%rd7, %rd29, 12;
	ld.global.f32 	%f34, [%rd29+12];
	sqrt.rn.f32 	%f35, %f33;
	div.rn.f32 	%f36, %f35, 0f3FC00000;
	setp.ge.f32 	%p19, %f36, 0f40000000;
	mov.f32 	%f309, 0f00000000;
	mov.f32 	%f310, %f309;
	mov.f32 	%f311, %f309;
	@%p19 bra 	$L__BB9_12;
	fma.rn.f32 	%f174, %f36, 0f3F000000, 0fBF800000;
	mul.f32 	%f175, %f174, 0f3DB5153D;
	mul.f32 	%f176, %f35, 0f3FC00000;
	div.rn.f32 	%f177, %f175, %f176;
	mul.f32 	%f309, %f30, %f177;
	mul.f32 	%f310, %f31, %f177;
	mul.f32 	%f311, %f32, %f177;
$L__BB9_12:
	mov.f32 	%f312, 0f00000000;
	@%p19 bra 	$L__BB9_14;
	mul.f32 	%f179, %f36, 0f3E800000;
	mul.f32 	%f180, %f36, %f179;
	sub.f32 	%f181, %f180, %f36;
	add.f32 	%f182, %f181, 0f3F800000;
	mul.f32 	%f312, %f182, 0f3DB5153D;
$L__BB9_14:
	.pragma "used_bytes_mask 4095";
	ld.global.v4.f32 	{%f183, %f184, %f185, %f186}, [%rd7+-12];
	sub.f32 	%f187, %f5, %f183;
	sub.f32 	%f188, %f6, %f184;
	sub.f32 	%f189, %f7, %f185;
	mov.b32 	%f190, %r26;
	add.f32 	%f191, %f4, %f190;
	mul.f32 	%f192, %f8, %f34;
	mul.f32 	%f193, %f33, %f192;
	div.rn.f32 	%f194, %f191, %f193;
	mul.f32 	%f195, %f31, %f310;
	fma.rn.f32 	%f196, %f30, %f309, %f195;
	fma.rn.f32 	%f197, %f32, %f311, %f196;
	mul.f32 	%f198, %f197, %f194;
	fma.rn.f32 	%f348, %f187, %f198, %f348;
	fma.rn.f32 	%f349, %f188, %f198, %f349;
	fma.rn.f32 	%f350, %f189, %f198, %f350;
	fma.rn.f32 	%f345, %f30, %f312, %f345;
	fma.rn.f32 	%f346, %f31, %f312, %f346;
	fma.rn.f32 	%f347, %f32, %f312, %f347;
	add.f32 	%f351, %f351, %f312;
$L__BB9_15:
	add.s32 	%r75, %r75, 1;
	add.s32 	%r74, %r74, 1;
	setp.ne.s32 	%p21, %r74, 0;
	add.s32 	%r73, %r73, 1;
	@%p21 bra 	$L__BB9_7;
$L__BB9_16:
	setp.gt.s32 	%p24, %r9, 255;
	setp.lt.s32 	%p25, %r9, 0;
	or.pred  	%p26, %p1, %p25;
	or.pred  	%p27, %p5, %p26;
	or.pred  	%p28, %p27, %p8;
	or.pred  	%p29, %p28, %p24;
	@%p29 bra 	$L__BB9_27;
	add.s32 	%r30, %r18, %r9;
	mul.wide.u32 	%rd30, %r30, 4;
	add.s64 	%rd31, %rd2, %rd30;
	ld.global.u32 	%r76, [%rd31];
	setp.eq.s32 	%p30, %r76, -1;
	setp.ge.s32 	%p31, %r76, %r48;
	or.pred  	%p32, %p30, %p31;
	@%p32 bra 	$L__BB9_27;
$L__BB9_18:
	mul.wide.s32 	%rd32, %r76, 4;
	add.s64 	%rd33, %rd1, %rd32;
	ld.global.u32 	%r62, [%rd33];
	setp.ne.s32 	%p33, %r62, %r30;
	@%p33 bra 	$L__BB9_27;
	setp.eq.s32 	%p34, %r76, %r70;
	@%p34 bra 	$L__BB9_26;
	mul.wide.s32 	%rd34, %r76, 16;
	add.s64 	%rd35, %rd4, %rd34;
	ld.global.v4.f32 	{%f199, %f200, %f201, %f202}, [%rd35];
	mov.b32 	%r63, %f202;
	mov.b64 	%rd36, {%r64, %r63};
	sub.f32 	%f76, %f1, %f199;
	sub.f32 	%f77, %f2, %f200;
	sub.f32 	%f78, %f3, %f201;
	mul.f32 	%f203, %f77, %f77;
	fma.rn.f32 	%f204, %f76, %f76, %f203;
	fma.rn.f32 	%f79, %f78, %f78, %f204;
	setp.geu.f32 	%p35, %f79, 0f41100000;
	{ .reg .b32 tmp; mov.b64 {tmp, %r33}, %rd36; }
	@%p35 bra 	$L__BB9_26;
	mul.wide.s32 	%rd37, %r76, 16;
	add.s64 	%rd38, %rd3, %rd37;
	add.s64 	%rd8, %rd38, 12;
	ld.global.f32 	%f80, [%rd38+12];
	sqrt.rn.f32 	%f81, %f79;
	div.rn.f32 	%f82, %f81, 0f3FC00000;
	setp.ge.f32 	%p36, %f82, 0f40000000;
	mov.f32 	%f334, 0f00000000;
	mov.f32 	%f335, %f334;
	mov.f32 	%f336, %f334;
	@%p36 bra 	$L__BB9_23;
	fma.rn.f32 	%f208, %f82, 0f3F000000, 0fBF800000;
	mul.f32 	%f209, %f208, 0f3DB5153D;
	mul.f32 	%f210, %f81, 0f3FC00000;
	div.rn.f32 	%f211, %f209, %f210;
	mul.f32 	%f334, %f76, %f211;
	mul.f32 	%f335, %f77, %f211;
	mul.f32 	%f336, %f78, %f211;
$L__BB9_23:
	mov.f32 	%f337, 0f00000000;
	@%p36 bra 	$L__BB9_25;
	mul.f32 	%f213, %f82, 0f3E800000;
	mul.f32 	%f214, %f82, %f213;
	sub.f32 	%f215, %f214, %f82;
	add.f32 	%f216, %f215, 0f3F800000;
	mul.f32 	%f337, %f216, 0f3DB5153D;
$L__BB9_25:
	.pragma "used_bytes_mask 4095";
	ld.global.v4.f32 	{%f217, %f218, %f219, %f220}, [%rd8+-12];
	sub.f32 	%f221, %f5, %f217;
	sub.f32 	%f222, %f6, %f218;
	sub.f32 	%f223, %f7, %f219;
	mov.b32 	%f224, %r33;
	add.f32 	%f225, %f4, %f224;
	mul.f32 	%f226, %f8, %f80;
	mul.f32 	%f227, %f79, %f226;
	div.rn.f32 	%f228, %f225, %f227;
	mul.f32 	%f229, %f77, %f335;
	fma.rn.f32 	%f230, %f76, %f334, %f229;
	fma.rn.f32 	%f231, %f78, %f336, %f230;
	mul.f32 	%f232, %f231, %f228;
	fma.rn.f32 	%f348, %f221, %f232, %f348;
	fma.rn.f32 	%f349, %f222, %f232, %f349;
	fma.rn.f32 	%f350, %f223, %f232, %f350;
	fma.rn.f32 	%f345, %f76, %f337, %f345;
	fma.rn.f32 	%f346, %f77, %f337, %f346;
	fma.rn.f32 	%f347, %f78, %f337, %f347;
	add.f32 	%f351, %f351, %f337;
$L__BB9_26:
	add.s32 	%r76, %r76, 1;
	setp.ne.s32 	%p38, %r76, %r48;
	@%p38 bra 	$L__BB9_18;
$L__BB9_27:
	setp.gt.s32 	%p39, %r17, 255;
	setp.gt.s32 	%p40, %r14, 255;
	setp.gt.s32 	%p41, %r9, 254;
	setp.lt.s32 	%p42, %r9, -1;
	or.pred  	%p43, %p1, %p42;
	or.pred  	%p44, %p40, %p43;
	or.pred  	%p45, %p44, %p39;
	or.pred  	%p46, %p45, %p41;
	@%p46 bra 	$L__BB9_38;
	add.s32 	%r35, %r18, %r11;
	mul.wide.u32 	%rd39, %r35, 4;
	add.s64 	%rd40, %rd2, %rd39;
	ld.global.u32 	%r77, [%rd40];
	setp.eq.s32 	%p47, %r77, -1;
	setp.ge.s32 	%p48, %r77, %r48;
	or.pred  	%p49, %p47, %p48;
	@%p49 bra 	$L__BB9_38;
$L__BB9_29:
	mul.wide.s32 	%rd41, %r77, 4;
	add.s64 	%rd42, %rd1, %rd41;
	ld.global.u32 	%r65, [%rd42];
	setp.ne.s32 	%p50, %r65, %r35;
	@%p50 bra 	$L__BB9_38;
	setp.eq.s32 	%p51, %r77, %r70;
	@%p51 bra 	$L__BB9_37;
	mul.wide.s32 	%rd43, %r77, 16;
	add.s64 	%rd44, %rd4, %rd43;
	ld.global.v4.f32 	{%f233, %f234, %f235, %f236}, [%rd44];
	mov.b32 	%r66, %f236;
	mov.b64 	%rd45, {%r67, %r66};
	sub.f32 	%f122, %f1, %f233;
	sub.f32 	%f123, %f2, %f234;
	sub.f32 	%f124, %f3, %f235;
	mul.f32 	%f237, %f123, %f123;
	fma.rn.f32 	%f238, %f122, %f122, %f237;
	fma.rn.f32 	%f125, %f124, %f124, %f238;
	setp.geu.f32 	%p52, %f125, 0f41100000;
	{ .reg .b32 tmp; mov.b64 {tmp, %r38}, %rd45; }
	@%p52 bra 	$L__BB9_37;
	mul.wide.s32 	%rd46, %r77, 16;
	add.s64 	%rd47, %rd3, %rd46;
	add.s64 	%rd9, %rd47, 12;
	ld.global.f32 	%f126, [%rd47+12];
	sqrt.rn.f32 	%f127, %f125;
	div.rn.f32 	%f128, %f127, 0f3FC00000;
	setp.ge.f32 	%p53, %f128, 0f40000000;
	mov.f32 	%f359, 0f00000000;
	mov.f32 	%f360, %f359;
	mov.f32 	%f361, %f359;
	@%p53 bra 	$L__BB9_34;
	fma.rn.f32 	%f242, %f128, 0f3F000000, 0fBF800000;
	mul.f32 	%f243, %f242, 0f3DB5153D;
	mul.f32 	%f244, %f127, 0f3FC00000;
	div.rn.f32 	%f245, %f243, %f244;
	mul.f32 	%f359, %f122, %f245;
	mul.f32 	%f360, %f123, %f245;
	mul.f32 	%f361, %f124, %f245;
$L__BB9_34:
	mov.f32 	%f362, 0f00000000;
	@%p53 bra 	$L__BB9_36;
	mul.f32 	%f247, %f128, 0f3E800000;
	mul.f32 	%f248, %f128, %f247;
	sub.f32 	%f249, %f248, %f128;
	add.f32 	%f250, %f249, 0f3F800000;
	mul.f32 	%f362, %f250, 0f3DB5153D;
$L__BB9_36:
	.pragma "used_bytes_mask 4095";
	ld.global.v4.f32 	{%f251, %f252, %f253, %f254}, [%rd9+-12];
	sub.f32 	%f255, %f5, %f251;
	sub.f32 	%f256, %f6, %f252;
	sub.f32 	%f257, %f7, %f253;
	mov.b32 	%f258, %r38;
	add.f32 	%f259, %f4, %f258;
	mul.f32 	%f260, %f8, %f126;
	mul.f32 	%f261, %f125, %f260;
	div.rn.f32 	%f262, %f259, %f261;
	mul.f32 	%f263, %f123, %f360;
	fma.rn.f32 	%f264, %f122, %f359, %f263;
	fma.rn.f32 	%f265, %f124, %f361, %f264;
	mul.f32 	%f266, %f265, %f262;
	fma.rn.f32 	%f348, %f255, %f266, %f348;
	fma.rn.f32 	%f349, %f256, %f266, %f349;
	fma.rn.f32 	%f350, %f257, %f266, %f350;
	fma.rn.f32 	%f345, %f122, %f362, %f345;
	fma.rn.f32 	%f346, %f123, %f362, %f346;
	fma.rn.f32 	%f347, %f124, %f362, %f347;
	add.f32 	%f351, %f351, %f362;
$L__BB9_37:
	add.s32 	%r77, %r77, 1;
	setp.ne.s32 	%p55, %r77, %r48;
	@%p55 bra 	$L__BB9_29;
$L__BB9_38:
	add.s32 	%r72, %r72, 1;
	setp.ne.s32 	%p56, %r72, 2;
	@%p56 bra 	$L__BB9_4;
	add.s32 	%r71, %r71, 1;
	setp.ne.s32 	%p57, %r71, 2;
	@%p57 bra 	$L__BB9_3;
	ld.param.u64 	%rd53, [_Z14ParticleForcesP6float4S0_S0_PfPiPjS2_iiS3__param_2];
	cvta.to.global.u64 	%rd48, %rd53;
	mul.wide.s32 	%rd49, %r70, 16;
	add.s64 	%rd10, %rd48, %rd49;
	ld.global.v4.f32 	{%f267, %f268, %f269, %f270}, [%rd10];
	add.f32 	%f271, %f348, %f267;
	add.f32 	%f272, %f349, %f268;
	add.f32 	%f273, %f350, %f269;
	add.f32 	%f274, %f270, 0f00000000;
	st.global.v4.f32 	[%rd10], {%f271, %f272, %f273, %f274};
	setp.lt.f32 	%p58, %f351, 0f3727C5AC;
	mov.b32 	%r78, 1;
	@%p58 bra 	$L__BB9_42;
	mul.f32 	%f275, %f346, %f346;
	fma.rn.f32 	%f276, %f345, %f345, %f275;
	fma.rn.f32 	%f277, %f347, %f347, %f276;
	sqrt.rn.f32 	%f278, %f277;
	div.rn.f32 	%f279, %f278, %f351;
	setp.gt.f32 	%p59, %f279, 0f3E4CCCCD;
	selp.u32 	%r78, 1, 0, %p59;
$L__BB9_42:
	mul.wide.s32 	%rd50, %r70, 4;
	add.s64 	%rd51, %rd5, %rd50;
	st.global.u32 	[%rd51], %r78;
	.pragma "used_bytes_mask 4095";
	ld.global.v4.f32 	{%f280, %f281, %f282, %f283}, [%rd10];
	mul.f32 	%f284, %f281, %f281;
	fma.rn.f32 	%f285, %f280, %f280, %f284;
	fma.rn.f32 	%f286, %f282, %f282, %f285;
	sqrt.rn.f32 	%f287, %f286;
	add.s64 	%rd52, %rd6, %rd50;
	st.global.f32 	[%rd52], %f287;
	add.s32 	%r70, %r70, %r4;
	add.s32 	%r69, %r69, 1;
	setp.lt.s32 	%p60, %r69, %r47;
	setp.lt.s32 	%p61, %r70, %r48;
	and.pred  	%p62, %p60, %p61;
	@%p62 bra 	$L__BB9_2;
$L__BB9_43:
	ret;

}
	// .globl	_Z13ConnectForcesP6float4S0_S0_PfPiPjS2_P5uint2S1_iiS3_i
.visible .entry _Z13ConnectForcesP6float4S0_S0_PfPiPjS2_P5uint2S1_iiS3_i(
	.param .u64 .ptr .align 1 _Z13ConnectForcesP6float4S0_S0_PfPiPjS2_P5uint2S1_iiS3_i_param_0,
	.param .u64 .ptr .align 1 _Z13ConnectForcesP6float4S0_S0_PfPiPjS2_P5uint2S1_iiS3_i_param_1,
	.param .u64 .ptr .align 1 _Z13ConnectForcesP6float4S0_S0_PfPiPjS2_P5uint2S1_iiS3_i_param_2,
	.param .u64 .ptr .align 1 _Z13ConnectForcesP6float4S0_S0_PfPiPjS2_P5uint2S1_iiS3_i_param_3,
	.param .u64 .ptr .align 1 _Z13ConnectForcesP6float4S0_S0_PfPiPjS2_P5uint2S1_iiS3_i_param_4,
	.param .u64 .ptr .align 1 _Z13ConnectForcesP6float4S0_S0_PfPiPjS2_P5uint2S1_iiS3_i_param_5,
	.param .u64 .ptr .align 1 _Z13ConnectForcesP6float4S0_S0_PfPiPjS2_P5uint2S1_iiS3_i_param_6,
	.param .u64 .ptr .align 1 _Z13ConnectForcesP6float4S0_S0_PfPiPjS2_P5uint2S1_iiS3_i_param_7,
	.param .u64 .ptr .align 1 _Z13ConnectForcesP6float4S0_S0_PfPiPjS2_P5uint2S1_iiS3_i_param_8,
	.param .u32 _Z13ConnectForcesP6float4S0_S0_PfPiPjS2_P5uint2S1_iiS3_i_param_9,
	.param .u32 _Z13ConnectForcesP6float4S0_S0_PfPiPjS2_P5uint2S1_iiS3_i_param_10,
	.param .u64 .ptr .align 1 _Z13ConnectForcesP6float4S0_S0_PfPiPjS2_P5uint2S1_iiS3_i_param_11,
	.param .u32 _Z13ConnectForcesP6float4S0_S0_PfPiPjS2_P5uint2S1_iiS3_i_param_12
)
{
	.local .align 16 .b8 	__local_depot10[32];
	.reg .b64 	%SP;
	.reg .b64 	%SPL;
	.reg .pred 	%p<13>;
	.reg .b32 	%r<65>;
	.reg .b32 	%f<69>;
	.reg .b64 	%rd<68>;
	.reg .b64 	%fd<15>;

	mov.u64 	%SPL, __local_depot10;
	cvta.local.u64 	%SP, %SPL;
	ld.param.u64 	%rd9, [_Z13ConnectForcesP6float4S0_S0_PfPiPjS2_P5uint2S1_iiS3_i_param_0];
	ld.param.u64 	%rd10, [_Z13ConnectForcesP6float4S0_S0_PfPiPjS2_P5uint2S1_iiS3_i_param_2];
	ld.param.u64 	%rd11, [_Z13ConnectForcesP6float4S0_S0_PfPiPjS2_P5uint2S1_iiS3_i_param_8];
	ld.param.u32 	%r15, [_Z13ConnectForcesP6float4S0_S0_PfPiPjS2_P5uint2S1_iiS3_i_param_9];
	ld.param.u32 	%r16, [_Z13ConnectForcesP6float4S0_S0_PfPiPjS2_P5uint2S1_iiS3_i_param_10];
	ld.param.u64 	%rd12, [_Z13ConnectForcesP6float4S0_S0_PfPiPjS2_P5uint2S1_iiS3_i_param_11];
	ld.param.u32 	%r17, [_Z13ConnectForcesP6float4S0_S0_PfPiPjS2_P5uint2S1_iiS3_i_param_12];
	cvta.to.global.u64 	%rd1, %rd10;
	cvta.to.global.u64 	%rd2, %rd9;
	cvta.to.global.u64 	%rd3, %rd11;
	cvta.to.global.u64 	%rd4, %rd12;
	mov.u32 	%r18, %ntid.x;
	mov.u32 	%r19, %ctaid.x;
	mov.u32 	%r20, %tid.x;
	mul.lo.s32 	%r21, %r19, %r18;
	mad.lo.s32 	%r62, %r21, %r16, %r20;
	mov.u32 	%r22, %nctaid.x;
	mul.lo.s32 	%r2, %r18, %r22;
	mul.hi.s32 	%r23, %r17, 274877907;
	shr.u32 	%r24, %r23, 31;
	shr.s32 	%r25, %r23, 6;
	add.s32 	%r26, %r25, %r24;
	mul.lo.s32 	%r27, %r26, 1000;
	sub.s32 	%r3, %r17, %r27;
	or.b32  	%r28, %r3, %r62;
	setp.ne.s32 	%p1, %r28, 0;
	@%p1 bra 	$L__BB10_4;
	mov.u64 	%rd13, $str$2;
	cvta.global.u64 	%rd14, %rd13;
	{ // callseq 0, 0
	.param .b64 param0;
	st.param.b64 	[param0], %rd14;
	.param .b64 param1;
	st.param.b64 	[param1], 0;
	.param .b32 retval0;
	call.uni (retval0), 
	vprintf, 
	(
	param0, 
	param1
	);
	ld.param.b32 	%r30, [retval0];
	} // callseq 0
	add.s64 	%rd67, %rd4, 8;
	mov.b32 	%r60, 0;
	add.u64 	%rd17, %SP, 0;
$L__BB10_2:
	ld.global.u32 	%r32, [%rd67+-8];
	mul.wide.u32 	%rd15, %r32, 16;
	add.s64 	%rd16, %rd2, %rd15;
	.pragma "used_bytes_mask 4095";
	ld.global.v4.f32 	{%f1, %f2, %f3, %f4}, [%rd16];
	cvt.f64.f32 	%fd1, %f1;
	cvt.f64.f32 	%fd2, %f2;
	cvt.f64.f32 	%fd3, %f3;
	cvta.to.local.u64 	%rd18, %rd17;
	st.local.v2.u32 	[%rd18], {%r60, %r32};
	st.local.f64 	[%rd18+8], %fd1;
	st.local.v2.f64 	[%rd18+16], {%fd2, %fd3};
	mov.u64 	%rd19, $str$3;
	cvta.global.u64 	%rd20, %rd19;
	{ // callseq 1, 0
	.param .b64 param0;
	st.param.b64 	[param0], %rd20;
	.param .b64 param1;
	st.param.b64 	[param1], %rd17;
	.param .b32 retval0;
	call.uni (retval0), 
	vprintf, 
	(
	param0, 
	param1
	);
	ld.param.b32 	%r33, [retval0];
	} // callseq 1
	add.s32 	%r5, %r60, 1;
	setp.eq.s32 	%p2, %r5, 49;
	@%p2 bra 	$L__BB10_4;
	ld.global.u32 	%r35, [%rd67+-4];
	mul.wide.u32 	%rd21, %r35, 16;
	add.s64 	%rd22, %rd2, %rd21;
	.pragma "used_bytes_mask 4095";
	ld.global.v4.f32 	{%f5, %f6, %f7, %f8}, [%rd22];
	cvt.f64.f32 	%fd4, %f5;
	cvt.f64.f32 	%fd5, %f6;
	cvt.f64.f32 	%fd6, %f7;
	add.u64 	%rd23, %SP, 0;
	add.u64 	%rd24, %SPL, 0;
	st.local.v2.u32 	[%rd24], {%r5, %r35};
	st.local.f64 	[%rd24+8], %fd4;
	st.local.v2.f64 	[%rd24+16], {%fd5, %fd6};
	mov.u64 	%rd25, $str$3;
	cvta.global.u64 	%rd26, %rd25;
	{ // callseq 2, 0
	.param .b64 param0;
	st.param.b64 	[param0], %rd26;
	.param .b64 param1;
	st.param.b64 	[param1], %rd23;
	.param .b32 retval0;
	call.uni (retval0), 
	vprintf, 
	(
	param0, 
	param1
	);
	ld.param.b32 	%r36, [retval0];
	} // callseq 2
	ld.global.u32 	%r38, [%rd67];
	mul.wide.u32 	%rd27, %r38, 16;
	add.s64 	%rd28, %rd2, %rd27;
	.pragma "used_bytes_mask 4095";
	ld.global.v4.f32 	{%f9, %f10, %f11, %f12}, [%rd28];
	cvt.f64.f32 	%fd7, %f9;
	cvt.f64.f32 	%fd8, %f10;
	cvt.f64.f32 	%fd9, %f11;
	add.s32 	%r39, %r5, 1;
	st.local.v2.u32 	[%rd24], {%r39, %r38};
	st.local.f64 	[%rd24+8], %fd7;
	st.local.v2.f64 	[%rd24+16], {%fd8, %fd9};
	{ // callseq 3, 0
	.param .b64 param0;
	st.param.b64 	[param0], %rd26;
	.param .b64 param1;
	st.param.b64 	[param1], %rd23;
	.param .b32 retval0;
	call.uni (retval0), 
	vprintf, 
	(
	param0, 
	param1
	);
	ld.param.b32 	%r40, [retval0];
	} // callseq 3
	ld.global.u32 	%r42, [%rd67+4];
	mul.wide.u32 	%rd29, %r42, 16;
	add.s64 	%rd30, %rd2, %rd29;
	.pragma "used_bytes_mask 4095";
	ld.global.v4.f32 	{%f13, %f14, %f15, %f16}, [%rd30];
	cvt.f64.f32 	%fd10, %f13;
	cvt.f64.f32 	%fd11, %f14;
	cvt.f64.f32 	%fd12, %f15;
	add.s32 	%r43, %r5, 2;
	st.local.v2.u32 	[%rd24], {%r43, %r42};
	st.local.f64 	[%rd24+8], %fd10;
	st.local.v2.f64 	[%rd24+16], {%fd11, %fd12};
	{ // callseq 4, 0
	.param .b64 param0;
	st.param.b64 	[param0], %rd26;
	.param .b64 param1;
	st.param.b64 	[param1], %rd23;
	.param .b32 retval0;
	call.uni (retval0), 
	vprintf, 
	(
	param0, 
	param1
	);
	ld.param.b32 	%r44, [retval0];
	} // callseq 4
	add.s64 	%rd67, %rd67, 16;
	add.s32 	%r60, %r5, 3;
	bra.uni 	$L__BB10_2;
$L__BB10_4:
	setp.lt.s32 	%p3, %r16, 1;
	setp.ge.s32 	%p4, %r62, %r15;
	or.pred  	%p5, %p3, %p4;
	@%p5 bra 	$L__BB10_10;
	setp.eq.s32 	%p6, %r3, 0;
	@%p6 bra 	$L__BB10_8;
	mov.b32 	%r63, 0;
$L__BB10_7:
	ld.param.u64 	%rd65, [_Z13ConnectForcesP6float4S0_S0_PfPiPjS2_P5uint2S1_iiS3_i_param_7];
	cvta.to.global.u64 	%rd31, %rd65;
	mul.wide.s32 	%rd32, %r62, 8;
	add.s64 	%rd33, %rd31, %rd32;
	ld.global.v2.u32 	{%r47, %r48}, [%rd33];
	mul.wide.u32 	%rd34, %r47, 4;
	add.s64 	%rd35, %rd4, %rd34;
	ld.global.u32 	%r49, [%rd35];
	mul.wide.u32 	%rd36, %r48, 4;
	add.s64 	%rd37, %rd4, %rd36;
	ld.global.u32 	%r50, [%rd37];
	mul.wide.s32 	%rd38, %r62, 4;
	add.s64 	%rd39, %rd3, %rd38;
	mul.wide.s32 	%rd40, %r49, 16;
	add.s64 	%rd41, %rd2, %rd40;
	.pragma "used_bytes_mask 4095";
	ld.global.v4.f32 	{%f17, %f18, %f19, %f20}, [%rd41];
	mul.wide.s32 	%rd42, %r50, 16;
	add.s64 	%rd43, %rd2, %rd42;
	.pragma "used_bytes_mask 4095";
	ld.global.v4.f32 	{%f21, %f22, %f23, %f24}, [%rd43];
	sub.f32 	%f25, %f17, %f21;
	sub.f32 	%f26, %f18, %f22;
	sub.f32 	%f27, %f19, %f23;
	mul.f32 	%f28, %f26, %f26;
	fma.rn.f32 	%f29, %f25, %f25, %f28;
	fma.rn.f32 	%f30, %f27, %f27, %f29;
	sqrt.rn.f32 	%f31, %f30;
	ld.global.f32 	%f32, [%rd39];
	sub.f32 	%f33, %f31, %f32;
	mul.f32 	%f34, %f33, 0fBDCCCCCD;
	div.rn.f32 	%f35, %f34, %f31;
	add.s64 	%rd44, %rd1, %rd40;
	.pragma "used_bytes_mask 4095";
	ld.global.v4.f32 	{%f36, %f37, %f38, %f39}, [%rd44];
	fma.rn.f32 	%f40, %f25, %f35, %f36;
	fma.rn.f32 	%f41, %f26, %f35, %f37;
	st.global.v2.f32 	[%rd44], {%f40, %f41};
	fma.rn.f32 	%f42, %f27, %f35, %f38;
	st.global.f32 	[%rd44+8], %f42;
	add.s32 	%r62, %r62, %r2;
	add.s32 	%r63, %r63, 1;
	setp.lt.s32 	%p7, %r63, %r16;
	setp.lt.s32 	%p8, %r62, %r15;
	and.pred  	%p9, %p7, %p8;
	@%p9 bra 	$L__BB10_7;
	bra.uni 	$L__BB10_10;
$L__BB10_8:
	mov.b32 	%r61, 0;
	add.u64 	%rd58, %SP, 0;
	mov.u64 	%rd60, $str$4;
	mov.u64 	%rd62, $str$5;
$L__BB10_9:
	ld.param.u64 	%rd66, [_Z13ConnectForcesP6float4S0_S0_PfPiPjS2_P5uint2S1_iiS3_i_param_7];
	cvta.to.global.u64 	%rd45, %rd66;
	mul.wide.s32 	%rd46, %r62, 8;
	add.s64 	%rd47, %rd45, %rd46;
	ld.global.v2.u32 	{%r52, %r53}, [%rd47];
	mul.wide.u32 	%rd48, %r52, 4;
	add.s64 	%rd49, %rd4, %rd48;
	ld.global.u32 	%r54, [%rd49];
	mul.wide.u32 	%rd50, %r53, 4;
	add.s64 	%rd51, %rd4, %rd50;
	ld.global.u32 	%r55, [%rd51];
	mul.wide.s32 	%rd52, %r62, 4;
	add.s64 	%rd53, %rd3, %rd52;
	ld.global.f32 	%f43, [%rd53];
	mul.wide.s32 	%rd54, %r54, 16;
	add.s64 	%rd55, %rd2, %rd54;
	.pragma "used_bytes_mask 4095";
	ld.global.v4.f32 	{%f44, %f45, %f46, %f47}, [%rd55];
	mul.wide.s32 	%rd56, %r55, 16;
	add.s64 	%rd57, %rd2, %rd56;
	.pragma "used_bytes_mask 4095";
	ld.global.v4.f32 	{%f48, %f49, %f50, %f51}, [%rd57];
	sub.f32 	%f52, %f44, %f48;
	sub.f32 	%f53, %f45, %f49;
	sub.f32 	%f54, %f46, %f50;
	mul.f32 	%f55, %f53, %f53;
	fma.rn.f32 	%f56, %f52, %f52, %f55;
	fma.rn.f32 	%f57, %f54, %f54, %f56;
	sqrt.rn.f32 	%f58, %f57;
	cvta.to.local.u64 	%rd59, %rd58;
	st.local.v2.u32 	[%rd59], {%r52, %r53};
	cvta.global.u64 	%rd61, %rd60;
	{ // callseq 5, 0
	.param .b64 param0;
	st.param.b64 	[param0], %rd61;
	.param .b64 param1;
	st.param.b64 	[param1], %rd58;
	.param .b32 retval0;
	call.uni (retval0), 
	vprintf, 
	(
	param0, 
	param1
	);
	ld.param.b32 	%r56, [retval0];
	} // callseq 5
	cvt.f64.f32 	%fd13, %f43;
	cvt.f64.f32 	%fd14, %f58;
	st.local.v2.u32 	[%rd59], {%r54, %r55};
	st.local.f64 	[%rd59+8], %fd13;
	st.local.f64 	[%rd59+16], %fd14;
	cvta.global.u64 	%rd63, %rd62;
	{ // callseq 6, 0
	.param .b64 param0;
	st.param.b64 	[param0], %rd63;
	.param .b64 param1;
	st.param.b64 	[param1], %rd58;
	.param .b32 retval0;
	call.uni (retval0), 
	vprintf, 
	(
	param0, 
	param1
	);
	ld.param.b32 	%r58, [retval0];
	} // callseq 6
	sub.f32 	%f59, %f58, %f43;
	mul.f32 	%f60, %f59, 0fBDCCCCCD;
	div.rn.f32 	%f61, %f60, %f58;
	add.s64 	%rd64, %rd1, %rd54;
	.pragma "used_bytes_mask 4095";
	ld.global.v4.f32 	{%f62, %f63, %f64, %f65}, [%rd64];
	fma.rn.f32 	%f66, %f52, %f61, %f62;
	fma.rn.f32 	%f67, %f53, %f61, %f63;
	st.global.v2.f32 	[%rd64], {%f66, %f67};
	fma.rn.f32 	%f68, %f54, %f61, %f64;
	st.global.f32 	[%rd64+8], %f68;
	add.s32 	%r62, %r62, %r2;
	add.s32 	%r61, %r61, 1;
	setp.lt.s32 	%p10, %r61, %r16;
	setp.lt.s32 	%p11, %r62, %r15;
	and.pred  	%p12, %p10, %p11;
	@%p12 bra 	$L__BB10_9;
$L__BB10_10:
	ret;

}
	// .globl	_ZN6thrust24THRUST_300001_SM_1000_NS8cuda_cub4core6detail13_kernel_agentINS1_8__reduce11ReduceAgentINS0_12zip_iteratorIN4cuda3std3__45tupleIJNS0_10device_ptrIfEENS0_17counting_iteratorIlNS0_11use_defaultESF_SF_EEEEEEEPNSB_IJflEEESJ_iNS1_9__extrema9arg_max_fIflNSA_4lessIfEEEEEEJSI_SK_iSP_EEEvDpT0_
.visible .entry _ZN6thrust24THRUST_300001_SM_1000_NS8cuda_cub4core6detail13_kernel_agentINS1_8__reduce11ReduceAgentINS0_12zip_iteratorIN4cuda3std3__45tupleIJNS0_10device_ptrIfEENS0_17counting_iteratorIlNS0_11use_defaultESF_SF_EEEEEEEPNSB_IJflEEESJ_iNS1_9__extrema9arg_max_fIflNSA_4lessIfEEEEEEJSI_SK_iSP_EEEvDpT0_(
	.param .align 8 .b8 _ZN6thrust24THRUST_300001_SM_1000_NS8cuda_cub4core6detail13_kernel_agentINS1_8__reduce11ReduceAgentINS0_12zip_iteratorIN4cuda3std3__45tupleIJNS0_10device_ptrIfEENS0_17counting_iteratorIlNS0_11use_defaultESF_SF_EEEEEEEPNSB_IJflEEESJ_iNS1_9__extrema9arg_max_fIflNSA_4lessIfEEEEEEJSI_SK_iSP_EEEvDpT0__param_0[16],
	.param .u64 .ptr .align 1 _ZN6thrust24THRUST_300001_SM_1000_NS8cuda_cub4core6detail13_kernel_agentINS1_8__reduce11ReduceAgentINS0_12zip_iteratorIN4cuda3std3__45tupleIJNS0_10device_ptrIfEENS0_17counting_iteratorIlNS0_11use_defaultESF_SF_EEEEEEEPNSB_IJflEEESJ_iNS1_9__extrema9arg_max_fIflNSA_4lessIfEEEEEEJSI_SK_iSP_EEEvDpT0__param_1,
	.param .u32 _ZN6thrust24THRUST_300001_SM_1000_NS8cuda_cub4core6detail13_kernel_agentINS1_8__reduce11ReduceAgentINS0_12zip_iteratorIN4cuda3std3__45tupleIJNS0_10device_ptrIfEENS0_17counting_iteratorIlNS0_11use_defaultESF_SF_EEEEEEEPNSB_IJflEEESJ_iNS1_9__extrema9arg_max_fIflNSA_4lessIfEEEEEEJSI_SK_iSP_EEEvDpT0__param_2,
	.param .align 1 .b8 _ZN6thrust24THRUST_300001_SM_1000_NS8cuda_cub4core6detail13_kernel_agentINS1_8__reduce11ReduceAgentINS0_12zip_iteratorIN4cuda3std3__45tupleIJNS0_10device_ptrIfEENS0_17counting_iteratorIlNS0_11use_defaultESF_SF_EEEEEEEPNSB_IJflEEESJ_iNS1_9__extrema9arg_max_fIflNSA_4lessIfEEEEEEJSI_SK_iSP_EEEvDpT0__param_3[1]
)
.maxntid 256
{
	.reg .pred 	%p<213>;
	.reg .b32 	%r<400>;
	.reg .b32 	%f<242>;
	.reg .b64 	%rd<305>;

	ld.param.u64 	%rd195, [_ZN6thrust24THRUST_300001_SM_1000_NS8cuda_cub4core6detail13_kernel_agentINS1_8__reduce11ReduceAgentINS0_12zip_iteratorIN4cuda3std3__45tupleIJNS0_10device_ptrIfEENS0_17counting_iteratorIlNS0_11use_defaultESF_SF_EEEEEEEPNSB_IJflEEESJ_iNS1_9__extrema9arg_max_fIflNSA_4lessIfEEEEEEJSI_SK_iSP_EEEvDpT0__param_0+8];
	ld.param.u64 	%rd194, [_ZN6thrust24THRUST_300001_SM_1000_NS8cuda_cub4core6detail13_kernel_agentINS1_8__reduce11ReduceAgentINS0_12zip_iteratorIN4cuda3std3__45tupleIJNS0_10device_ptrIfEENS0_17counting_iteratorIlNS0_11use_defaultESF_SF_EEEEEEEPNSB_IJflEEESJ_iNS1_9__extrema9arg_max_fIflNSA_4lessIfEEEEEEJSI_SK_iSP_EEEvDpT0__param_0];
	ld.param.u32 	%r36, [_ZN6thrust24THRUST_300001_SM_1000_NS8cuda_cub4core6detail13_kernel_agentINS1_8__reduce11ReduceAgentINS0_12zip_iteratorIN4cuda3std3__45tupleIJNS0_10device_ptrIfEENS0_17counting_iteratorIlNS0_11use_defaultESF_SF_EEEEEEEPNSB_IJflEEESJ_iNS1_9__extrema9arg_max_fIflNSA_4lessIfEEEEEEJSI_SK_iSP_EEEvDpT0__param_2];
	setp.eq.s32 	%p1, %r36, 0;
	@%p1 bra 	$L__BB11_206;
	cvta.to.global.u64 	%rd1, %rd194;
	setp.gt.s32 	%p2, %r36, 1279;
	@%p2 bra 	$L__BB11_122;
	mov.u32 	%r1, %tid.x;
	setp.ge.s32 	%p96, %r1, %r36;
	mov.f32 	%f188, 0f00000000;
	mov.b64 	%rd246, 0;
	mov.u32 	%r391, %r1;
	@%p96 bra 	$L__BB11_4;
	cvt.u64.u32 	%rd222, %r1;
	mul.wide.u32 	%rd223, %r1, 4;
	add.s64 	%rd224, %rd1, %rd223;
	add.s64 	%rd246, %rd195, %rd222;
	ld.global.f32 	%f188, [%rd224];
	add.s32 	%r391, %r1, 256;
$L__BB11_4:
	setp.ge.s32 	%p97, %r391, %r36;
	@%p97 bra 	$L__BB11_26;
	not.b32 	%r160, %r391;
	add.s32 	%r4, %r36, %r160;
	and.b32  	%r161, %r4, 768;
	setp.eq.s32 	%p98, %r161, 768;
	@%p98 bra 	$L__BB11_11;
	cvt.u64.u32 	%rd226, %r391;
	add.s64 	%rd237, %rd195, %rd226;
	mul.wide.u32 	%rd227, %r391, 4;
	add.s64 	%rd236, %rd1, %rd227;
	shr.u32 	%r162, %r4, 8;
	add.s32 	%r163, %r162, 1;
	and.b32  	%r164, %r163, 3;
	neg.s32 	%r389, %r164;
$L__BB11_7:
	.pragma "nounroll";
	mov.u64 	%rd9, %rd246;
	mov.f32 	%f3, %f188;
	ld.global.f32 	%f4, [%rd236];
	setp.lt.f32 	%p99, %f3, %f4;
	mov.u64 	%rd246, %rd237;
	mov.f32 	%f188, %f4;
	@%p99 bra 	$L__BB11_10;
	setp.lt.f32 	%p100, %f4, %f3;
	mov.u64 	%rd246, %rd9;
	mov.f32 	%f188, %f3;
	@%p100 bra 	$L__BB11_10;
	setp.lt.s64 	%p101, %rd9, %rd237;
	min.s64 	%rd246, %rd9, %rd237;
	selp.f32 	%f188, %f3, %f4, %p101;
$L__BB11_10:
	add.s32 	%r391, %r391, 256;
	add.s64 	%rd237, %rd237, 256;
	add.s64 	%rd236, %rd236, 1024;
	add.s32 	%r389, %r389, 1;
	setp.ne.s32 	%p102, %r389, 0;
	@%p102 bra 	$L__BB11_7;
$L__BB11_11:
	setp.lt.u32 	%p103, %r4, 768;
	@%p103 bra 	$L__BB11_26;
	add.s32 	%r392, %r391, 512;
$L__BB11_13:
	mov.u32 	%r12, %r392;
	add.s32 	%r165, %r12, -512;
	cvt.s64.s32 	%rd228, %r165;
	mul.wide.s32 	%rd229, %r165, 4;
	add.s64 	%rd17, %rd1, %rd229;
	add.s64 	%rd18, %rd195, %rd228;
	ld.global.f32 	%f10, [%rd17];
	setp.lt.f32 	%p104, %f188, %f10;
	mov.u64 	%rd243, %rd18;
	mov.f32 	%f185, %f10;
	@%p104 bra 	$L__BB11_16;
	setp.lt.f32 	%p105, %f10, %f188;
	mov.u64 	%rd243, %rd246;
	mov.f32 	%f185, %f188;
	@%p105 bra 	$L__BB11_16;
	setp.lt.s64 	%p106, %rd246, %rd18;
	min.s64 	%rd243, %rd246, %rd18;
	selp.f32 	%f185, %f188, %f10, %p106;
$L__BB11_16:
	add.s32 	%r166, %r12, -256;
	cvt.s64.s32 	%rd230, %r166;
	add.s64 	%rd21, %rd195, %rd230;
	ld.global.f32 	%f13, [%rd17+1024];
	setp.lt.f32 	%p107, %f185, %f13;
	mov.u64 	%rd244, %rd21;
	mov.f32 	%f186, %f13;
	@%p107 bra 	$L__BB11_19;
	setp.lt.f32 	%p108, %f13, %f185;
	mov.u64 	%rd244, %rd243;
	mov.f32 	%f186, %f185;
	@%p108 bra 	$L__BB11_19;
	setp.lt.s64 	%p109, %rd243, %rd21;
	min.s64 	%rd244, %rd243, %rd21;
	selp.f32 	%f186, %f185, %f13, %p109;
$L__BB11_19:
	cvt.s64.s32 	%rd231, %r12;
	add.s64 	%rd24, %rd195, %rd231;
	ld.global.f32 	%f16, [%rd17+2048];
	setp.lt.f32 	%p110, %f186, %f16;
	mov.u64 	%rd245, %rd24;
	mov.f32 	%f187, %f16;
	@%p110 bra 	$L__BB11_22;
	setp.lt.f32 	%p111, %f16, %f186;
	mov.u64 	%rd245, %rd244;
	mov.f32 	%f187, %f186;
	@%p111 bra 	$L__BB11_22;
	setp.lt.s64 	%p112, %rd244, %rd24;
	min.s64 	%rd245, %rd244, %rd24;
	selp.f32 	%f187, %f186, %f16, %p112;
$L__BB11_22:
	add.s32 	%r167, %r12, 256;
	cvt.s64.s32 	%rd232, %r167;
	add.s64 	%rd27, %rd195, %rd232;
	ld.global.f32 	%f19, [%rd17+3072];
	setp.lt.f32 	%p113, %f187, %f19;
	mov.u64 	%rd246, %rd27;
	mov.f32 	%f188, %f19;
	@%p113 bra 	$L__BB11_25;
	setp.lt.f32 	%p114, %f19, %f187;
	mov.u64 	%rd246, %rd245;
	mov.f32 	%f188, %f187;
	@%p114 bra 	$L__BB11_25;
	setp.lt.s64 	%p115, %rd245, %rd27;
	min.s64 	%rd246, %rd245, %rd27;
	selp.f32 	%f188, %f187, %f19, %p115;
$L__BB11_25:
	add.s32 	%r392, %r12, 1024;
	add.s32 	%r168, %r12, 512;
	setp.lt.s32 	%p116, %r168, %r36;
	@%p116 bra 	$L__BB11_13;
$L__BB11_26:
	setp.lt.s32 	%p117, %r36, 256;
	@%p117 bra 	$L__BB11_71;
	// begin inline asm
	mov.u32 %r282, %laneid;
	// end inline asm
	mov.b32 	%r284, %f188;
	mov.b32 	%r300, 1;
	mov.b32 	%r301, 31;
	mov.b32 	%r302, -1;
	// begin inline asm
	shfl.sync.down.b32 %r283, %r284, %r300, %r301, %r302;
	// end inline asm
	mov.b32 	%f23, %r283;
	// begin inline asm
	shfl.sync.down.b32 %r288, %r289, %r300, %r301, %r302;
	// end inline asm
	mov.b64 	{%r294, %r299}, %rd246;
	// begin inline asm
	shfl.sync.down.b32 %r293, %r294, %r300, %r301, %r302;
	// end inline asm
	// begin inline asm
	shfl.sync.down.b32 %r298, %r299, %r300, %r301, %r302;
	// end inline asm
	mov.b64 	%rd31, {%r293, %r298};
	setp.gt.s32 	%p169, %r282, 30;
	mov.u64 	%rd248, %rd246;
	mov.f32 	%f190, %f188;
	@%p169 bra 	$L__BB11_31;
	setp.lt.f32 	%p170, %f188, %f23;
	mov.u64 	%rd248, %rd31;
	mov.f32 	%f190, %f23;
	@%p170 bra 	$L__BB11_31;
	setp.gt.f32 	%p171, %f188, %f23;
	mov.u64 	%rd248, %rd246;
	mov.f32 	%f190, %f188;
	@%p171 bra 	$L__BB11_31;
	setp.lt.s64 	%p172, %rd246, %rd31;
	min.s64 	%rd248, %rd246, %rd31;
	selp.f32 	%f190, %f188, %f23, %p172;
$L__BB11_31:
	mov.b32 	%r304, %f190;
	mov.b32 	%r320, 2;
	mov.b32 	%r321, 31;
	mov.b32 	%r322, -1;
	// begin inline asm
	shfl.sync.down.b32 %r303, %r304, %r320, %r321, %r322;
	// end inline asm
	mov.b32 	%f26, %r303;
	// begin inline asm
	shfl.sync.down.b32 %r308, %r309, %r320, %r321, %r322;
	// end inline asm
	mov.b64 	{%r314, %r319}, %rd248;
	// begin inline asm
	shfl.sync.down.b32 %r313, %r314, %r320, %r321, %r322;
	// end inline asm
	// begin inline asm
	shfl.sync.down.b32 %r318, %r319, %r320, %r321, %r322;
	// end inline asm
	mov.b64 	%rd34, {%r313, %r318};
	setp.gt.s32 	%p173, %r282, 29;
	mov.u64 	%rd249, %rd248;
	mov.f32 	%f191, %f190;
	@%p173 bra 	$L__BB11_35;
	setp.lt.f32 	%p174, %f190, %f26;
	mov.u64 	%rd249, %rd34;
	mov.f32 	%f191, %f26;
	@%p174 bra 	$L__BB11_35;
	setp.gt.f32 	%p175, %f190, %f26;
	mov.u64 	%rd249, %rd248;
	mov.f32 	%f191, %f190;
	@%p175 bra 	$L__BB11_35;
	setp.lt.s64 	%p176, %rd248, %rd34;
	min.s64 	%rd249, %rd248, %rd34;
	selp.f32 	%f191, %f190, %f26, %p176;
$L__BB11_35:
	mov.b32 	%r324, %f191;
	mov.b32 	%r340, 4;
	mov.b32 	%r341, 31;
	mov.b32 	%r342, -1;
	// begin inline asm
	shfl.sync.down.b32 %r323, %r324, %r340, %r341, %r342;
	// end inline asm
	mov.b32 	%f29, %r323;
	// begin inline asm
	shfl.sync.down.b32 %r328, %r329, %r340, %r341, %r342;
	// end inline asm
	mov.b64 	{%r334, %r339}, %rd249;
	// begin inline asm
	shfl.sync.down.b32 %r333, %r334, %r340, %r341, %r342;
	// end inline asm
	// begin inline asm
	shfl.sync.down.b32 %r338, %r339, %r340, %r341, %r342;
	// end inline asm
	mov.b64 	%rd37, {%r333, %r338};
	setp.gt.s32 	%p177, %r282, 27;
	mov.u64 	%rd250, %rd249;
	mov.f32 	%f192, %f191;
	@%p177 bra 	$L__BB11_39;
	setp.lt.f32 	%p178, %f191, %f29;
	mov.u64 	%rd250, %rd37;
	mov.f32 	%f192, %f29;
	@%p178 bra 	$L__BB11_39;
	setp.gt.f32 	%p179, %f191, %f29;
	mov.u64 	%rd250, %rd249;
	mov.f32 	%f192, %f191;
	@%p179 bra 	$L__BB11_39;
	setp.lt.s64 	%p180, %rd249, %rd37;
	min.s64 	%rd250, %rd249, %rd37;
	selp.f32 	%f192, %f191, %f29, %p180;
$L__BB11_39:
	mov.b32 	%r344, %f192;
	mov.b32 	%r360, 8;
	mov.b32 	%r361, 31;
	mov.b32 	%r362, -1;
	// begin inline asm
	shfl.sync.down.b32 %r343, %r344, %r360, %r361, %r362;
	// end inline asm
	mov.b32 	%f32, %r343;
	// begin inline asm
	shfl.sync.down.b32 %r348, %r349, %r360, %r361, %r362;
	// end inline asm
	mov.b64 	{%r354, %r359}, %rd250;
	// begin inline asm
	shfl.sync.down.b32 %r353, %r354, %r360, %r361, %r362;
	// end inline asm
	// begin inline asm
	shfl.sync.down.b32 %r358, %r359, %r360, %r361, %r362;
	// end inline asm
	mov.b64 	%rd40, {%r353, %r358};
	setp.gt.s32 	%p181, %r282, 23;
	mov.u64 	%rd251, %rd250;
	mov.f32 	%f193, %f192;
	@%p181 bra 	$L__BB11_43;
	setp.lt.f32 	%p182, %f192, %f32;
	mov.u64 	%rd251, %rd40;
	mov.f32 	%f193, %f32;
	@%p182 bra 	$L__BB11_43;
	setp.gt.f32 	%p183, %f192, %f32;
	mov.u64 	%rd251, %rd250;
	mov.f32 	%f193, %f192;
	@%p183 bra 	$L__BB11_43;
	setp.lt.s64 	%p184, %rd250, %rd40;
	min.s64 	%rd251, %rd250, %rd40;
	selp.f32 	%f193, %f192, %f32, %p184;
$L__BB11_43:
	mov.b32 	%r364, %f193;
	mov.b32 	%r380, 16;
	mov.b32 	%r381, 31;
	mov.b32 	%r382, -1;
	// begin inline asm
	shfl.sync.down.b32 %r363, %r364, %r380, %r381, %r382;
	// end inline asm
	mov.b32 	%f35, %r363;
	// begin inline asm
	shfl.sync.down.b32 %r368, %r369, %r380, %r381, %r382;
	// end inline asm
	mov.b64 	{%r374, %r379}, %rd251;
	// begin inline asm
	shfl.sync.down.b32 %r373, %r374, %r380, %r381, %r382;
	// end inline asm
	// begin inline asm
	shfl.sync.down.b32 %r378, %r379, %r380, %r381, %r382;
	// end inline asm
	mov.b64 	%rd43, {%r373, %r378};
	setp.gt.s32 	%p185, %r282, 15;
	mov.u64 	%rd304, %rd251;
	mov.f32 	%f241, %f193;
	@%p185 bra 	$L__BB11_47;
	setp.lt.f32 	%p186, %f193, %f35;
	mov.u64 	%rd304, %rd43;
	mov.f32 	%f241, %f35;
	@%p186 bra 	$L__BB11_47;
	setp.gt.f32 	%p187, %f193, %f35;
	mov.u64 	%rd304, %rd251;
	mov.f32 	%f241, %f193;
	@%p187 bra 	$L__BB11_47;
	setp.lt.s64 	%p188, %rd251, %rd43;
	min.s64 	%rd304, %rd251, %rd43;
	selp.f32 	%f241, %f193, %f35, %p188;
$L__BB11_47:
	setp.ne.s32 	%p189, %r282, 0;
	@%p189 bra 	$L__BB11_49;
	shr.u32 	%r383, %r1, 1;
	and.b32  	%r384, %r383, 496;
	mov.u32 	%r385, _ZN6thrust24THRUST_300001_SM_1000_NS8cuda_cub4core6detail5shmemE;
	add.s32 	%r386, %r385, %r384;
	st.shared.f32 	[%r386+8], %f241;
	st.shared.u64 	[%r386+16], %rd304;
$L__BB11_49:
	bar.sync 	0;
	setp.ne.s32 	%p190, %r1, 0;
	@%p190 bra 	$L__BB11_204;
	ld.shared.f32 	%f38, [_ZN6thrust24THRUST_300001_SM_1000_NS8cuda_cub4core6detail5shmemE+24];
	ld.shared.u64 	%rd46, [_ZN6thrust24THRUST_300001_SM_1000_NS8cuda_cub4core6detail5shmemE+32];
	setp.lt.f32 	%p191, %f241, %f38;
	mov.u64 	%rd253, %rd46;
	mov.f32 	%f195, %f38;
	@%p191 bra 	$L__BB11_53;
	setp.lt.f32 	%p192, %f38, %f241;
	mov.u64 	%rd253, %rd304;
	mov.f32 	%f195, %f241;
	@%p192 bra 	$L__BB11_53;
	setp.lt.s64 	%p193, %rd304, %rd46;
	min.s64 	%rd253, %rd304, %rd46;
	selp.f32 	%f195, %f241, %f38, %p193;
$L__BB11_53:
	ld.shared.f32 	%f41, [_ZN6thrust24THRUST_300001_SM_1000_NS8cuda_cub4core6detail5shmemE+40];
	ld.shared.u64 	%rd49, [_ZN6thrust24THRUST_300001_SM_1000_NS8cuda_cub4core6detail5shmemE+48];
	setp.lt.f32 	%p194, %f195, %f41;
	mov.u64 	%rd254, %rd49;
	mov.f32 	%f196, %f41;
	@%p194 bra 	$L__BB11_56;
	setp.lt.f32 	%p195, %f41, %f195;
	mov.u64 	%rd254, %rd253;
	mov.f32 	%f196, %f195;
	@%p195 bra 	$L__BB11_56;
	setp.lt.s64 	%p196, %rd253, %rd49;
	min.s64 	%rd254, %rd253, %rd49;
	selp.f32 	%f196, %f195, %f41, %p196;
$L__BB11_56:
	ld.shared.f32 	%f44, [_ZN6thrust24THRUST_300001_SM_1000_NS8cuda_cub4core6detail5shmemE+56];
	ld.shared.u64 	%rd52, [_ZN6thrust24THRUST_300001_SM_1000_NS8cuda_cub4core6detail5shmemE+64];
	setp.lt.f32 	%p197, %f196, %f44;
	mov.u64 	%rd255, %rd52;
	mov.f32 	%f197, %f44;
	@%p197 bra 	$L__BB11_59;
	setp.lt.f32 	%p198, %f44, %f196;
	mov.u64 	%rd255, %rd254;
	mov.f32 	%f197, %f196;
	@%p198 bra 	$L__BB11_59;
	setp.lt.s64 	%p199, %rd254, %rd52;
	min.s64 	%rd255, %rd254, %rd52;
	selp.f32 	%f197, %f196, %f44, %p199;
$L__BB11_59:
	ld.shared.f32 	%f47, [_ZN6thrust24THRUST_300001_SM_1000_NS8cuda_cub4core6detail5shmemE+72];
	ld.shared.u64 	%rd55, [_ZN6thrust24THRUST_300001_SM_1000_NS8cuda_cub4core6detail5shmemE+80];
	setp.lt.f32 	%p200, %f197, %f47;
	mov.u64 	%rd256, %rd55;
	mov.f32 	%f198, %f47;
	@%p200 bra 	$L__BB11_62;
	setp.lt.f32 	%p201, %f47, %f197;
	mov.u64 	%rd256, %rd255;
	mov.f32 	%f198, %f197;
	@%p201 bra 	$L__BB11_62;
	setp.lt.s64 	%p202, %rd255, %rd55;
	min.s64 	%rd256, %rd255, %rd55;
	selp.f32 	%f198, %f197, %f47, %p202;
$L__BB11_62:
	ld.shared.f32 	%f50, [_ZN6thrust24THRUST_300001_SM_1000_NS8cuda_cub4core6detail5shmemE+88];
	ld.shared.u64 	%rd58, [_ZN6thrust24THRUST_300001_SM_1000_NS8cuda_cub4core6detail5shmemE+96];
	setp.lt.f32 	%p203, %f198, %f50;
	mov.u64 	%rd257, %rd58;
	mov.f32 	%f199, %f50;
	@%p203 bra 	$L__BB11_65;
	setp.lt.f32 	%p204, %f50, %f198;
	mov.u64 	%rd257, %rd256;
	mov.f32 	%f199, %f198;
	@%p204 bra 	$L__BB11_65;
	setp.lt.s64 	%p205, %rd256, %rd58;
	min.s64 	%rd257, %rd256, %rd58;
	selp.f32 	%f199, %f198, %f50, %p205;
$L__BB11_65:
	ld.shared.f32 	%f53, [_ZN6thrust24THRUST_300001_SM_1000_NS8cuda_cub4core6detail5shmemE+104];
	ld.shared.u64 	%rd61, [_ZN6thrust24THRUST_300001_SM_1000_NS8cuda_cub4core6detail5shmemE+112];
	setp.lt.f32 	%p206, %f199, %f53;
	mov.u64 	%rd258, %rd61;
	mov.f32 	%f200, %f53;
	@%p206 bra 	$L__BB11_68;
	setp.lt.f32 	%p207, %f53, %f199;
	mov.u64 	%rd258, %rd257;
	mov.f32 	%f200, %f199;
	@%p207 bra 	$L__BB11_68;
	setp.lt.s64 	%p208, %rd257, %rd61;
	min.s64 	%rd258, %rd257, %rd61;
	selp.f32 	%f200, %f199, %f53, %p208;
$L__BB11_68:
	ld.shared.f32 	%f56, [_ZN6thrust24THRUST_300001_SM_1000_NS8cuda_cub4core6detail5shmemE+120];
	ld.shared.u64 	%rd64, [_ZN6thrust24THRUST_300001_SM_1000_NS8cuda_cub4core6detail5shmemE+128];
	setp.lt.f32 	%p209, %f200, %f56;
	mov.f32 	%f241, %f56;
	mov.u64 	%rd304, %rd64;
	@%p209 bra 	$L__BB11_204;
	setp.lt.f32 	%p210, %f56, %f200;
	mov.f32 	%f241, %f200;
	mov.u64 	%rd304, %rd258;
	@%p210 bra 	$L__BB11_204;
	setp.lt.s64 	%p211, %rd258, %rd64;
	min.s64 	%rd304, %rd258, %rd64;
	selp.f32 	%f241, %f200, %f56, %p211;
	bra.uni 	$L__BB11_204;
$L__BB11_71:
	// begin inline asm
	mov.u32 %r169, %laneid;
	// end inline asm
	and.b32  	%r190, %r1, 992;
	add.s32 	%r191, %r190, 32;
	setp.gt.s32 	%p118, %r191, %r36;
	not.b32 	%r192, %r190;
	add.s32 	%r193, %r36, %r192;
	selp.b32 	%r188, %r193, 31, %p118;
	mov.b32 	%r171, %f188;
	mov.b32 	%r187, 1;
	mov.b32 	%r189, -1;
	// begin inline asm
	shfl.sync.down.b32 %r170, %r171, %r187, %r188, %r189;
	// end inline asm
	mov.b32 	%f58, %r170;
	// begin inline asm
	shfl.sync.down.b32 %r175, %r176, %r187, %r188, %r189;
	// end inline asm
	mov.b64 	{%r181, %r186}, %rd246;
	// begin inline asm
	shfl.sync.down.b32 %r180, %r181, %r187, %r188, %r189;
	// end inline asm
	// begin inline asm
	shfl.sync.down.b32 %r185, %r186, %r187, %r188, %r189;
	// end inline asm
	mov.b64 	%rd66, {%r180, %r185};
	setp.ge.s32 	%p119, %r169, %r188;
	mov.f32 	%f201, %f188;
	mov.u64 	%rd259, %rd246;
	@%p119 bra 	$L__BB11_75;
	setp.lt.f32 	%p120, %f188, %f58;
	mov.f32 	%f201, %f58;
	mov.u64 	%rd259, %rd66;
	@%p120 bra 	$L__BB11_75;
	setp.gt.f32 	%p121, %f188, %f58;
	mov.f32 	%f201, %f188;
	mov.u64 	%rd259, %rd246;
	@%p121 bra 	$L__BB11_75;
	setp.lt.s64 	%p122, %rd246, %rd66;
	selp.f32 	%f201, %f188, %f58, %p122;
	min.s64 	%rd259, %rd246, %rd66;
$L__BB11_75:
	mov.b32 	%r195, %f201;
	mov.b32 	%r211, 2;
	mov.b32 	%r213, -1;
	// begin inline asm
	shfl.sync.down.b32 %r194, %r195, %r211, %r188, %r213;
	// end inline asm
	mov.b32 	%f61, %r194;
	// begin inline asm
	shfl.sync.down.b32 %r199, %r200, %r211, %r188, %r213;
	// end inline asm
	mov.b64 	{%r205, %r210}, %rd259;
	// begin inline asm
	shfl.sync.down.b32 %r204, %r205, %r211, %r188, %r213;
	// end inline asm
	// begin inline asm
	shfl.sync.down.b32 %r209, %r210, %r211, %r188, %r213;
	// end inline asm
	mov.b64 	%rd69, {%r204, %r209};
	add.s32 	%r214, %r169, 2;
	setp.gt.s32 	%p123, %r214, %r188;
	mov.f32 	%f202, %f201;
	mov.u64 	%rd260, %rd259;
	@%p123 bra 	$L__BB11_79;
	setp.lt.f32 	%p124, %f201, %f61;
	mov.f32 	%f202, %f61;
	mov.u64 	%rd260, %rd69;
	@%p124 bra 	$L__BB11_79;
	setp.gt.f32 	%p125, %f201, %f61;
	mov.f32 	%f202, %f201;
	mov.u64 	%rd260, %rd259;
	@%p125 bra 	$L__BB11_79;
	setp.lt.s64 	%p126, %rd259, %rd69;
	selp.f32 	%f202, %f201, %f61, %p126;
	min.s64 	%rd260, %rd259, %rd69;
$L__BB11_79:
	mov.b32 	%r216, %f202;
	mov.b32 	%r232, 4;
	mov.b32 	%r234, -1;
	// begin inline asm
	shfl.sync.down.b32 %r215, %r216, %r232, %r188, %r234;
	// end inline asm
	mov.b32 	%f64, %r215;
	// begin inline asm
	shfl.sync.down.b32 %r220, %r221, %r232, %r188, %r234;
	// end inline asm
	mov.b64 	{%r226, %r231}, %rd260;
	// begin inline asm
	shfl.sync.down.b32 %r225, %r226, %r232, %r188, %r234;
	// end inline asm
	// begin inline asm
	shfl.sync.down.b32 %r230, %r231, %r232, %r188, %r234;
	// end inline asm
	mov.b64 	%rd72, {%r225, %r230};
	add.s32 	%r235, %r169, 4;
	setp.gt.s32 	%p127, %r235, %r188;
	mov.f32 	%f203, %f202;
	mov.u64 	%rd261, %rd260;
	@%p127 bra 	$L__BB11_83;
	setp.lt.f32 	%p128, %f202, %f64;
	mov.f32 	%f203, %f64;
	mov.u64 	%rd261, %rd72;
	@%p128 bra 	$L__BB11_83;
	setp.gt.f32 	%p129, %f202, %f64;
	mov.f32 	%f203, %f202;
	mov.u64 	%rd261, %rd260;
	@%p129 bra 	$L__BB11_83;
	setp.lt.s64 	%p130, %rd260, %rd72;
	selp.f32 	%f203, %f202, %f64, %p130;
	min.s64 	%rd261, %rd260, %rd72;
$L__BB11_83:
	mov.b32 	%r237, %f203;
	mov.b32 	%r253, 8;
	mov.b32 	%r255, -1;
	// begin inline asm
	shfl.sync.down.b32 %r236, %r237, %r253, %r188, %r255;
	// end inline asm
	mov.b32 	%f67, %r236;
	// begin inline asm
	shfl.sync.down.b32 %r241, %r242, %r253, %r188, %r255;
	// end inline asm
	mov.b64 	{%r247, %r252}, %rd261;
	// begin inline asm
	shfl.sync.down.b32 %r246, %r247, %r253, %r188, %r255;
	// end inline asm
	// begin inline asm
	shfl.sync.down.b32 %r251, %r252, %r253, %r188, %r255;
	// end inline asm
	mov.b64 	%rd75, {%r246, %r251};
	add.s32 	%r256, %r169, 8;
	setp.gt.s32 	%p131, %r256, %r188;
	mov.f32 	%f204, %f203;
	mov.u64 	%rd262, %rd261;
	@%p131 bra 	$L__BB11_87;
	setp.lt.f32 	%p132, %f203, %f67;
	mov.f32 	%f204, %f67;
	mov.u64 	%rd262, %rd75;
	@%p132 bra 	$L__BB11_87;
	setp.gt.f32 	%p133, %f203, %f67;
	mov.f32 	%f204, %f203;
	mov.u64 	%rd262, %rd261;
	@%p133 bra 	$L__BB11_87;
	setp.lt.s64 	%p134, %rd261, %rd75;
	selp.f32 	%f204, %f203, %f67, %p134;
	min.s64 	%rd262, %rd261, %rd75;
$L__BB11_87:
	mov.b32 	%r258, %f204;
	mov.b32 	%r274, 16;
	mov.b32 	%r276, -1;
	// begin inline asm
	shfl.sync.down.b32 %r257, %r258, %r274, %r188, %r276;
	// end inline asm
	mov.b32 	%f70, %r257;
	// begin inline asm
	shfl.sync.down.b32 %r262, %r263, %r274, %r188, %r276;
	// end inline asm
	mov.b64 	{%r268, %r273}, %rd262;
	// begin inline asm
	shfl.sync.down.b32 %r267, %r268, %r274, %r188, %r276;
	// end inline asm
	// begin inline asm
	shfl.sync.down.b32 %r272, %r273, %r274, %r188, %r276;
	// end inline asm
	mov.b64 	%rd78, {%r267, %r272};
	add.s32 	%r277, %r169, 16;
	setp.gt.s32 	%p135, %r277, %r188;
	mov.f32 	%f241, %f204;
	mov.u64 	%rd304, %rd262;
	@%p135 bra 	$L__BB11_91;
	setp.lt.f32 	%p136, %f204, %f70;
	mov.f32 	%f241, %f70;
	mov.u64 	%rd304, %rd78;
	@%p136 bra 	$L__BB11_91;
	setp.gt.f32 	%p137, %f204, %f70;
	mov.f32 	%f241, %f204;
	mov.u64 	%rd304, %rd262;
	@%p137 bra 	$L__BB11_91;
	setp.lt.s64 	%p138, %rd262, %rd78;
	selp.f32 	%f241, %f204, %f70, %p138;
	min.s64 	%rd304, %rd262, %rd78;
$L__BB11_91:
	setp.ne.s32 	%p139, %r169, 0;
	@%p139 bra 	$L__BB11_93;
	shr.u32 	%r278, %r1, 1;
	and.b32  	%r279, %r278, 496;
	mov.u32 	%r280, _ZN6thrust24THRUST_300001_SM_1000_NS8cuda_cub4core6detail5shmemE;
	add.s32 	%r281, %r280, %r279;
	st.shared.f32 	[%r281+8], %f241;
	st.shared.u64 	[%r281+16], %rd304;
$L__BB11_93:
	bar.sync 	0;
	setp.ne.s32 	%p140, %r1, 0;
	@%p140 bra 	$L__BB11_204;
	setp.lt.s32 	%p141, %r36, 33;
	mov.f32 	%f206, %f241;
	mov.u64 	%rd264, %rd304;
	@%p141 bra 	$L__BB11_98;
	ld.shared.f32 	%f73, [_ZN6thrust24THRUST_300001_SM_1000_NS8cuda_cub4core6detail5shmemE+24];
	ld.shared.u64 	%rd81, [_ZN6thrust24THRUST_300001_SM_1000_NS8cuda_cub4core6detail5shmemE+32];
	setp.lt.f32 	%p142, %f241, %f73;
	mov.f32 	%f206, %f73;
	mov.u64 	%rd264, %rd81;
	@%p142 bra 	$L__BB11_98;
	setp.lt.f32 	%p143, %f73, %f241;
	mov.f32 	%f206, %f241;
	mov.u64 	%rd264, %rd304;
	@%p143 bra 	$L__BB11_98;
	setp.lt.s64 	%p144, %rd304, %rd81;
	selp.f32 	%f206, %f241, %f73, %p144;
	min.s64 	%rd264, %rd304, %rd81;
$L__BB11_98:
	setp.lt.s32 	%p145, %r36, 65;
	mov.f32 	%f207, %f206;
	mov.u64 	%rd265, %rd264;
	@%p145 bra 	$L__BB11_102;
	ld.shared.f32 	%f76, [_ZN6thrust24THRUST_300001_SM_1000_NS8cuda_cub4core6detail5shmemE+40];
	ld.shared.u64 	%rd84, [_ZN6thrust24THRUST_300001_SM_1000_NS8cuda_cub4core6detail5shmemE+48];
	setp.lt.f32 	%p146, %f206, %f76;
	mov.f32 	%f207, %f76;
	mov.u64 	%rd265, %rd84;
	@%p146 bra 	$L__BB11_102;
	setp.lt.f32 	%p147, %f76, %f206;
	mov.f32 	%f207, %f206;
	mov.u64 	%rd265, %rd264;
	@%p147 bra 	$L__BB11_102;
	setp.lt.s64 	%p148, %rd264, %rd84;
	selp.f32 	%f207, %f206, %f76, %p148;
	min.s64 	%rd265, %rd264, %rd84;
$L__BB11_102:
	setp.lt.s32 	%p149, %r36, 97;
	mov.f32 	%f208, %f207;
	mov.u64 	%rd266, %rd265;
	@%p149 bra 	$L__BB11_106;
	ld.shared.f32 	%f79, [_ZN6thrust24THRUST_300001_SM_1000_NS8cuda_cub4core6detail5shmemE+56];
	ld.shared.u64 	%rd87, [_ZN6thrust24THRUST_300001_SM_1000_NS8cuda_cub4core6detail5shmemE+64];
	setp.lt.f32 	%p150, %f207, %f79;
	mov.f32 	%f208, %f79;
	mov.u64 	%rd266, %rd87;
	@%p150 bra 	$L__BB11_106;
	setp.lt.f32 	%p151, %f79, %f207;
	mov.f32 	%f208, %f207;
	mov.u64 	%rd266, %rd265;
	@%p151 bra 	$L__BB11_106;
	setp.lt.s64 	%p152, %rd265, %rd87;
	selp.f32 	%f208, %f207, %f79, %p152;
	min.s64 	%rd266, %rd265, %rd87;
$L__BB11_106:
	setp.lt.s32 	%p153, %r36, 129;
	mov.f32 	%f209, %f208;
	mov.u64 	%rd267, %rd266;
	@%p153 bra 	$L__BB11_110;
	ld.shared.f32 	%f82, [_ZN6thrust24THRUST_300001_SM_1000_NS8cuda_cub4core6detail5shmemE+72];
	ld.shared.u64 	%rd90, [_ZN6thrust24THRUST_300001_SM_1000_NS8cuda_cub4core6detail5shmemE+80];
	setp.lt.f32 	%p154, %f208, %f82;
	mov.f32 	%f209, %f82;
	mov.u64 	%rd267, %rd90;
	@%p154 bra 	$L__BB11_110;
	setp.lt.f32 	%p155, %f82, %f208;
	mov.f32 	%f209, %f208;
	mov.u64 	%rd267, %rd266;
	@%p155 bra 	$L__BB11_110;
	setp.lt.s64 	%p156, %rd266, %rd90;
	selp.f32 	%f209, %f208, %f82, %p156;
	min.s64 	%rd267, %rd266, %rd90;
$L__BB11_110:
	setp.lt.s32 	%p157, %r36, 161;
	mov.f32 	%f210, %f209;
	mov.u64 	%rd268, %rd267;
	@%p157 bra 	$L__BB11_114;
	ld.shared.f32 	%f85, [_ZN6thrust24THRUST_300001_SM_1000_NS8cuda_cub4core6detail5shmemE+88];
	ld.shared.u64 	%rd93, [_ZN6thrust24THRUST_300001_SM_1000_NS8cuda_cub4core6detail5shmemE+96];
	setp.lt.f32 	%p158, %f209, %f85;
	mov.f32 	%f210, %f85;
	mov.u64 	%rd268, %rd93;
	@%p158 bra 	$L__BB11_114;
	setp.lt.f32 	%p159, %f85, %f209;
	mov.f32 	%f210, %f209;
	mov.u64 	%rd268, %rd267;
	@%p159 bra 	$L__BB11_114;
	setp.lt.s64 	%p160, %rd267, %rd93;
	selp.f32 	%f210, %f209, %f85, %p160;
	min.s64 	%rd268, %rd267, %rd93;
$L__BB11_114:
	setp.lt.s32 	%p161, %r36, 193;
	mov.f32 	%f211, %f210;
	mov.u64 	%rd269, %rd268;
	@%p161 bra 	$L__BB11_118;
	ld.shared.f32 	%f88, [_ZN6thrust24THRUST_300001_SM_1000_NS8cuda_cub4core6detail5shmemE+104];
	ld.shared.u64 	%rd96, [_ZN6thrust24THRUST_300001_SM_1000_NS8cuda_cub4core6detail5shmemE+112];
	setp.lt.f32 	%p162, %f210, %f88;
	mov.f32 	%f211, %f88;
	mov.u64 	%rd269, %rd96;
	@%p162 bra 	$L__BB11_118;
	setp.lt.f32 	%p163, %f88, %f210;
	mov.f32 	%f211, %f210;
	mov.u64 	%rd269, %rd268;
	@%p163 bra 	$L__BB11_118;
	setp.lt.s64 	%p164, %rd268, %rd96;
	selp.f32 	%f211, %f210, %f88, %p164;
	min.s64 	%rd269, %rd268, %rd96;
$L__BB11_118:
	setp.lt.s32 	%p165, %r36, 225;
	mov.f32 	%f241, %f211;
	mov.u64 	%rd304, %rd269;
	@%p165 bra 	$L__BB11_204;
	ld.shared.f32 	%f91, [_ZN6thrust24THRUST_300001_SM_1000_NS8cuda_cub4core6detail5shmemE+120];
	ld.shared.u64 	%rd99, [_ZN6thrust24THRUST_300001_SM_1000_NS8cuda_cub4core6detail5shmemE+128];
	setp.lt.f32 	%p166, %f211, %f91;
	mov.f32 	%f241, %f91;
	mov.u64 	%rd304, %rd99;
	@%p166 bra 	$L__BB11_204;
	setp.lt.f32 	%p167, %f91, %f211;
	mov.f32 	%f241, %f211;
	mov.u64 	%rd304, %rd269;
	@%p167 bra 	$L__BB11_204;
	setp.lt.s64 	%p168, %rd269, %rd99;
	selp.f32 	%f241, %f211, %f91, %p168;
	min.s64 	%rd304, %rd269, %rd99;
	bra.uni 	$L__BB11_204;
$L__BB11_122:
	mov.u32 	%r17, %tid.x;
	cvt.u64.u32 	%rd101, %r17;
	mul.wide.u32 	%rd197, %r17, 4;
	add.s64 	%rd102, %rd1, %rd197;
	ld.global.f32 	%f170, [%rd102];
	add.s32 	%r37, %r17, 256;
	cvt.u64.u32 	%rd198, %r37;
	ld.global.f32 	%f171, [%rd102+1024];
	add.s32 	%r38, %r17, 512;
	cvt.u64.u32 	%rd199, %r38;
	ld.global.f32 	%f172, [%rd102+2048];
	add.s32 	%r39, %r17, 768;
	cvt.u64.u32 	%rd200, %r39;
	ld.global.f32 	%f173, [%rd102+3072];
	or.b32  	%r40, %r17, 1024;
	cvt.u64.u32 	%rd103, %r40;
	add.s64 	%rd291, %rd195, %rd103;
	ld.global.f32 	%f228, [%rd102+4096];
	setp.geu.f32 	%p3, %f170, %f171;
	selp.f32 	%f174, %f170, %f171, %p3;
	selp.b64 	%rd201, %rd101, %rd198, %p3;
	setp.geu.f32 	%p4, %f174, %f172;
	selp.f32 	%f175, %f174, %f172, %p4;
	selp.b64 	%rd202, %rd201, %rd199, %p4;
	setp.geu.f32 	%p5, %f175, %f173;
	selp.f32 	%f94, %f175, %f173, %p5;
	selp.b64 	%rd105, %rd202, %rd200, %p5;
	setp.lt.f32 	%p6, %f94, %f228;
	@%p6 bra 	$L__BB11_124;
	setp.lt.f32 	%p7, %f228, %f94;
	setp.lt.u64 	%p8, %rd105, %rd103;
	or.pred  	%p9, %p7, %p8;
	selp.f32 	%f228, %f94, %f228, %p9;
	add.s64 	%rd203, %rd195, %rd105;
	selp.b64 	%rd291, %rd203, %rd291, %p9;
$L__BB11_124:
	setp.lt.u32 	%p10, %r36, 2560;
	mov.b32 	%r394, 1280;
	@%p10 bra 	$L__BB11_137;
	mov.b32 	%r393, 1280;
	mov.f32 	%f213, %f228;
	mov.u64 	%rd271, %rd291;
$L__BB11_126:
	cvt.u64.u32 	%rd204, %r393;
	add.s64 	%rd205, %rd101, %rd204;
	mul.wide.u32 	%rd206, %r393, 4;
	add.s64 	%rd207, %rd102, %rd206;
	add.s64 	%rd272, %rd205, %rd195;
	ld.global.f32 	%f214, [%rd207];
	add.s64 	%rd273, %rd272, 256;
	ld.global.f32 	%f215, [%rd207+1024];
	add.s64 	%rd274, %rd272, 512;
	ld.global.f32 	%f216, [%rd207+2048];
	add.s64 	%rd275, %rd272, 768;
	ld.global.f32 	%f217, [%rd207+3072];
	add.s64 	%rd291, %rd272, 1024;
	ld.global.f32 	%f228, [%rd207+4096];
	setp.lt.f32 	%p11, %f213, %f214;
	@%p11 bra 	$L__BB11_128;
	setp.lt.f32 	%p12, %f214, %f213;
	setp.lt.s64 	%p13, %rd271, %rd272;
	or.pred  	%p14, %p12, %p13;
	selp.f32 	%f214, %f213, %f214, %p14;
	selp.b64 	%rd272, %rd271, %rd272, %p14;
$L__BB11_128:
	setp.lt.f32 	%p15, %f214, %f215;
	@%p15 bra 	$L__BB11_130;
	setp.lt.f32 	%p16, %f215, %f214;
	setp.lt.s64 	%p17, %rd272, %rd273;
	or.pred  	%p18, %p16, %p17;
	selp.f32 	%f215, %f214, %f215, %p18;
	selp.b64 	%rd273, %rd272, %rd273, %p18;
$L__BB11_130:
	setp.lt.f32 	%p19, %f215, %f216;
	@%p19 bra 	$L__BB11_132;
	setp.lt.f32 	%p20, %f216, %f215;
	setp.lt.s64 	%p21, %rd273, %rd274;
	or.pred  	%p22, %p20, %p21;
	selp.f32 	%f216, %f215, %f216, %p22;
	selp.b64 	%rd274, %rd273, %rd274, %p22;
$L__BB11_132:
	setp.lt.f32 	%p23, %f216, %f217;
	@%p23 bra 	$L__BB11_134;
	setp.lt.f32 	%p24, %f217, %f216;
	setp.lt.s64 	%p25, %rd274, %rd275;
	or.pred  	%p26, %p24, %p25;
	selp.f32 	%f217, %f216, %f217, %p26;
	selp.b64 	%rd275, %rd274, %rd275, %p26;
$L__BB11_134:
	setp.lt.f32 	%p27, %f217, %f228;
	@%p27 bra 	$L__BB11_136;
	setp.lt.f32 	%p28, %f228, %f217;
	setp.lt.s64 	%p29, %rd275, %rd291;
	or.pred  	%p30, %p28, %p29;
	selp.f32 	%f228, %f217, %f228, %p30;
	selp.b64 	%rd291, %rd275, %rd291, %p30;
$L__BB11_136:
	add.s32 	%r394, %r393, 1280;
	add.s32 	%r43, %r393, 2560;
	setp.le.s32 	%p31, %r43, %r36;
	mov.u32 	%r393, %r394;
	mov.f32 	%f213, %f228;
	mov.u64 	%rd271, %rd291;
	@%p31 bra 	$L__BB11_126;
$L__BB11_137:
	setp.le.s32 	%p32, %r36, %r394;
	@%p32 bra 	$L__BB11_160;
	sub.s32 	%r21, %r36, %r394;
	setp.ge.s32 	%p33, %r17, %r21;
	@%p33 bra 	$L__BB11_160;
	not.b32 	%r44, %r17;
	add.s32 	%r45, %r36, %r44;
	sub.s32 	%r22, %r45, %r394;
	and.b32  	%r46, %r22, 768;
	setp.eq.s32 	%p34, %r46, 768;
	mov.u32 	%r397, %r17;
	@%p34 bra 	$L__BB11_145;
	add.s32 	%r47, %r17, %r394;
	cvt.u64.u32 	%rd209, %r47;
	add.s64 	%rd279, %rd195, %rd209;
	mul.wide.u32 	%rd210, %r47, 4;
	add.s64 	%rd278, %rd1, %rd210;
	shr.u32 	%r48, %r22, 8;
	add.s32 	%r49, %r48, 1;
	and.b32  	%r50, %r49, 3;
	neg.s32 	%r395, %r50;
	mov.u32 	%r397, %r17;
$L__BB11_141:
	.pragma "nounroll";
	mov.u64 	%rd129, %rd291;
	mov.f32 	%f114, %f228;
	ld.global.f32 	%f115, [%rd278];
	setp.lt.f32 	%p35, %f114, %f115;
	mov.f32 	%f228, %f115;
	mov.u64 	%rd291, %rd279;
	@%p35 bra 	$L__BB11_144;
	setp.lt.f32 	%p36, %f115, %f114;
	mov.f32 	%f228, %f114;
	mov.u64 	%rd291, %rd129;
	@%p36 bra 	$L__BB11_144;
	setp.lt.s64 	%p37, %rd129, %rd279;
	selp.f32 	%f228, %f114, %f115, %p37;
	min.s64 	%rd291, %rd129, %rd279;
$L__BB11_144:
	add.s32 	%r397, %r397, 256;
	add.s64 	%rd279, %rd279, 256;
	add.s64 	%rd278, %rd278, 1024;
	add.s32 	%r395, %r395, 1;
	setp.ne.s32 	%p38, %r395, 0;
	@%p38 bra 	$L__BB11_141;
$L__BB11_145:
	setp.lt.u32 	%p39, %r22, 768;
	@%p39 bra 	$L__BB11_160;
	add.s32 	%r398, %r397, %r394;
	cvt.u64.u32 	%rd211, %r398;
	add.s64 	%rd286, %rd195, %rd211;
	cvt.u64.u32 	%rd212, %r397;
	cvt.u64.u32 	%rd213, %r394;
	add.s64 	%rd214, %rd212, %rd213;
	shl.b64 	%rd215, %rd214, 2;
	add.s64 	%rd216, %rd215, %rd1;
	add.s64 	%rd285, %rd216, 3072;
	mul.wide.u32 	%rd217, %r398, 4;
	add.s64 	%rd284, %rd1, %rd217;
	add.s32 	%r399, %r397, 512;
$L__BB11_147:
	mov.u32 	%r32, %r399;
	ld.global.f32 	%f121, [%rd284];
	setp.lt.f32 	%p40, %f228, %f121;
	mov.f32 	%f225, %f121;
	mov.u64 	%rd288, %rd286;
	@%p40 bra 	$L__BB11_150;
	setp.lt.f32 	%p41, %f121, %f228;
	mov.f32 	%f225, %f228;
	mov.u64 	%rd288, %rd291;
	@%p41 bra 	$L__BB11_150;
	setp.lt.s64 	%p42, %rd291, %rd286;
	selp.f32 	%f225, %f228, %f121, %p42;
	min.s64 	%rd288, %rd291, %rd286;
$L__BB11_150:
	add.s32 	%r51, %r398, 256;
	cvt.u64.u32 	%rd218, %r51;
	add.s64 	%rd145, %rd195, %rd218;
	ld.global.f32 	%f124, [%rd285+-2048];
	setp.lt.f32 	%p43, %f225, %f124;
	mov.f32 	%f226, %f124;
	mov.u64 	%rd289, %rd145;
	@%p43 bra 	$L__BB11_153;
	setp.lt.f32 	%p44, %f124, %f225;
	mov.f32 	%f226, %f225;
	mov.u64 	%rd289, %rd288;
	@%p44 bra 	$L__BB11_153;
	setp.lt.s64 	%p45, %rd288, %rd145;
	selp.f32 	%f226, %f225, %f124, %p45;
	min.s64 	%rd289, %rd288, %rd145;
$L__BB11_153:
	add.s32 	%r52, %r398, 512;
	cvt.u64.u32 	%rd219, %r52;
	add.s64 	%rd148, %rd195, %rd219;
	ld.global.f32 	%f127, [%rd285+-1024];
	setp.lt.f32 	%p46, %f226, %f127;
	mov.f32 	%f227, %f127;
	mov.u64 	%rd290, %rd148;
	@%p46 bra 	$L__BB11_156;
	setp.lt.f32 	%p47, %f127, %f226;
	mov.f32 	%f227, %f226;
	mov.u64 	%rd290, %rd289;
	@%p47 bra 	$L__BB11_156;
	setp.lt.s64 	%p48, %rd289, %rd148;
	selp.f32 	%f227, %f226, %f127, %p48;
	min.s64 	%rd290, %rd289, %rd148;
$L__BB11_156:
	add.s32 	%r53, %r398, 768;
	cvt.u64.u32 	%rd220, %r53;
	add.s64 	%rd151, %rd195, %rd220;
	ld.global.f32 	%f130, [%rd285];
	setp.lt.f32 	%p49, %f227, %f130;
	mov.f32 	%f228, %f130;
	mov.u64 	%rd291, %rd151;
	@%p49 bra 	$L__BB11_159;
	setp.lt.f32 	%p50, %f130, %f227;
	mov.f32 	%f228, %f227;
	mov.u64 	%rd291, %rd290;
	@%p50 bra 	$L__BB11_159;
	setp.lt.s64 	%p51, %rd290, %rd151;
	selp.f32 	%f228, %f227, %f130, %p51;
	min.s64 	%rd291, %rd290, %rd151;
$L__BB11_159:
	add.s64 	%rd286, %rd286, 1024;
	add.s64 	%rd285, %rd285, 4096;
	add.s64 	%rd284, %rd284, 4096;
	add.s32 	%r399, %r32, 1024;
	add.s32 	%r54, %r32, 512;
	add.s32 	%r398, %r398, 1024;
	setp.lt.s32 	%p52, %r54, %r21;
	@%p52 bra 	$L__BB11_147;
$L__BB11_160:
	// begin inline asm
	mov.u32 %r55, %laneid;
	// end inline asm
	mov.b32 	%r57, %f228;
	mov.b32 	%r73, 1;
	mov.b32 	%r74, 31;
	mov.b32 	%r75, -1;
	// begin inline asm
	shfl.sync.down.b32 %r56, %r57, %r73, %r74, %r75;
	// end inline asm
	mov.b32 	%f134, %r56;
	// begin inline asm
	shfl.sync.down.b32 %r61, %r62, %r73, %r74, %r75;
	// end inline asm
	mov.b64 	{%r67, %r72}, %rd291;
	// begin inline asm
	shfl.sync.down.b32 %r66, %r67, %r73, %r74, %r75;
	// end inline asm
	// begin inline asm
	shfl.sync.down.b32 %r71, %r72, %r73, %r74, %r75;
	// end inline asm
	mov.b64 	%rd158, {%r66, %r71};
	setp.gt.s32 	%p53, %r55, 30;
	mov.f32 	%f230, %f228;
	mov.u64 	%rd293, %rd291;
	@%p53 bra 	$L__BB11_164;
	setp.lt.f32 	%p54, %f228, %f134;
	mov.f32 	%f230, %f134;
	mov.u64 	%rd293, %rd158;
	@%p54 bra 	$L__BB11_164;
	setp.gt.f32 	%p55, %f228, %f134;
	mov.f32 	%f230, %f228;
	mov.u64 	%rd293, %rd291;
	@%p55 bra 	$L__BB11_164;
	setp.lt.s64 	%p56, %rd291, %rd158;
	selp.f32 	%f230, %f228, %f134, %p56;
	min.s64 	%rd293, %rd291, %rd158;
$L__BB11_164:
	mov.b32 	%r77, %f230;
	mov.b32 	%r93, 2;
	mov.b32 	%r94, 31;
	mov.b32 	%r95, -1;
	// begin inline asm
	shfl.sync.down.b32 %r76, %r77, %r93, %r94, %r95;
	// end inline asm
	mov.b32 	%f137, %r76;
	// begin inline asm
	shfl.sync.down.b32 %r81, %r82, %r93, %r94, %r95;
	// end inline asm
	mov.b64 	{%r87, %r92}, %rd293;
	// begin inline asm
	shfl.sync.down.b32 %r86, %r87, %r93, %r94, %r95;
	// end inline asm
	// begin inline asm
	shfl.sync.down.b32 %r91, %r92, %r93, %r94, %r95;
	// end inline asm
	mov.b64 	%rd161, {%r86, %r91};
	setp.gt.s32 	%p57, %r55, 29;
	mov.f32 	%f231, %f230;
	mov.u64 	%rd294, %rd293;
	@%p57 bra 	$L__BB11_168;
	setp.lt.f32 	%p58, %f230, %f137;
	mov.f32 	%f231, %f137;
	mov.u64 	%rd294, %rd161;
	@%p58 bra 	$L__BB11_168;
	setp.gt.f32 	%p59, %f230, %f137;
	mov.f32 	%f231, %f230;
	mov.u64 	%rd294, %rd293;
	@%p59 bra 	$L__BB11_168;
	setp.lt.s64 	%p60, %rd293, %rd161;
	selp.f32 	%f231, %f230, %f137, %p60;
	min.s64 	%rd294, %rd293, %rd161;
$L__BB11_168:
	mov.b32 	%r97, %f231;
	mov.b32 	%r113, 4;
	mov.b32 	%r114, 31;
	mov.b32 	%r115, -1;
	// begin inline asm
	shfl.sync.down.b32 %r96, %r97, %r113, %r114, %r115;
	// end inline asm
	mov.b32 	%f140, %r96;
	// begin inline asm
	shfl.sync.down.b32 %r101, %r102, %r113, %r114, %r115;
	// end inline asm
	mov.b64 	{%r107, %r112}, %rd294;
	// begin inline asm
	shfl.sync.down.b32 %r106, %r107, %r113, %r114, %r115;
	// end inline asm
	// begin inline asm
	shfl.sync.down.b32 %r111, %r112, %r113, %r114, %r115;
	// end inline asm
	mov.b64 	%rd164, {%r106, %r111};
	setp.gt.s32 	%p61, %r55, 27;
	mov.f32 	%f232, %f231;
	mov.u64 	%rd295, %rd294;
	@%p61 bra 	$L__BB11_172;
	setp.lt.f32 	%p62, %f231, %f140;
	mov.f32 	%f232, %f140;
	mov.u64 	%rd295, %rd164;
	@%p62 bra 	$L__BB11_172;
	setp.gt.f32 	%p63, %f231, %f140;
	mov.f32 	%f232, %f231;
	mov.u64 	%rd295, %rd294;
	@%p63 bra 	$L__BB11_172;
	setp.lt.s64 	%p64, %rd294, %rd164;
	selp.f32 	%f232, %f231, %f140, %p64;
	min.s64 	%rd295, %rd294, %rd164;
$L__BB11_172:
	mov.b32 	%r117, %f232;
	mov.b32 	%r133, 8;
	mov.b32 	%r134, 31;
	mov.b32 	%r135, -1;
	// begin inline asm
	shfl.sync.down.b32 %r116, %r117, %r133, %r134, %r135;
	// end inline asm
	mov.b32 	%f143, %r116;
	// begin inline asm
	shfl.sync.down.b32 %r121, %r122, %r133, %r134, %r135;
	// end inline asm
	mov.b64 	{%r127, %r132}, %rd295;
	// begin inline asm
	shfl.sync.down.b32 %r126, %r127, %r133, %r134, %r135;
	// end inline asm
	// begin inline asm
	shfl.sync.down.b32 %r131, %r132, %r133, %r134, %r135;
	// end inline asm
	mov.b64 	%rd167, {%r126, %r131};
	setp.gt.s32 	%p65, %r55, 23;
	mov.f32 	%f233, %f232;
	mov.u64 	%rd296, %rd295;
	@%p65 bra 	$L__BB11_176;
	setp.lt.f32 	%p66, %f232, %f143;
	mov.f32 	%f233, %f143;
	mov.u64 	%rd296, %rd167;
	@%p66 bra 	$L__BB11_176;
	setp.gt.f32 	%p67, %f232, %f143;
	mov.f32 	%f233, %f232;
	mov.u64 	%rd296, %rd295;
	@%p67 bra 	$L__BB11_176;
	setp.lt.s64 	%p68, %rd295, %rd167;
	selp.f32 	%f233, %f232, %f143, %p68;
	min.s64 	%rd296, %rd295, %rd167;
$L__BB11_176:
	mov.b32 	%r137, %f233;
	mov.b32 	%r153, 16;
	mov.b32 	%r154, 31;
	mov.b32 	%r155, -1;
	// begin inline asm
	shfl.sync.down.b32 %r136, %r137, %r153, %r154, %r155;
	// end inline asm
	mov.b32 	%f146, %r136;
	// begin inline asm
	shfl.sync.down.b32 %r141, %r142, %r153, %r154, %r155;
	// end inline asm
	mov.b64 	{%r147, %r152}, %rd296;
	// begin inline asm
	shfl.sync.down.b32 %r146, %r147, %r153, %r154, %r155;
	// end inline asm
	// begin inline asm
	shfl.sync.down.b32 %r151, %r152, %r153, %r154, %r155;
	// end inline asm
	mov.b64 	%rd170, {%r146, %r151};
	setp.gt.s32 	%p69, %r55, 15;
	mov.f32 	%f241, %f233;
	mov.u64 	%rd304, %rd296;
	@%p69 bra 	$L__BB11_180;
	setp.lt.f32 	%p70, %f233, %f146;
	mov.f32 	%f241, %f146;
	mov.u64 	%rd304, %rd170;
	@%p70 bra 	$L__BB11_180;
	setp.gt.f32 	%p71, %f233, %f146;
	mov.f32 	%f241, %f233;
	mov.u64 	%rd304, %rd296;
	@%p71 bra 	$L__BB11_180;
	setp.lt.s64 	%p72, %rd296, %rd170;
	selp.f32 	%f241, %f233, %f146, %p72;
	min.s64 	%rd304, %rd296, %rd170;
$L__BB11_180:
	setp.ne.s32 	%p73, %r55, 0;
	@%p73 bra 	$L__BB11_182;
	shr.u32 	%r156, %r17, 1;
	and.b32  	%r157, %r156, 496;
	mov.u32 	%r158, _ZN6thrust24THRUST_300001_SM_1000_NS8cuda_cub4core6detail5shmemE;
	add.s32 	%r159, %r158, %r157;
	st.shared.f32 	[%r159+8], %f241;
	st.shared.u64 	[%r159+16], %rd304;
$L__BB11_182:
	bar.sync 	0;
	setp.ne.s32 	%p74, %r17, 0;
	@%p74 bra 	$L__BB11_204;
	ld.shared.f32 	%f149, [_ZN6thrust24THRUST_300001_SM_1000_NS8cuda_cub4core6detail5shmemE+24];
	ld.shared.u64 	%rd173, [_ZN6thrust24THRUST_300001_SM_1000_NS8cuda_cub4core6detail5shmemE+32];
	setp.lt.f32 	%p75, %f241, %f149;
	mov.f32 	%f235, %f149;
	mov.u64 	%rd298, %rd173;
	@%p75 bra 	$L__BB11_186;
	setp.lt.f32 	%p76, %f149, %f241;
	mov.f32 	%f235, %f241;
	mov.u64 	%rd298, %rd304;
	@%p76 bra 	$L__BB11_186;
	setp.lt.s64 	%p77, %rd304, %rd173;
	selp.f32 	%f235, %f241, %f149, %p77;
	min.s64 	%rd298, %rd304, %rd173;
$L__BB11_186:
	ld.shared.f32 	%f152, [_ZN6thrust24THRUST_300001_SM_1000_NS8cuda_cub4core6detail5shmemE+40];
	ld.shared.u64 	%rd176, [_ZN6thrust24THRUST_300001_SM_1000_NS8cuda_cub4core6detail5shmemE+48];
	setp.lt.f32 	%p78, %f235, %f152;
	mov.f32 	%f236, %f152;
	mov.u64 	%rd299, %rd176;
	@%p78 bra 	$L__BB11_189;
	setp.lt.f32 	%p79, %f152, %f235;
	mov.f32 	%f236, %f235;
	mov.u64 	%rd299, %rd298;
	@%p79 bra 	$L__BB11_189;
	setp.lt.s64 	%p80, %rd298, %rd176;
	selp.f32 	%f236, %f235, %f152, %p80;
	min.s64 	%rd299, %rd298, %rd176;
$L__BB11_189:
	ld.shared.f32 	%f155, [_ZN6thrust24THRUST_300001_SM_1000_NS8cuda_cub4core6detail5shmemE+56];
	ld.shared.u64 	%rd179, [_ZN6thrust24THRUST_300001_SM_1000_NS8cuda_cub4core6detail5shmemE+64];
	setp.lt.f32 	%p81, %f236, %f155;
	mov.f32 	%f237, %f155;
	mov.u64 	%rd300, %rd179;
	@%p81 bra 	$L__BB11_192;
	setp.lt.f32 	%p82, %f155, %f236;
	mov.f32 	%f237, %f236;
	mov.u64 	%rd300, %rd299;
	@%p82 bra 	$L__BB11_192;
	setp.lt.s64 	%p83, %rd299, %rd179;
	selp.f32 	%f237, %f236, %f155, %p83;
	min.s64 	%rd300, %rd299, %rd179;
$L__BB11_192:
	ld.shared.f32 	%f158, [_ZN6thrust24THRUST_300001_SM_1000_NS8cuda_cub4core6detail5shmemE+72];
	ld.shared.u64 	%rd182, [_ZN6thrust24THRUST_300001_SM_1000_NS8cuda_cub4core6detail5shmemE+80];
	setp.lt.f32 	%p84, %f237, %f158;
	mov.f32 	%f238, %f158;
	mov.u64 	%rd301, %rd182;
	@%p84 bra 	$L__BB11_195;
	setp.lt.f32 	%p85, %f158, %f237;
	mov.f32 	%f238, %f237;
	mov.u64 	%rd301, %rd300;
	@%p85 bra 	$L__BB11_195;
	setp.lt.s64 	%p86, %rd300, %rd182;
	selp.f32 	%f238, %f237, %f158, %p86;
	min.s64 	%rd301, %rd300, %rd182;
$L__BB11_195:
	ld.shared.f32 	%f161, [_ZN6thrust24THRUST_300001_SM_1000_NS8cuda_cub4core6detail5shmemE+88];
	ld.shared.u64 	%rd185, [_ZN6thrust24THRUST_300001_SM_1000_NS8cuda_cub4core6detail5shmemE+96];
	setp.lt.f32 	%p87, %f238, %f161;
	mov.f32 	%f239, %f161;
	mov.u64 	%rd302, %rd185;
	@%p87 bra 	$L__BB11_198;
	setp.lt.f32 	%p88, %f161, %f238;
	mov.f32 	%f239, %f238;
	mov.u64 	%rd302, %rd301;
	@%p88 bra 	$L__BB11_198;
	setp.lt.s64 	%p89, %rd301, %rd185;
	selp.f32 	%f239, %f238, %f161, %p89;
	min.s64 	%rd302, %rd301, %rd185;
$L__BB11_198:
	ld.shared.f32 	%f164, [_ZN6thrust24THRUST_300001_SM_1000_NS8cuda_cub4core6detail5shmemE+104];
	ld.shared.u64 	%rd188, [_ZN6thrust24THRUST_300001_SM_1000_NS8cuda_cub4core6detail5shmemE+112];
	setp.lt.f32 	%p90, %f239, %f164;
	mov.f32 	%f240, %f164;
	mov.u64 	%rd303, %rd188;
	@%p90 bra 	$L__BB11_201;
	setp.lt.f32 	%p91, %f164, %f239;
	mov.f32 	%f240, %f239;
	mov.u64 	%rd303, %rd302;
	@%p91 bra 	$L__BB11_201;
	setp.lt.s64 	%p92, %rd302, %rd188;
	selp.f32 	%f240, %f239, %f164, %p92;
	min.s64 	%rd303, %rd302, %rd188;
$L__BB11_201:
	ld.shared.f32 	%f167, [_ZN6thrust24THRUST_300001_SM_1000_NS8cuda_cub4core6detail5shmemE+120];
	ld.shared.u64 	%rd191, [_ZN6thrust24THRUST_300001_SM_1000_NS8cuda_cub4core6detail5shmemE+128];
	setp.lt.f32 	%p93, %f240, %f167;
	mov.f32 	%f241, %f167;
	mov.u64 	%rd304, %rd191;
	@%p93 bra 	$L__BB11_204;
	setp.lt.f32 	%p94, %f167, %f240;
	mov.f32 	%f241, %f240;
	mov.u64 	%rd304, %rd303;
	@%p94 bra 	$L__BB11_204;
	setp.lt.s64 	%p95, %rd303, %rd191;
	selp.f32 	%f241, %f240, %f167, %p95;
	min.s64 	%rd304, %rd303, %rd191;
$L__BB11_204:
	mov.u32 	%r387, %tid.x;
	setp.ne.s32 	%p212, %r387, 0;
	@%p212 bra 	$L__BB11_206;
	ld.param.u64 	%rd234, [_ZN6thrust24THRUST_300001_SM_1000_NS8cuda_cub4core6detail13_kernel_agentINS1_8__reduce11ReduceAgentINS0_12zip_iteratorIN4cuda3std3__45tupleIJNS0_10device_ptrIfEENS0_17counting_iteratorIlNS0_11use_defaultESF_SF_EEEEEEEPNSB_IJflEEESJ_iNS1_9__extrema9arg_max_fIflNSA_4lessIfEEEEEEJSI_SK_iSP_EEEvDpT0__param_1];
	cvta.to.global.u64 	%rd233, %rd234;
	st.global.f32 	[%rd233], %f241;
	st.global.u64 	[%rd233+8], %rd304;
$L__BB11_206:
	ret;

}
	// .globl	_ZN6thrust24THRUST_300001_SM_1000_NS8cuda_cub4core6detail13_kernel_agentINS1_8__reduce11ReduceAgentINS0_12zip_iteratorIN4cuda3std3__45tupleIJNS0_10device_ptrIfEENS0_17counting_iteratorIlNS0_11use_defaultESF_SF_EEEEEEEPNSB_IJflEEESJ_iNS1_9__extrema9arg_max_fIflNSA_4lessIfEEEEEEJSI_SK_iN3cub18CUB_300001_SM_100013GridEvenShareIiEENSS_9GridQueueIjEESP_EEEvDpT0_
.visible .entry _ZN6thrust24THRUST_300001_SM_1000_NS8cuda_cub4core6detail13_kernel_agentINS1_8__reduce11ReduceAgentINS0_12zip_iteratorIN4cuda3std3__45tupleIJNS0_10device_ptrIfEENS0_17counting_iteratorIlNS0_11use_defaultESF_SF_EEEEEEEPNSB_IJflEEESJ_iNS1_9__extrema9arg_max_fIflNSA_4lessIfEEEEEEJSI_SK_iN3cub18CUB_300001_SM_100013GridEvenShareIiEENSS_9GridQueueIjEESP_EEEvDpT0_(
	.param .align 8 .b8 _ZN6thrust24THRUST_300001_SM_1000_NS8cuda_cub4core6detail13_kernel_agentINS1_8__reduce11ReduceAgentINS0_12zip_iteratorIN4cuda3std3__45tupleIJNS0_10device_ptrIfEENS0_17counting_iteratorIlNS0_11use_defaultESF_SF_EEEEEEEPNSB_IJflEEESJ_iNS1_9__extrema9arg_max_fIflNSA_4lessIfEEEEEEJSI_SK_iN3cub18CUB_300001_SM_100013GridEvenShareIiEENSS_9GridQueueIjEESP_EEEvDpT0__param_0[16],
	.param .u64 .ptr .align 1 _ZN6thrust24THRUST_300001_SM_1000_NS8cuda_cub4core6detail13_kernel_agentINS1_8__reduce11ReduceAgentINS0_12zip_iteratorIN4cuda3std3__45tupleIJNS0_10device_ptrIfEENS0_17counting_iteratorIlNS0_11use_defaultESF_SF_EEEEEEEPNSB_IJflEEESJ_iNS1_9__extrema9arg_max_fIflNSA_4lessIfEEEEEEJSI_SK_iN3cub18CUB_300001_SM_100013GridEvenShareIiEENSS_9GridQueueIjEESP_EEEvDpT0__param_1,
	.param .u32 _ZN6thrust24THRUST_300001_SM_1000_NS8cuda_cub4core6detail13_kernel_agentINS1_8__reduce11ReduceAgentINS0_12zip_iteratorIN4cuda3std3__45tupleIJNS0_10device_ptrIfEENS0_17counting_iteratorIlNS0_11use_defaultESF_SF_EEEEEEEPNSB_IJflEEESJ_iNS1_9__extrema9arg_max_fIflNSA_4lessIfEEEEEEJSI_SK_iN3cub18CUB_300001_SM_100013GridEvenShareIiEENSS_9GridQueueIjEESP_EEEvDpT0__param_2,
	.param .align 4 .b8 _ZN6thrust24THRUST_300001_SM_1000_NS8cuda_cub4core6detail13_kernel_agentINS1_8__reduce11ReduceAgentINS0_12zip_iteratorIN4cuda3std3__45tupleIJNS0_10device_ptrIfEENS0_17counting_iteratorIlNS0_11use_defaultESF_SF_EEEEEEEPNSB_IJflEEESJ_iNS1_9__extrema9arg_max_fIflNSA_4lessIfEEEEEEJSI_SK_iN3cub18CUB_300001_SM_100013GridEvenShareIiEENSS_9GridQueueIjEESP_EEEvDpT0__param_3[40],
	.param .align 8 .b8 _ZN6thrust24THRUST_300001_SM_1000_NS8cuda_cub4core6detail13_kernel_agentINS1_8__reduce11ReduceAgentINS0_12zip_iteratorIN4cuda3std3__45tupleIJNS0_10device_ptrIfEENS0_17counting_iteratorIlNS0_11use_defaultESF_SF_EEEEEEEPNSB_IJflEEESJ_iNS1_9__extrema9arg_max_fIflNSA_4lessIfEEEEEEJSI_SK_iN3cub18CUB_300001_SM_100013GridEvenShareIiEENSS_9GridQueueIjEESP_EEEvDpT0__param_4[8],
	.param .align 1 .b8 _ZN6thrust24THRUST_300001_SM_1000_NS8cuda_cub4core6detail13_kernel_agentINS1_8__reduce11ReduceAgentINS0_12zip_iteratorIN4cuda3std3__45tupleIJNS0_10device_ptrIfEENS0_17counting_iteratorIlNS0_11use_defaultESF_SF_EEEEEEEPNSB_IJflEEESJ_iNS1_9__extrema9arg_max_fIflNSA_4lessIfEEEEEEJSI_SK_iN3cub18CUB_300001_SM_100013GridEvenShareIiEENSS_9GridQueueIjEESP_EEEvDpT0__param_5[1]
)
.maxntid 256
{
	.reg .pred 	%p<215>;
	.reg .b32 	%r<437>;
	.reg .b32 	%f<242>;
	.reg .b64 	%rd<286>;

	ld.param.u64 	%rd3, [_ZN6thrust24THRUST_300001_SM_1000_NS8cuda_cub4core6detail13_kernel_agentINS1_8__reduce11ReduceAgentINS0_12zip_iteratorIN4cuda3std3__45tupleIJNS0_10device_ptrIfEENS0_17counting_iteratorIlNS0_11use_defaultESF_SF_EEEEEEEPNSB_IJflEEESJ_iNS1_9__extrema9arg_max_fIflNSA_4lessIfEEEEEEJSI_SK_iN3cub18CUB_300001_SM_100013GridEvenShareIiEENSS_9GridQueueIjEESP_EEEvDpT0__param_0+8];
	ld.param.u64 	%rd181, [_ZN6thrust24THRUST_300001_SM_1000_NS8cuda_cub4core6detail13_kernel_agentINS1_8__reduce11ReduceAgentINS0_12zip_iteratorIN4cuda3std3__45tupleIJNS0_10device_ptrIfEENS0_17counting_iteratorIlNS0_11use_defaultESF_SF_EEEEEEEPNSB_IJflEEESJ_iNS1_9__extrema9arg_max_fIflNSA_4lessIfEEEEEEJSI_SK_iN3cub18CUB_300001_SM_100013GridEvenShareIiEENSS_9GridQueueIjEESP_EEEvDpT0__param_0];
	ld.param.u64 	%rd182, [_ZN6thrust24THRUST_300001_SM_1000_NS8cuda_cub4core6detail13_kernel_agentINS1_8__reduce11ReduceAgentINS0_12zip_iteratorIN4cuda3std3__45tupleIJNS0_10device_ptrIfEENS0_17counting_iteratorIlNS0_11use_defaultESF_SF_EEEEEEEPNSB_IJflEEESJ_iNS1_9__extrema9arg_max_fIflNSA_4lessIfEEEEEEJSI_SK_iN3cub18CUB_300001_SM_100013GridEvenShareIiEENSS_9GridQueueIjEESP_EEEvDpT0__param_4];
	ld.param.u32 	%r66, [_ZN6thrust24THRUST_300001_SM_1000_NS8cuda_cub4core6detail13_kernel_agentINS1_8__reduce11ReduceAgentINS0_12zip_iteratorIN4cuda3std3__45tupleIJNS0_10device_ptrIfEENS0_17counting_iteratorIlNS0_11use_defaultESF_SF_EEEEEEEPNSB_IJflEEESJ_iNS1_9__extrema9arg_max_fIflNSA_4lessIfEEEEEEJSI_SK_iN3cub18CUB_300001_SM_100013GridEvenShareIiEENSS_9GridQueueIjEESP_EEEvDpT0__param_2];
	cvta.to.global.u64 	%rd1, %rd182;
	cvta.to.global.u64 	%rd2, %rd181;
	mov.u32 	%r1, %ctaid.x;
	mul.lo.s32 	%r2, %r1, 1280;
	mov.u32 	%r67, %nctaid.x;
	mul.lo.s32 	%r3, %r67, 1280;
	add.s32 	%r68, %r2, 1280;
	setp.le.s32 	%p1, %r68, %r66;
	@%p1 bra 	$L__BB12_121;
	sub.s32 	%r4, %r66, %r2;
	mov.u32 	%r5, %tid.x;
	setp.ge.s32 	%p98, %r5, %r4;
	mov.f32 	%f188, 0f00000000;
	mov.b64 	%rd232, 0;
	mov.u32 	%r420, %r5;
	@%p98 bra 	$L__BB12_3;
	add.s32 	%r190, %r2, %r5;
	cvt.s64.s32 	%rd207, %r190;
	mul.wide.s32 	%rd208, %r190, 4;
	add.s64 	%rd209, %rd2, %rd208;
	add.s64 	%rd232, %rd3, %rd207;
	ld.global.f32 	%f188, [%rd209];
	add.s32 	%r420, %r5, 256;
$L__BB12_3:
	setp.ge.s32 	%p99, %r420, %r4;
	@%p99 bra 	$L__BB12_25;
	not.b32 	%r191, %r420;
	add.s32 	%r192, %r66, %r191;
	sub.s32 	%r8, %r192, %r2;
	and.b32  	%r193, %r8, 768;
	setp.eq.s32 	%p100, %r193, 768;
	@%p100 bra 	$L__BB12_10;
	add.s32 	%r418, %r420, %r2;
	shr.u32 	%r194, %r8, 8;
	add.s32 	%r195, %r194, 1;
	and.b32  	%r196, %r195, 3;
	neg.s32 	%r417, %r196;
$L__BB12_6:
	.pragma "nounroll";
	mov.u64 	%rd6, %rd232;
	mov.f32 	%f3, %f188;
	cvt.s64.s32 	%rd211, %r418;
	add.s64 	%rd7, %rd3, %rd211;
	mul.wide.s32 	%rd212, %r418, 4;
	add.s64 	%rd213, %rd2, %rd212;
	ld.global.f32 	%f4, [%rd213];
	setp.lt.f32 	%p101, %f3, %f4;
	mov.u64 	%rd232, %rd7;
	mov.f32 	%f188, %f4;
	@%p101 bra 	$L__BB12_9;
	setp.lt.f32 	%p102, %f4, %f3;
	mov.u64 	%rd232, %rd6;
	mov.f32 	%f188, %f3;
	@%p102 bra 	$L__BB12_9;
	setp.lt.s64 	%p103, %rd6, %rd7;
	min.s64 	%rd232, %rd6, %rd7;
	selp.f32 	%f188, %f3, %f4, %p103;
$L__BB12_9:
	add.s32 	%r420, %r420, 256;
	add.s32 	%r418, %r418, 256;
	add.s32 	%r417, %r417, 1;
	setp.ne.s32 	%p104, %r417, 0;
	@%p104 bra 	$L__BB12_6;
$L__BB12_10:
	setp.lt.u32 	%p105, %r8, 768;
	@%p105 bra 	$L__BB12_25;
	add.s32 	%r421, %r420, %r2;
	add.s32 	%r424, %r421, 256;
	add.s32 	%r423, %r421, 512;
	add.s32 	%r422, %r421, 768;
	add.s64 	%rd12, %rd2, 2048;
$L__BB12_12:
	cvt.s64.s32 	%rd214, %r424;
	add.s64 	%rd14, %rd3, %rd214;
	cvt.s64.s32 	%rd215, %r423;
	add.s64 	%rd15, %rd3, %rd215;
	cvt.s64.s32 	%rd216, %r422;
	add.s64 	%rd16, %rd3, %rd216;
	cvt.s64.s32 	%rd217, %r421;
	mul.wide.s32 	%rd218, %r421, 4;
	add.s64 	%rd17, %rd12, %rd218;
	add.s64 	%rd18, %rd3, %rd217;
	ld.global.f32 	%f10, [%rd17+-2048];
	setp.lt.f32 	%p106, %f188, %f10;
	mov.u64 	%rd229, %rd18;
	mov.f32 	%f185, %f10;
	@%p106 bra 	$L__BB12_15;
	setp.lt.f32 	%p107, %f10, %f188;
	mov.u64 	%rd229, %rd232;
	mov.f32 	%f185, %f188;
	@%p107 bra 	$L__BB12_15;
	setp.lt.s64 	%p108, %rd232, %rd18;
	min.s64 	%rd229, %rd232, %rd18;
	selp.f32 	%f185, %f188, %f10, %p108;
$L__BB12_15:
	ld.global.f32 	%f13, [%rd17+-1024];
	setp.lt.f32 	%p109, %f185, %f13;
	mov.u64 	%rd230, %rd14;
	mov.f32 	%f186, %f13;
	@%p109 bra 	$L__BB12_18;
	setp.lt.f32 	%p110, %f13, %f185;
	mov.u64 	%rd230, %rd229;
	mov.f32 	%f186, %f185;
	@%p110 bra 	$L__BB12_18;
	setp.lt.s64 	%p111, %rd229, %rd14;
	min.s64 	%rd230, %rd229, %rd14;
	selp.f32 	%f186, %f185, %f13, %p111;
$L__BB12_18:
	ld.global.f32 	%f16, [%rd17];
	setp.lt.f32 	%p112, %f186, %f16;
	mov.u64 	%rd231, %rd15;
	mov.f32 	%f187, %f16;
	@%p112 bra 	$L__BB12_21;
	setp.lt.f32 	%p113, %f16, %f186;
	mov.u64 	%rd231, %rd230;
	mov.f32 	%f187, %f186;
	@%p113 bra 	$L__BB12_21;
	setp.lt.s64 	%p114, %rd230, %rd15;
	min.s64 	%rd231, %rd230, %rd15;
	selp.f32 	%f187, %f186, %f16, %p114;
$L__BB12_21:
	ld.global.f32 	%f19, [%rd17+1024];
	setp.lt.f32 	%p115, %f187, %f19;
	mov.u64 	%rd232, %rd16;
	mov.f32 	%f188, %f19;
	@%p115 bra 	$L__BB12_24;
	setp.lt.f32 	%p116, %f19, %f187;
	mov.u64 	%rd232, %rd231;
	mov.f32 	%f188, %f187;
	@%p116 bra 	$L__BB12_24;
	setp.lt.s64 	%p117, %rd231, %rd16;
	min.s64 	%rd232, %rd231, %rd16;
	selp.f32 	%f188, %f187, %f19, %p117;
$L__BB12_24:
	add.s32 	%r420, %r420, 1024;
	add.s32 	%r424, %r424, 1024;
	add.s32 	%r423, %r423, 1024;
	add.s32 	%r422, %r422, 1024;
	add.s32 	%r421, %r421, 1024;
	setp.lt.s32 	%p118, %r420, %r4;
	@%p118 bra 	$L__BB12_12;
$L__BB12_25:
	setp.lt.s32 	%p119, %r4, 256;
	@%p119 bra 	$L__BB12_70;
	// begin inline asm
	mov.u32 %r310, %laneid;
	// end inline asm
	mov.b32 	%r312, %f188;
	mov.b32 	%r328, 1;
	mov.b32 	%r329, 31;
	mov.b32 	%r330, -1;
	// begin inline asm
	shfl.sync.down.b32 %r311, %r312, %r328, %r329, %r330;
	// end inline asm
	mov.b32 	%f23, %r311;
	// begin inline asm
	shfl.sync.down.b32 %r316, %r317, %r328, %r329, %r330;
	// end inline asm
	mov.b64 	{%r322, %r327}, %rd232;
	// begin inline asm
	shfl.sync.down.b32 %r321, %r322, %r328, %r329, %r330;
	// end inline asm
	// begin inline asm
	shfl.sync.down.b32 %r326, %r327, %r328, %r329, %r330;
	// end inline asm
	mov.b64 	%rd28, {%r321, %r326};
	setp.gt.s32 	%p171, %r310, 30;
	mov.u64 	%rd234, %rd232;
	mov.f32 	%f190, %f188;
	@%p171 bra 	$L__BB12_30;
	setp.lt.f32 	%p172, %f188, %f23;
	mov.u64 	%rd234, %rd28;
	mov.f32 	%f190, %f23;
	@%p172 bra 	$L__BB12_30;
	setp.gt.f32 	%p173, %f188, %f23;
	mov.u64 	%rd234, %rd232;
	mov.f32 	%f190, %f188;
	@%p173 bra 	$L__BB12_30;
	setp.lt.s64 	%p174, %rd232, %rd28;
	min.s64 	%rd234, %rd232, %rd28;
	selp.f32 	%f190, %f188, %f23, %p174;
$L__BB12_30:
	mov.b32 	%r332, %f190;
	mov.b32 	%r348, 2;
	mov.b32 	%r349, 31;
	mov.b32 	%r350, -1;
	// begin inline asm
	shfl.sync.down.b32 %r331, %r332, %r348, %r349, %r350;
	// end inline asm
	mov.b32 	%f26, %r331;
	// begin inline asm
	shfl.sync.down.b32 %r336, %r337, %r348, %r349, %r350;
	// end inline asm
	mov.b64 	{%r342, %r347}, %rd234;
	// begin inline asm
	shfl.sync.down.b32 %r341, %r342, %r348, %r349, %r350;
	// end inline asm
	// begin inline asm
	shfl.sync.down.b32 %r346, %r347, %r348, %r349, %r350;
	// end inline asm
	mov.b64 	%rd31, {%r341, %r346};
	setp.gt.s32 	%p175, %r310, 29;
	mov.u64 	%rd235, %rd234;
	mov.f32 	%f191, %f190;
	@%p175 bra 	$L__BB12_34;
	setp.lt.f32 	%p176, %f190, %f26;
	mov.u64 	%rd235, %rd31;
	mov.f32 	%f191, %f26;
	@%p176 bra 	$L__BB12_34;
	setp.gt.f32 	%p177, %f190, %f26;
	mov.u64 	%rd235, %rd234;
	mov.f32 	%f191, %f190;
	@%p177 bra 	$L__BB12_34;
	setp.lt.s64 	%p178, %rd234, %rd31;
	min.s64 	%rd235, %rd234, %rd31;
	selp.f32 	%f191, %f190, %f26, %p178;
$L__BB12_34:
	mov.b32 	%r352, %f191;
	mov.b32 	%r368, 4;
	mov.b32 	%r369, 31;
	mov.b32 	%r370, -1;
	// begin inline asm
	shfl.sync.down.b32 %r351, %r352, %r368, %r369, %r370;
	// end inline asm
	mov.b32 	%f29, %r351;
	// begin inline asm
	shfl.sync.down.b32 %r356, %r357, %r368, %r369, %r370;
	// end inline asm
	mov.b64 	{%r362, %r367}, %rd235;
	// begin inline asm
	shfl.sync.down.b32 %r361, %r362, %r368, %r369, %r370;
	// end inline asm
	// begin inline asm
	shfl.sync.down.b32 %r366, %r367, %r368, %r369, %r370;
	// end inline asm
	mov.b64 	%rd34, {%r361, %r366};
	setp.gt.s32 	%p179, %r310, 27;
	mov.u64 	%rd236, %rd235;
	mov.f32 	%f192, %f191;
	@%p179 bra 	$L__BB12_38;
	setp.lt.f32 	%p180, %f191, %f29;
	mov.u64 	%rd236, %rd34;
	mov.f32 	%f192, %f29;
	@%p180 bra 	$L__BB12_38;
	setp.gt.f32 	%p181, %f191, %f29;
	mov.u64 	%rd236, %rd235;
	mov.f32 	%f192, %f191;
	@%p181 bra 	$L__BB12_38;
	setp.lt.s64 	%p182, %rd235, %rd34;
	min.s64 	%rd236, %rd235, %rd34;
	selp.f32 	%f192, %f191, %f29, %p182;
$L__BB12_38:
	mov.b32 	%r372, %f192;
	mov.b32 	%r388, 8;
	mov.b32 	%r389, 31;
	mov.b32 	%r390, -1;
	// begin inline asm
	shfl.sync.down.b32 %r371, %r372, %r388, %r389, %r390;
	// end inline asm
	mov.b32 	%f32, %r371;
	// begin inline asm
	shfl.sync.down.b32 %r376, %r377, %r388, %r389, %r390;
	// end inline asm
	mov.b64 	{%r382, %r387}, %rd236;
	// begin inline asm
	shfl.sync.down.b32 %r381, %r382, %r388, %r389, %r390;
	// end inline asm
	// begin inline asm
	shfl.sync.down.b32 %r386, %r387, %r388, %r389, %r390;
	// end inline asm
	mov.b64 	%rd37, {%r381, %r386};
	setp.gt.s32 	%p183, %r310, 23;
	mov.u64 	%rd237, %rd236;
	mov.f32 	%f193, %f192;
	@%p183 bra 	$L__BB12_42;
	setp.lt.f32 	%p184, %f192, %f32;
	mov.u64 	%rd237, %rd37;
	mov.f32 	%f193, %f32;
	@%p184 bra 	$L__BB12_42;
	setp.gt.f32 	%p185, %f192, %f32;
	mov.u64 	%rd237, %rd236;
	mov.f32 	%f193, %f192;
	@%p185 bra 	$L__BB12_42;
	setp.lt.s64 	%p186, %rd236, %rd37;
	min.s64 	%rd237, %rd236, %rd37;
	selp.f32 	%f193, %f192, %f32, %p186;
$L__BB12_42:
	mov.b32 	%r392, %f193;
	mov.b32 	%r408, 16;
	mov.b32 	%r409, 31;
	mov.b32 	%r410, -1;
	// begin inline asm
	shfl.sync.down.b32 %r391, %r392, %r408, %r409, %r410;
	// end inline asm
	mov.b32 	%f35, %r391;
	// begin inline asm
	shfl.sync.down.b32 %r396, %r397, %r408, %r409, %r410;
	// end inline asm
	mov.b64 	{%r402, %r407}, %rd237;
	// begin inline asm
	shfl.sync.down.b32 %r401, %r402, %r408, %r409, %r410;
	// end inline asm
	// begin inline asm
	shfl.sync.down.b32 %r406, %r407, %r408, %r409, %r410;
	// end inline asm
	mov.b64 	%rd40, {%r401, %r406};
	setp.gt.s32 	%p187, %r310, 15;
	mov.u64 	%rd285, %rd237;
	mov.f32 	%f241, %f193;
	@%p187 bra 	$L__BB12_46;
	setp.lt.f32 	%p188, %f193, %f35;
	mov.u64 	%rd285, %rd40;
	mov.f32 	%f241, %f35;
	@%p188 bra 	$L__BB12_46;
	setp.gt.f32 	%p189, %f193, %f35;
	mov.u64 	%rd285, %rd237;
	mov.f32 	%f241, %f193;
	@%p189 bra 	$L__BB12_46;
	setp.lt.s64 	%p190, %rd237, %rd40;
	min.s64 	%rd285, %rd237, %rd40;
	selp.f32 	%f241, %f193, %f35, %p190;
$L__BB12_46:
	setp.ne.s32 	%p191, %r310, 0;
	@%p191 bra 	$L__BB12_48;
	shr.u32 	%r411, %r5, 1;
	and.b32  	%r412, %r411, 496;
	mov.u32 	%r413, _ZN6thrust24THRUST_300001_SM_1000_NS8cuda_cub4core6detail5shmemE;
	add.s32 	%r414, %r413, %r412;
	st.shared.f32 	[%r414+8], %f241;
	st.shared.u64 	[%r414+16], %rd285;
$L__BB12_48:
	bar.sync 	0;
	setp.ne.s32 	%p192, %r5, 0;
	@%p192 bra 	$L__BB12_208;
	ld.shared.f32 	%f38, [_ZN6thrust24THRUST_300001_SM_1000_NS8cuda_cub4core6detail5shmemE+24];
	ld.shared.u64 	%rd43, [_ZN6thrust24THRUST_300001_SM_1000_NS8cuda_cub4core6detail5shmemE+32];
	setp.lt.f32 	%p193, %f241, %f38;
	mov.u64 	%rd239, %rd43;
	mov.f32 	%f195, %f38;
	@%p193 bra 	$L__BB12_52;
	setp.lt.f32 	%p194, %f38, %f241;
	mov.u64 	%rd239, %rd285;
	mov.f32 	%f195, %f241;
	@%p194 bra 	$L__BB12_52;
	setp.lt.s64 	%p195, %rd285, %rd43;
	min.s64 	%rd239, %rd285, %rd43;
	selp.f32 	%f195, %f241, %f38, %p195;
$L__BB12_52:
	ld.shared.f32 	%f41, [_ZN6thrust24THRUST_300001_SM_1000_NS8cuda_cub4core6detail5shmemE+40];
	ld.shared.u64 	%rd46, [_ZN6thrust24THRUST_300001_SM_1000_NS8cuda_cub4core6detail5shmemE+48];
	setp.lt.f32 	%p196, %f195, %f41;
	mov.u64 	%rd240, %rd46;
	mov.f32 	%f196, %f41;
	@%p196 bra 	$L__BB12_55;
	setp.lt.f32 	%p197, %f41, %f195;
	mov.u64 	%rd240, %rd239;
	mov.f32 	%f196, %f195;
	@%p197 bra 	$L__BB12_55;
	setp.lt.s64 	%p198, %rd239, %rd46;
	min.s64 	%rd240, %rd239, %rd46;
	selp.f32 	%f196, %f195, %f41, %p198;
$L__BB12_55:
	ld.shared.f32 	%f44, [_ZN6thrust24THRUST_300001_SM_1000_NS8cuda_cub4core6detail5shmemE+56];
	ld.shared.u64 	%rd49, [_ZN6thrust24THRUST_300001_SM_1000_NS8cuda_cub4core6detail5shmemE+64];
	setp.lt.f32 	%p199, %f196, %f44;
	mov.u64 	%rd241, %rd49;
	mov.f32 	%f197, %f44;
	@%p199 bra 	$L__BB12_58;
	setp.lt.f32 	%p200, %f44, %f196;
	mov.u64 	%rd241, %rd240;
	mov.f32 	%f197, %f196;
	@%p200 bra 	$L__BB12_58;
	setp.lt.s64 	%p201, %rd240, %rd49;
	min.s64 	%rd241, %rd240, %rd49;
	selp.f32 	%f197, %f196, %f44, %p201;
$L__BB12_58:
	ld.shared.f32 	%f47, [_ZN6thrust24THRUST_300001_SM_1000_NS8cuda_cub4core6detail5shmemE+72];
	ld.shared.u64 	%rd52, [_ZN6thrust24THRUST_300001_SM_1000_NS8cuda_cub4core6detail5shmemE+80];
	setp.lt.f32 	%p202, %f197, %f47;
	mov.u64 	%rd242, %rd52;
	mov.f32 	%f198, %f47;
	@%p202 bra 	$L__BB12_61;
	setp.lt.f32 	%p203, %f47, %f197;
	mov.u64 	%rd242, %rd241;
	mov.f32 	%f198, %f197;
	@%p203 bra 	$L__BB12_61;
	setp.lt.s64 	%p204, %rd241, %rd52;
	min.s64 	%rd242, %rd241, %rd52;
	selp.f32 	%f198, %f197, %f47, %p204;
$L__BB12_61:
	ld.shared.f32 	%f50, [_ZN6thrust24THRUST_300001_SM_1000_NS8cuda_cub4core6detail5shmemE+88];
	ld.shared.u64 	%rd55, [_ZN6thrust24THRUST_300001_SM_1000_NS8cuda_cub4core6detail5shmemE+96];
	setp.lt.f32 	%p205, %f198, %f50;
	mov.f32 	%f199, %f50;
	mov.u64 	%rd243, %rd55;
	@%p205 bra 	$L__BB12_64;
	setp.lt.f32 	%p206, %f50, %f198;
	mov.f32 	%f199, %f198;
	mov.u64 	%rd243, %rd242;
	@%p206 bra 	$L__BB12_64;
	setp.lt.s64 	%p207, %rd242, %rd55;
	selp.f32 	%f199, %f198, %f50, %p207;
	min.s64 	%rd243, %rd242, %rd55;
$L__BB12_64:
	ld.shared.f32 	%f53, [_ZN6thrust24THRUST_300001_SM_1000_NS8cuda_cub4core6detail5shmemE+104];
	ld.shared.u64 	%rd58, [_ZN6thrust24THRUST_300001_SM_1000_NS8cuda_cub4core6detail5shmemE+112];
	setp.lt.f32 	%p208, %f199, %f53;
	mov.f32 	%f200, %f53;
	mov.u64 	%rd244, %rd58;
	@%p208 bra 	$L__BB12_67;
	setp.lt.f32 	%p209, %f53, %f199;
	mov.f32 	%f200, %f199;
	mov.u64 	%rd244, %rd243;
	@%p209 bra 	$L__BB12_67;
	setp.lt.s64 	%p210, %rd243, %rd58;
	selp.f32 	%f200, %f199, %f53, %p210;
	min.s64 	%rd244, %rd243, %rd58;
$L__BB12_67:
	ld.shared.f32 	%f56, [_ZN6thrust24THRUST_300001_SM_1000_NS8cuda_cub4core6detail5shmemE+120];
	ld.shared.u64 	%rd61, [_ZN6thrust24THRUST_300001_SM_1000_NS8cuda_cub4core6detail5shmemE+128];
	setp.lt.f32 	%p211, %f200, %f56;
	mov.f32 	%f241, %f56;
	mov.u64 	%rd285, %rd61;
	@%p211 bra 	$L__BB12_208;
	setp.lt.f32 	%p212, %f56, %f200;
	mov.f32 	%f241, %f200;
	mov.u64 	%rd285, %rd244;
	@%p212 bra 	$L__BB12_208;
	setp.lt.s64 	%p213, %rd244, %rd61;
	selp.f32 	%f241, %f200, %f56, %p213;
	min.s64 	%rd285, %rd244, %rd61;
	bra.uni 	$L__BB12_208;
$L__BB12_70:
	// begin inline asm
	mov.u32 %r197, %laneid;
	// end inline asm
	and.b32  	%r218, %r5, 992;
	add.s32 	%r219, %r218, 32;
	setp.gt.s32 	%p120, %r219, %r4;
	not.b32 	%r220, %r218;
	add.s32 	%r221, %r4, %r220;
	selp.b32 	%r216, %r221, 31, %p120;
	mov.b32 	%r199, %f188;
	mov.b32 	%r215, 1;
	mov.b32 	%r217, -1;
	// begin inline asm
	shfl.sync.down.b32 %r198, %r199, %r215, %r216, %r217;
	// end inline asm
	mov.b32 	%f58, %r198;
	// begin inline asm
	shfl.sync.down.b32 %r203, %r204, %r215, %r216, %r217;
	// end inline asm
	mov.b64 	{%r209, %r214}, %rd232;
	// begin inline asm
	shfl.sync.down.b32 %r208, %r209, %r215, %r216, %r217;
	// end inline asm
	// begin inline asm
	shfl.sync.down.b32 %r213, %r214, %r215, %r216, %r217;
	// end inline asm
	mov.b64 	%rd63, {%r208, %r213};
	setp.ge.s32 	%p121, %r197, %r216;
	mov.f32 	%f201, %f188;
	mov.u64 	%rd245, %rd232;
	@%p121 bra 	$L__BB12_74;
	setp.lt.f32 	%p122, %f188, %f58;
	mov.f32 	%f201, %f58;
	mov.u64 	%rd245, %rd63;
	@%p122 bra 	$L__BB12_74;
	setp.gt.f32 	%p123, %f188, %f58;
	mov.f32 	%f201, %f188;
	mov.u64 	%rd245, %rd232;
	@%p123 bra 	$L__BB12_74;
	setp.lt.s64 	%p124, %rd232, %rd63;
	selp.f32 	%f201, %f188, %f58, %p124;
	min.s64 	%rd245, %rd232, %rd63;
$L__BB12_74:
	mov.b32 	%r223, %f201;
	mov.b32 	%r239, 2;
	mov.b32 	%r241, -1;
	// begin inline asm
	shfl.sync.down.b32 %r222, %r223, %r239, %r216, %r241;
	// end inline asm
	mov.b32 	%f61, %r222;
	// begin inline asm
	shfl.sync.down.b32 %r227, %r228, %r239, %r216, %r241;
	// end inline asm
	mov.b64 	{%r233, %r238}, %rd245;
	// begin inline asm
	shfl.sync.down.b32 %r232, %r233, %r239, %r216, %r241;
	// end inline asm
	// begin inline asm
	shfl.sync.down.b32 %r237, %r238, %r239, %r216, %r241;
	// end inline asm
	mov.b64 	%rd66, {%r232, %r237};
	add.s32 	%r242, %r197, 2;
	setp.gt.s32 	%p125, %r242, %r216;
	mov.f32 	%f202, %f201;
	mov.u64 	%rd246, %rd245;
	@%p125 bra 	$L__BB12_78;
	setp.lt.f32 	%p126, %f201, %f61;
	mov.f32 	%f202, %f61;
	mov.u64 	%rd246, %rd66;
	@%p126 bra 	$L__BB12_78;
	setp.gt.f32 	%p127, %f201, %f61;
	mov.f32 	%f202, %f201;
	mov.u64 	%rd246, %rd245;
	@%p127 bra 	$L__BB12_78;
	setp.lt.s64 	%p128, %rd245, %rd66;
	selp.f32 	%f202, %f201, %f61, %p128;
	min.s64 	%rd246, %rd245, %rd66;
$L__BB12_78:
	mov.b32 	%r244, %f202;
	mov.b32 	%r260, 4;
	mov.b32 	%r262, -1;
	// begin inline asm
	shfl.sync.down.b32 %r243, %r244, %r260, %r216, %r262;
	// end inline asm
	mov.b32 	%f64, %r243;
	// begin inline asm
	shfl.sync.down.b32 %r248, %r249, %r260, %r216, %r262;
	// end inline asm
	mov.b64 	{%r254, %r259}, %rd246;
	// begin inline asm
	shfl.sync.down.b32 %r253, %r254, %r260, %r216, %r262;
	// end inline asm
	// begin inline asm
	shfl.sync.down.b32 %r258, %r259, %r260, %r216, %r262;
	// end inline asm
	mov.b64 	%rd69, {%r253, %r258};
	add.s32 	%r263, %r197, 4;
	setp.gt.s32 	%p129, %r263, %r216;
	mov.f32 	%f203, %f202;
	mov.u64 	%rd247, %rd246;
	@%p129 bra 	$L__BB12_82;
	setp.lt.f32 	%p130, %f202, %f64;
	mov.f32 	%f203, %f64;
	mov.u64 	%rd247, %rd69;
	@%p130 bra 	$L__BB12_82;
	setp.gt.f32 	%p131, %f202, %f64;
	mov.f32 	%f203, %f202;
	mov.u64 	%rd247, %rd246;
	@%p131 bra 	$L__BB12_82;
	setp.lt.s64 	%p132, %rd246, %rd69;
	selp.f32 	%f203, %f202, %f64, %p132;
	min.s64 	%rd247, %rd246, %rd69;
$L__BB12_82:
	mov.b32 	%r265, %f203;
	mov.b32 	%r281, 8;
	mov.b32 	%r283, -1;
	// begin inline asm
	shfl.sync.down.b32 %r264, %r265, %r281, %r216, %r283;
	// end inline asm
	mov.b32 	%f67, %r264;
	// begin inline asm
	shfl.sync.down.b32 %r269, %r270, %r281, %r216, %r283;
	// end inline asm
	mov.b64 	{%r275, %r280}, %rd247;
	// begin inline asm
	shfl.sync.down.b32 %r274, %r275, %r281, %r216, %r283;
	// end inline asm
	// begin inline asm
	shfl.sync.down.b32 %r279, %r280, %r281, %r216, %r283;
	// end inline asm
	mov.b64 	%rd72, {%r274, %r279};
	add.s32 	%r284, %r197, 8;
	setp.gt.s32 	%p133, %r284, %r216;
	mov.f32 	%f204, %f203;
	mov.u64 	%rd248, %rd247;
	@%p133 bra 	$L__BB12_86;
	setp.lt.f32 	%p134, %f203, %f67;
	mov.f32 	%f204, %f67;
	mov.u64 	%rd248, %rd72;
	@%p134 bra 	$L__BB12_86;
	setp.gt.f32 	%p135, %f203, %f67;
	mov.f32 	%f204, %f203;
	mov.u64 	%rd248, %rd247;
	@%p135 bra 	$L__BB12_86;
	setp.lt.s64 	%p136, %rd247, %rd72;
	selp.f32 	%f204, %f203, %f67, %p136;
	min.s64 	%rd248, %rd247, %rd72;
$L__BB12_86:
	mov.b32 	%r286, %f204;
	mov.b32 	%r302, 16;
	mov.b32 	%r304, -1;
	// begin inline asm
	shfl.sync.down.b32 %r285, %r286, %r302, %r216, %r304;
	// end inline asm
	mov.b32 	%f70, %r285;
	// begin inline asm
	shfl.sync.down.b32 %r290, %r291, %r302, %r216, %r304;
	// end inline asm
	mov.b64 	{%r296, %r301}, %rd248;
	// begin inline asm
	shfl.sync.down.b32 %r295, %r296, %r302, %r216, %r304;
	// end inline asm
	// begin inline asm
	shfl.sync.down.b32 %r300, %r301, %r302, %r216, %r304;
	// end inline asm
	mov.b64 	%rd75, {%r295, %r300};
	add.s32 	%r305, %r197, 16;
	setp.gt.s32 	%p137, %r305, %r216;
	mov.f32 	%f241, %f204;
	mov.u64 	%rd285, %rd248;
	@%p137 bra 	$L__BB12_90;
	setp.lt.f32 	%p138, %f204, %f70;
	mov.f32 	%f241, %f70;
	mov.u64 	%rd285, %rd75;
	@%p138 bra 	$L__BB12_90;
	setp.gt.f32 	%p139, %f204, %f70;
	mov.f32 	%f241, %f204;
	mov.u64 	%rd285, %rd248;
	@%p139 bra 	$L__BB12_90;
	setp.lt.s64 	%p140, %rd248, %rd75;
	selp.f32 	%f241, %f204, %f70, %p140;
	min.s64 	%rd285, %rd248, %rd75;
$L__BB12_90:
	setp.ne.s32 	%p141, %r197, 0;
	@%p141 bra 	$L__BB12_92;
	shr.u32 	%r306, %r5, 1;
	and.b32  	%r307, %r306, 496;
	mov.u32 	%r308, _ZN6thrust24THRUST_300001_SM_1000_NS8cuda_cub4core6detail5shmemE;
	add.s32 	%r309, %r308, %r307;
	st.shared.f32 	[%r309+8], %f241;
	st.shared.u64 	[%r309+16], %rd285;
$L__BB12_92:
	bar.sync 	0;
	setp.ne.s32 	%p142, %r5, 0;
	@%p142 bra 	$L__BB12_208;
	setp.lt.s32 	%p143, %r4, 33;
	mov.f32 	%f206, %f241;
	mov.u64 	%rd250, %rd285;
	@%p143 bra 	$L__BB12_97;
	ld.shared.f32 	%f73, [_ZN6thrust24THRUST_300001_SM_1000_NS8cuda_cub4core6detail5shmemE+24];
	ld.shared.u64 	%rd78, [_ZN6thrust24THRUST_300001_SM_1000_NS8cuda_cub4core6detail5shmemE+32];
	setp.lt.f32 	%p144, %f241, %f73;
	mov.f32 	%f206, %f73;
	mov.u64 	%rd250, %rd78;
	@%p144 bra 	$L__BB12_97;
	setp.lt.f32 	%p145, %f73, %f241;
	mov.f32 	%f206, %f241;
	mov.u64 	%rd250, %rd285;
	@%p145 bra 	$L__BB12_97;
	setp.lt.s64 	%p146, %rd285, %rd78;
	selp.f32 	%f206, %f241, %f73, %p146;
	min.s64 	%rd250, %rd285, %rd78;
$L__BB12_97:
	setp.lt.s32 	%p147, %r4, 65;
	mov.f32 	%f207, %f206;
	mov.u64 	%rd251, %rd250;
	@%p147 bra 	$L__BB12_101;
	ld.shared.f32 	%f76, [_ZN6thrust24THRUST_300001_SM_1000_NS8cuda_cub4core6detail5shmemE+40];
	ld.shared.u64 	%rd81, [_ZN6thrust24THRUST_300001_SM_1000_NS8cuda_cub4core6detail5shmemE+48];
	setp.lt.f32 	%p148, %f206, %f76;
	mov.f32 	%f207, %f76;
	mov.u64 	%rd251, %rd81;
	@%p148 bra 	$L__BB12_101;
	setp.lt.f32 	%p149, %f76, %f206;
	mov.f32 	%f207, %f206;
	mov.u64 	%rd251, %rd250;
	@%p149 bra 	$L__BB12_101;
	setp.lt.s64 	%p150, %rd250, %rd81;
	selp.f32 	%f207, %f206, %f76, %p150;
	min.s64 	%rd251, %rd250, %rd81;
$L__BB12_101:
	setp.lt.s32 	%p151, %r4, 97;
	mov.f32 	%f208, %f207;
	mov.u64 	%rd252, %rd251;
	@%p151 bra 	$L__BB12_105;
	ld.shared.f32 	%f79, [_ZN6thrust24THRUST_300001_SM_1000_NS8cuda_cub4core6detail5shmemE+56];
	ld.shared.u64 	%rd84, [_ZN6thrust24THRUST_300001_SM_1000_NS8cuda_cub4core6detail5shmemE+64];
	setp.lt.f32 	%p152, %f207, %f79;
	mov.f32 	%f208, %f79;
	mov.u64 	%rd252, %rd84;
	@%p152 bra 	$L__BB12_105;
	setp.lt.f32 	%p153, %f79, %f207;
	mov.f32 	%f208, %f207;
	mov.u64 	%rd252, %rd251;
	@%p153 bra 	$L__BB12_105;
	setp.lt.s64 	%p154, %rd251, %rd84;
	selp.f32 	%f208, %f207, %f79, %p154;
	min.s64 	%rd252, %rd251, %rd84;
$L__BB12_105:
	setp.lt.s32 	%p155, %r4, 129;
	mov.f32 	%f209, %f208;
	mov.u64 	%rd253, %rd252;
	@%p155 bra 	$L__BB12_109;
	ld.shared.f32 	%f82, [_ZN6thrust24THRUST_300001_SM_1000_NS8cuda_cub4core6detail5shmemE+72];
	ld.shared.u64 	%rd87, [_ZN6thrust24THRUST_300001_SM_1000_NS8cuda_cub4core6detail5shmemE+80];
	setp.lt.f32 	%p156, %f208, %f82;
	mov.f32 	%f209, %f82;
	mov.u64 	%rd253, %rd87;
	@%p156 bra 	$L__BB12_109;
	setp.lt.f32 	%p157, %f82, %f208;
	mov.f32 	%f209, %f208;
	mov.u64 	%rd253, %rd252;
	@%p157 bra 	$L__BB12_109;
	setp.lt.s64 	%p158, %rd252, %rd87;
	selp.f32 	%f209, %f208, %f82, %p158;
	min.s64 	%rd253, %rd252, %rd87;
$L__BB12_109:
	setp.lt.s32 	%p159, %r4, 161;
	mov.f32 	%f210, %f209;
	mov.u64 	%rd254, %rd253;
	@%p159 bra 	$L__BB12_113;
	ld.shared.f32 	%f85, [_ZN6thrust24THRUST_300001_SM_1000_NS8cuda_cub4core6detail5shmemE+88];
	ld.shared.u64 	%rd90, [_ZN6thrust24THRUST_300001_SM_1000_NS8cuda_cub4core6detail5shmemE+96];
	setp.lt.f32 	%p160, %f209, %f85;
	mov.f32 	%f210, %f85;
	mov.u64 	%rd254, %rd90;
	@%p160 bra 	$L__BB12_113;
	setp.lt.f32 	%p161, %f85, %f209;
	mov.f32 	%f210, %f209;
	mov.u64 	%rd254, %rd253;
	@%p161 bra 	$L__BB12_113;
	setp.lt.s64 	%p162, %rd253, %rd90;
	selp.f32 	%f210, %f209, %f85, %p162;
	min.s64 	%rd254, %rd253, %rd90;
$L__BB12_113:
	setp.lt.s32 	%p163, %r4, 193;
	mov.f32 	%f211, %f210;
	mov.u64 	%rd255, %rd254;
	@%p163 bra 	$L__BB12_117;
	ld.shared.f32 	%f88, [_ZN6thrust24THRUST_300001_SM_1000_NS8cuda_cub4core6detail5shmemE+104];
	ld.shared.u64 	%rd93, [_ZN6thrust24THRUST_300001_SM_1000_NS8cuda_cub4core6detail5shmemE+112];
	setp.lt.f32 	%p164, %f210, %f88;
	mov.f32 	%f211, %f88;
	mov.u64 	%rd255, %rd93;
	@%p164 bra 	$L__BB12_117;
	setp.lt.f32 	%p165, %f88, %f210;
	mov.f32 	%f211, %f210;
	mov.u64 	%rd255, %rd254;
	@%p165 bra 	$L__BB12_117;
	setp.lt.s64 	%p166, %rd254, %rd93;
	selp.f32 	%f211, %f210, %f88, %p166;
	min.s64 	%rd255, %rd254, %rd93;
$L__BB12_117:
	setp.lt.s32 	%p167, %r4, 225;
	mov.f32 	%f241, %f211;
	mov.u64 	%rd285, %rd255;
	@%p167 bra 	$L__BB12_208;
	ld.shared.f32 	%f91, [_ZN6thrust24THRUST_300001_SM_1000_NS8cuda_cub4core6detail5shmemE+120];
	ld.shared.u64 	%rd96, [_ZN6thrust24THRUST_300001_SM_1000_NS8cuda_cub4core6detail5shmemE+128];
	setp.lt.f32 	%p168, %f211, %f91;
	mov.f32 	%f241, %f91;
	mov.u64 	%rd285, %rd96;
	@%p168 bra 	$L__BB12_208;
	setp.lt.f32 	%p169, %f91, %f211;
	mov.f32 	%f241, %f211;
	mov.u64 	%rd285, %rd255;
	@%p169 bra 	$L__BB12_208;
	setp.lt.s64 	%p170, %rd255, %rd96;
	selp.f32 	%f241, %f211, %f91, %p170;
	min.s64 	%rd285, %rd255, %rd96;
	bra.uni 	$L__BB12_208;
$L__BB12_121:
	mov.u32 	%r35, %tid.x;
	cvt.s64.s32 	%rd183, %r2;
	add.s64 	%rd98, %rd3, %rd183;
	cvt.u64.u32 	%rd99, %r35;
	add.s64 	%rd184, %rd99, %rd183;
	shl.b64 	%rd185, %rd184, 2;
	add.s64 	%rd186, %rd2, %rd185;
	ld.global.f32 	%f170, [%rd186];
	add.s32 	%r69, %r35, 256;
	cvt.u64.u32 	%rd187, %r69;
	ld.global.f32 	%f171, [%rd186+1024];
	add.s32 	%r70, %r35, 512;
	cvt.u64.u32 	%rd188, %r70;
	ld.global.f32 	%f172, [%rd186+2048];
	add.s32 	%r71, %r35, 768;
	cvt.u64.u32 	%rd189, %r71;
	ld.global.f32 	%f173, [%rd186+3072];
	or.b32  	%r72, %r35, 1024;
	cvt.u64.u32 	%rd100, %r72;
	add.s64 	%rd273, %rd98, %rd100;
	ld.global.f32 	%f229, [%rd186+4096];
	setp.geu.f32 	%p2, %f170, %f171;
	selp.f32 	%f174, %f170, %f171, %p2;
	selp.b64 	%rd190, %rd99, %rd187, %p2;
	setp.geu.f32 	%p3, %f174, %f172;
	selp.f32 	%f175, %f174, %f172, %p3;
	selp.b64 	%rd191, %rd190, %rd188, %p3;
	setp.geu.f32 	%p4, %f175, %f173;
	selp.f32 	%f94, %f175, %f173, %p4;
	selp.b64 	%rd102, %rd191, %rd189, %p4;
	setp.lt.f32 	%p5, %f94, %f229;
	@%p5 bra 	$L__BB12_123;
	setp.lt.f32 	%p6, %f229, %f94;
	setp.lt.u64 	%p7, %rd102, %rd100;
	or.pred  	%p8, %p6, %p7;
	selp.f32 	%f229, %f94, %f229, %p8;
	add.s64 	%rd192, %rd98, %rd102;
	selp.b64 	%rd273, %rd192, %rd273, %p8;
$L__BB12_123:
	setp.le.s32 	%p9, %r66, %r3;
	@%p9 bra 	$L__BB12_164;
	setp.ne.s32 	%p10, %r35, 0;
	@%p10 bra 	$L__BB12_126;
	atom.global.add.u32 	%r73, [%rd1+4], 1280;
	add.s32 	%r74, %r73, %r3;
	st.shared.u32 	[_ZN6thrust24THRUST_300001_SM_1000_NS8cuda_cub4core6detail5shmemE+152], %r74;
$L__BB12_126:
	bar.sync 	0;
	ld.shared.u32 	%r427, [_ZN6thrust24THRUST_300001_SM_1000_NS8cuda_cub4core6detail5shmemE+152];
	add.s32 	%r75, %r427, 1280;
	setp.gt.s32 	%p11, %r75, %r66;
	@%p11 bra 	$L__BB12_141;
	mov.f32 	%f213, %f229;
	mov.u64 	%rd257, %rd273;
$L__BB12_128:
	cvt.s64.s32 	%rd193, %r427;
	add.s64 	%rd194, %rd99, %rd193;
	shl.b64 	%rd195, %rd194, 2;
	add.s64 	%rd196, %rd2, %rd195;
	add.s64 	%rd258, %rd194, %rd3;
	ld.global.f32 	%f214, [%rd196];
	add.s64 	%rd259, %rd258, 256;
	ld.global.f32 	%f215, [%rd196+1024];
	add.s64 	%rd260, %rd258, 512;
	ld.global.f32 	%f216, [%rd196+2048];
	add.s64 	%rd261, %rd258, 768;
	ld.global.f32 	%f217, [%rd196+3072];
	add.s64 	%rd273, %rd258, 1024;
	ld.global.f32 	%f229, [%rd196+4096];
	setp.lt.f32 	%p12, %f213, %f214;
	@%p12 bra 	$L__BB12_130;
	setp.lt.f32 	%p13, %f214, %f213;
	setp.lt.s64 	%p14, %rd257, %rd258;
	or.pred  	%p15, %p13, %p14;
	selp.f32 	%f214, %f213, %f214, %p15;
	selp.b64 	%rd258, %rd257, %rd258, %p15;
$L__BB12_130:
	setp.lt.f32 	%p16, %f214, %f215;
	@%p16 bra 	$L__BB12_132;
	setp.lt.f32 	%p17, %f215, %f214;
	setp.lt.s64 	%p18, %rd258, %rd259;
	or.pred  	%p19, %p17, %p18;
	selp.f32 	%f215, %f214, %f215, %p19;
	selp.b64 	%rd259, %rd258, %rd259, %p19;
$L__BB12_132:
	setp.lt.f32 	%p20, %f215, %f216;
	@%p20 bra 	$L__BB12_134;
	setp.lt.f32 	%p21, %f216, %f215;
	setp.lt.s64 	%p22, %rd259, %rd260;
	or.pred  	%p23, %p21, %p22;
	selp.f32 	%f216, %f215, %f216, %p23;
	selp.b64 	%rd260, %rd259, %rd260, %p23;
$L__BB12_134:
	setp.lt.f32 	%p24, %f216, %f217;
	@%p24 bra 	$L__BB12_136;
	setp.lt.f32 	%p25, %f217, %f216;
	setp.lt.s64 	%p26, %rd260, %rd261;
	or.pred  	%p27, %p25, %p26;
	selp.f32 	%f217, %f216, %f217, %p27;
	selp.b64 	%rd261, %rd260, %rd261, %p27;
$L__BB12_136:
	setp.lt.f32 	%p28, %f217, %f229;
	@%p28 bra 	$L__BB12_138;
	setp.lt.f32 	%p29, %f229, %f217;
	setp.lt.s64 	%p30, %rd261, %rd273;
	or.pred  	%p31, %p29, %p30;
	selp.f32 	%f229, %f217, %f229, %p31;
	selp.b64 	%rd273, %rd261, %rd273, %p31;
$L__BB12_138:
	setp.ne.s32 	%p32, %r35, 0;
	bar.sync 	0;
	@%p32 bra 	$L__BB12_140;
	atom.global.add.u32 	%r76, [%rd1+4], 1280;
	add.s32 	%r77, %r76, %r3;
	st.shared.u32 	[_ZN6thrust24THRUST_300001_SM_1000_NS8cuda_cub4core6detail5shmemE+152], %r77;
$L__BB12_140:
	bar.sync 	0;
	ld.shared.u32 	%r427, [_ZN6thrust24THRUST_300001_SM_1000_NS8cuda_cub4core6detail5shmemE+152];
	add.s32 	%r78, %r427, 1280;
	setp.le.s32 	%p33, %r78, %r66;
	mov.f32 	%f213, %f229;
	mov.u64 	%rd257, %rd273;
	@%p33 bra 	$L__BB12_128;
$L__BB12_141:
	setp.le.s32 	%p34, %r66, %r427;
	@%p34 bra 	$L__BB12_164;
	sub.s32 	%r40, %r66, %r427;
	setp.ge.s32 	%p35, %r35, %r40;
	@%p35 bra 	$L__BB12_164;
	not.b32 	%r79, %r35;
	add.s32 	%r80, %r66, %r79;
	sub.s32 	%r41, %r80, %r427;
	and.b32  	%r81, %r41, 768;
	setp.eq.s32 	%p36, %r81, 768;
	mov.u32 	%r431, %r35;
	@%p36 bra 	$L__BB12_149;
	add.s32 	%r429, %r35, %r427;
	shr.u32 	%r82, %r41, 8;
	add.s32 	%r83, %r82, 1;
	and.b32  	%r84, %r83, 3;
	neg.s32 	%r428, %r84;
	mov.u32 	%r431, %r35;
$L__BB12_145:
	.pragma "nounroll";
	mov.u64 	%rd122, %rd273;
	mov.f32 	%f114, %f229;
	cvt.s64.s32 	%rd198, %r429;
	add.s64 	%rd123, %rd3, %rd198;
	mul.wide.s32 	%rd199, %r429, 4;
	add.s64 	%rd200, %rd2, %rd199;
	ld.global.f32 	%f115, [%rd200];
	setp.lt.f32 	%p37, %f114, %f115;
	mov.f32 	%f229, %f115;
	mov.u64 	%rd273, %rd123;
	@%p37 bra 	$L__BB12_148;
	setp.lt.f32 	%p38, %f115, %f114;
	mov.f32 	%f229, %f114;
	mov.u64 	%rd273, %rd122;
	@%p38 bra 	$L__BB12_148;
	setp.lt.s64 	%p39, %rd122, %rd123;
	selp.f32 	%f229, %f114, %f115, %p39;
	min.s64 	%rd273, %rd122, %rd123;
$L__BB12_148:
	add.s32 	%r431, %r431, 256;
	add.s32 	%r429, %r429, 256;
	add.s32 	%r428, %r428, 1;
	setp.ne.s32 	%p40, %r428, 0;
	@%p40 bra 	$L__BB12_145;
$L__BB12_149:
	setp.lt.u32 	%p41, %r41, 768;
	@%p41 bra 	$L__BB12_164;
	add.s32 	%r432, %r431, %r427;
	add.s32 	%r435, %r432, 256;
	add.s32 	%r434, %r432, 512;
	add.s32 	%r433, %r432, 768;
	add.s64 	%rd128, %rd2, 2048;
$L__BB12_151:
	cvt.s64.s32 	%rd201, %r435;
	add.s64 	%rd130, %rd3, %rd201;
	cvt.s64.s32 	%rd202, %r434;
	add.s64 	%rd131, %rd3, %rd202;
	cvt.s64.s32 	%rd203, %r433;
	add.s64 	%rd132, %rd3, %rd203;
	cvt.s64.s32 	%rd204, %r432;
	mul.wide.s32 	%rd205, %r432, 4;
	add.s64 	%rd133, %rd128, %rd205;
	add.s64 	%rd134, %rd3, %rd204;
	ld.global.f32 	%f121, [%rd133+-2048];
	setp.lt.f32 	%p42, %f229, %f121;
	mov.f32 	%f225, %f121;
	mov.u64 	%rd269, %rd134;
	@%p42 bra 	$L__BB12_154;
	setp.lt.f32 	%p43, %f121, %f229;
	mov.f32 	%f225, %f229;
	mov.u64 	%rd269, %rd273;
	@%p43 bra 	$L__BB12_154;
	setp.lt.s64 	%p44, %rd273, %rd134;
	selp.f32 	%f225, %f229, %f121, %p44;
	min.s64 	%rd269, %rd273, %rd134;
$L__BB12_154:
	ld.global.f32 	%f124, [%rd133+-1024];
	setp.lt.f32 	%p45, %f225, %f124;
	mov.f32 	%f226, %f124;
	mov.u64 	%rd270, %rd130;
	@%p45 bra 	$L__BB12_157;
	setp.lt.f32 	%p46, %f124, %f225;
	mov.f32 	%f226, %f225;
	mov.u64 	%rd270, %rd269;
	@%p46 bra 	$L__BB12_157;
	setp.lt.s64 	%p47, %rd269, %rd130;
	selp.f32 	%f226, %f225, %f124, %p47;
	min.s64 	%rd270, %rd269, %rd130;
$L__BB12_157:
	ld.global.f32 	%f127, [%rd133];
	setp.lt.f32 	%p48, %f226, %f127;
	mov.f32 	%f227, %f127;
	mov.u64 	%rd271, %rd131;
	@%p48 bra 	$L__BB12_160;
	setp.lt.f32 	%p49, %f127, %f226;
	mov.f32 	%f227, %f226;
	mov.u64 	%rd271, %rd270;
	@%p49 bra 	$L__BB12_160;
	setp.lt.s64 	%p50, %rd270, %rd131;
	selp.f32 	%f227, %f226, %f127, %p50;
	min.s64 	%rd271, %rd270, %rd131;
$L__BB12_160:
	ld.global.f32 	%f130, [%rd133+1024];
	setp.lt.f32 	%p51, %f227, %f130;
	mov.f32 	%f229, %f130;
	mov.u64 	%rd273, %rd132;
	@%p51 bra 	$L__BB12_163;
	setp.lt.f32 	%p52, %f130, %f227;
	mov.f32 	%f229, %f227;
	mov.u64 	%rd273, %rd271;
	@%p52 bra 	$L__BB12_163;
	setp.lt.s64 	%p53, %rd271, %rd132;
	selp.f32 	%f229, %f227, %f130, %p53;
	min.s64 	%rd273, %rd271, %rd132;
$L__BB12_163:
	add.s32 	%r431, %r431, 1024;
	add.s32 	%r435, %r435, 1024;
	add.s32 	%r434, %r434, 1024;
	add.s32 	%r433, %r433, 1024;
	add.s32 	%r432, %r432, 1024;
	setp.lt.s32 	%p54, %r431, %r40;
	@%p54 bra 	$L__BB12_151;
$L__BB12_164:
	// begin inline asm
	mov.u32 %r85, %laneid;
	// end inline asm
	mov.b32 	%r87, %f229;
	mov.b32 	%r103, 1;
	mov.b32 	%r104, 31;
	mov.b32 	%r105, -1;
	// begin inline asm
	shfl.sync.down.b32 %r86, %r87, %r103, %r104, %r105;
	// end inline asm
	mov.b32 	%f134, %r86;
	// begin inline asm
	shfl.sync.down.b32 %r91, %r92, %r103, %r104, %r105;
	// end inline asm
	mov.b64 	{%r97, %r102}, %rd273;
	// begin inline asm
	shfl.sync.down.b32 %r96, %r97, %r103, %r104, %r105;
	// end inline asm
	// begin inline asm
	shfl.sync.down.b32 %r101, %r102, %r103, %r104, %r105;
	// end inline asm
	mov.b64 	%rd144, {%r96, %r101};
	setp.gt.s32 	%p55, %r85, 30;
	mov.f32 	%f230, %f229;
	mov.u64 	%rd274, %rd273;
	@%p55 bra 	$L__BB12_168;
	setp.lt.f32 	%p56, %f229, %f134;
	mov.f32 	%f230, %f134;
	mov.u64 	%rd274, %rd144;
	@%p56 bra 	$L__BB12_168;
	setp.gt.f32 	%p57, %f229, %f134;
	mov.f32 	%f230, %f229;
	mov.u64 	%rd274, %rd273;
	@%p57 bra 	$L__BB12_168;
	setp.lt.s64 	%p58, %rd273, %rd144;
	selp.f32 	%f230, %f229, %f134, %p58;
	min.s64 	%rd274, %rd273, %rd144;
$L__BB12_168:
	mov.b32 	%r107, %f230;
	mov.b32 	%r123, 2;
	mov.b32 	%r124, 31;
	mov.b32 	%r125, -1;
	// begin inline asm
	shfl.sync.down.b32 %r106, %r107, %r123, %r124, %r125;
	// end inline asm
	mov.b32 	%f137, %r106;
	// begin inline asm
	shfl.sync.down.b32 %r111, %r112, %r123, %r124, %r125;
	// end inline asm
	mov.b64 	{%r117, %r122}, %rd274;
	// begin inline asm
	shfl.sync.down.b32 %r116, %r117, %r123, %r124, %r125;
	// end inline asm
	// begin inline asm
	shfl.sync.down.b32 %r121, %r122, %r123, %r124, %r125;
	// end inline asm
	mov.b64 	%rd147, {%r116, %r121};
	setp.gt.s32 	%p59, %r85, 29;
	mov.f32 	%f231, %f230;
	mov.u64 	%rd275, %rd274;
	@%p59 bra 	$L__BB12_172;
	setp.lt.f32 	%p60, %f230, %f137;
	mov.f32 	%f231, %f137;
	mov.u64 	%rd275, %rd147;
	@%p60 bra 	$L__BB12_172;
	setp.gt.f32 	%p61, %f230, %f137;
	mov.f32 	%f231, %f230;
	mov.u64 	%rd275, %rd274;
	@%p61 bra 	$L__BB12_172;
	setp.lt.s64 	%p62, %rd274, %rd147;
	selp.f32 	%f231, %f230, %f137, %p62;
	min.s64 	%rd275, %rd274, %rd147;
$L__BB12_172:
	mov.b32 	%r127, %f231;
	mov.b32 	%r143, 4;
	mov.b32 	%r144, 31;
	mov.b32 	%r145, -1;
	// begin inline asm
	shfl.sync.down.b32 %r126, %r127, %r143, %r144, %r145;
	// end inline asm
	mov.b32 	%f140, %r126;
	// begin inline asm
	shfl.sync.down.b32 %r131, %r132, %r143, %r144, %r145;
	// end inline asm
	mov.b64 	{%r137, %r142}, %rd275;
	// begin inline asm
	shfl.sync.down.b32 %r136, %r137, %r143, %r144, %r145;
	// end inline asm
	// begin inline asm
	shfl.sync.down.b32 %r141, %r142, %r143, %r144, %r145;
	// end inline asm
	mov.b64 	%rd150, {%r136, %r141};
	setp.gt.s32 	%p63, %r85, 27;
	mov.f32 	%f232, %f231;
	mov.u64 	%rd276, %rd275;
	@%p63 bra 	$L__BB12_176;
	setp.lt.f32 	%p64, %f231, %f140;
	mov.f32 	%f232, %f140;
	mov.u64 	%rd276, %rd150;
	@%p64 bra 	$L__BB12_176;
	setp.gt.f32 	%p65, %f231, %f140;
	mov.f32 	%f232, %f231;
	mov.u64 	%rd276, %rd275;
	@%p65 bra 	$L__BB12_176;
	setp.lt.s64 	%p66, %rd275, %rd150;
	selp.f32 	%f232, %f231, %f140, %p66;
	min.s64 	%rd276, %rd275, %rd150;
$L__BB12_176:
	mov.b32 	%r147, %f232;
	mov.b32 	%r163, 8;
	mov.b32 	%r164, 31;
	mov.b32 	%r165, -1;
	// begin inline asm
	shfl.sync.down.b32 %r146, %r147, %r163, %r164, %r165;
	// end inline asm
	mov.b32 	%f143, %r146;
	// begin inline asm
	shfl.sync.down.b32 %r151, %r152, %r163, %r164, %r165;
	// end inline asm
	mov.b64 	{%r157, %r162}, %rd276;
	// begin inline asm
	shfl.sync.down.b32 %r156, %r157, %r163, %r164, %r165;
	// end inline asm
	// begin inline asm
	shfl.sync.down.b32 %r161, %r162, %r163, %r164, %r165;
	// end inline asm
	mov.b64 	%rd153, {%r156, %r161};
	setp.gt.s32 	%p67, %r85, 23;
	mov.f32 	%f233, %f232;
	mov.u64 	%rd277, %rd276;
	@%p67 bra 	$L__BB12_180;
	setp.lt.f32 	%p68, %f232, %f143;
	mov.f32 	%f233, %f143;
	mov.u64 	%rd277, %rd153;
	@%p68 bra 	$L__BB12_180;
	setp.gt.f32 	%p69, %f232, %f143;
	mov.f32 	%f233, %f232;
	mov.u64 	%rd277, %rd276;
	@%p69 bra 	$L__BB12_180;
	setp.lt.s64 	%p70, %rd276, %rd153;
	selp.f32 	%f233, %f232, %f143, %p70;
	min.s64 	%rd277, %rd276, %rd153;
$L__BB12_180:
	mov.b32 	%r167, %f233;
	mov.b32 	%r183, 16;
	mov.b32 	%r184, 31;
	mov.b32 	%r185, -1;
	// begin inline asm
	shfl.sync.down.b32 %r166, %r167, %r183, %r184, %r185;
	// end inline asm
	mov.b32 	%f146, %r166;
	// begin inline asm
	shfl.sync.down.b32 %r171, %r172, %r183, %r184, %r185;
	// end inline asm
	mov.b64 	{%r177, %r182}, %rd277;
	// begin inline asm
	shfl.sync.down.b32 %r176, %r177, %r183, %r184, %r185;
	// end inline asm
	// begin inline asm
	shfl.sync.down.b32 %r181, %r182, %r183, %r184, %r185;
	// end inline asm
	mov.b64 	%rd156, {%r176, %r181};
	setp.gt.s32 	%p71, %r85, 15;
	mov.f32 	%f241, %f233;
	mov.u64 	%rd285, %rd277;
	@%p71 bra 	$L__BB12_184;
	setp.lt.f32 	%p72, %f233, %f146;
	mov.f32 	%f241, %f146;
	mov.u64 	%rd285, %rd156;
	@%p72 bra 	$L__BB12_184;
	setp.gt.f32 	%p73, %f233, %f146;
	mov.f32 	%f241, %f233;
	mov.u64 	%rd285, %rd277;
	@%p73 bra 	$L__BB12_184;
	setp.lt.s64 	%p74, %rd277, %rd156;
	selp.f32 	%f241, %f233, %f146, %p74;
	min.s64 	%rd285, %rd277, %rd156;
$L__BB12_184:
	setp.ne.s32 	%p75, %r85, 0;
	@%p75 bra 	$L__BB12_186;
	shr.u32 	%r186, %r35, 1;
	and.b32  	%r187, %r186, 496;
	mov.u32 	%r188, _ZN6thrust24THRUST_300001_SM_1000_NS8cuda_cub4core6detail5shmemE;
	add.s32 	%r189, %r188, %r187;
	st.shared.f32 	[%r189+8], %f241;
	st.shared.u64 	[%r189+16], %rd285;
$L__BB12_186:
	bar.sync 	0;
	setp.ne.s32 	%p76, %r35, 0;
	@%p76 bra 	$L__BB12_208;
	ld.shared.f32 	%f149, [_ZN6thrust24THRUST_300001_SM_1000_NS8cuda_cub4core6detail5shmemE+24];
	ld.shared.u64 	%rd159, [_ZN6thrust24THRUST_300001_SM_1000_NS8cuda_cub4core6detail5shmemE+32];
	setp.lt.f32 	%p77, %f241, %f149;
	mov.f32 	%f235, %f149;
	mov.u64 	%rd279, %rd159;
	@%p77 bra 	$L__BB12_190;
	setp.lt.f32 	%p78, %f149, %f241;
	mov.f32 	%f235, %f241;
	mov.u64 	%rd279, %rd285;
	@%p78 bra 	$L__BB12_190;
	setp.lt.s64 	%p79, %rd285, %rd159;
	selp.f32 	%f235, %f241, %f149, %p79;
	min.s64 	%rd279, %rd285, %rd159;
$L__BB12_190:
	ld.shared.f32 	%f152, [_ZN6thrust24THRUST_300001_SM_1000_NS8cuda_cub4core6detail5shmemE+40];
	ld.shared.u64 	%rd162, [_ZN6thrust24THRUST_300001_SM_1000_NS8cuda_cub4core6detail5shmemE+48];
	setp.lt.f32 	%p80, %f235, %f152;
	mov.f32 	%f236, %f152;
	mov.u64 	%rd280, %rd162;
	@%p80 bra 	$L__BB12_193;
	setp.lt.f32 	%p81, %f152, %f235;
	mov.f32 	%f236, %f235;
	mov.u64 	%rd280, %rd279;
	@%p81 bra 	$L__BB12_193;
	setp.lt.s64 	%p82, %rd279, %rd162;
	selp.f32 	%f236, %f235, %f152, %p82;
	min.s64 	%rd280, %rd279, %rd162;
$L__BB12_193:
	ld.shared.f32 	%f155, [_ZN6thrust24THRUST_300001_SM_1000_NS8cuda_cub4core6detail5shmemE+56];
	ld.shared.u64 	%rd165, [_ZN6thrust24THRUST_300001_SM_1000_NS8cuda_cub4core6detail5shmemE+64];
	setp.lt.f32 	%p83, %f236, %f155;
	mov.f32 	%f237, %f155;
	mov.u64 	%rd281, %rd165;
	@%p83 bra 	$L__BB12_196;
	setp.lt.f32 	%p84, %f155, %f236;
	mov.f32 	%f237, %f236;
	mov.u64 	%rd281, %rd280;
	@%p84 bra 	$L__BB12_196;
	setp.lt.s64 	%p85, %rd280, %rd165;
	selp.f32 	%f237, %f236, %f155, %p85;
	min.s64 	%rd281, %rd280, %rd165;
$L__BB12_196:
	ld.shared.f32 	%f158, [_ZN6thrust24THRUST_300001_SM_1000_NS8cuda_cub4core6detail5shmemE+72];
	ld.shared.u64 	%rd168, [_ZN6thrust24THRUST_300001_SM_1000_NS8cuda_cub4core6detail5shmemE+80];
	setp.lt.f32 	%p86, %f237, %f158;
	mov.f32 	%f238, %f158;
	mov.u64 	%rd282, %rd168;
	@%p86 bra 	$L__BB12_199;
	setp.lt.f32 	%p87, %f158, %f237;
	mov.f32 	%f238, %f237;
	mov.u64 	%rd282, %rd281;
	@%p87 bra 	$L__BB12_199;
	setp.lt.s64 	%p88, %rd281, %rd168;
	selp.f32 	%f238, %f237, %f158, %p88;
	min.s64 	%rd282, %rd281, %rd168;
$L__BB12_199:
	ld.shared.f32 	%f161, [_ZN6thrust24THRUST_300001_SM_1000_NS8cuda_cub4core6detail5shmemE+88];
	ld.shared.u64 	%rd171, [_ZN6thrust24THRUST_300001_SM_1000_NS8cuda_cub4core6detail5shmemE+96];
	setp.lt.f32 	%p89, %f238, %f161;
	mov.f32 	%f239, %f161;
	mov.u64 	%rd283, %rd171;
	@%p89 bra 	$L__BB12_202;
	setp.lt.f32 	%p90, %f161, %f238;
	mov.f32 	%f239, %f238;
	mov.u64 	%rd283, %rd282;
	@%p90 bra 	$L__BB12_202;
	setp.lt.s64 	%p91, %rd282, %rd171;
	selp.f32 	%f239, %f238, %f161, %p91;
	min.s64 	%rd283, %rd282, %rd171;
$L__BB12_202:
	ld.shared.f32 	%f164, [_ZN6thrust24THRUST_300001_SM_1000_NS8cuda_cub4core6detail5shmemE+104];
	ld.shared.u64 	%rd174, [_ZN6thrust24THRUST_300001_SM_1000_NS8cuda_cub4core6detail5shmemE+112];
	setp.lt.f32 	%p92, %f239, %f164;
	mov.f32 	%f240, %f164;
	mov.u64 	%rd284, %rd174;
	@%p92 bra 	$L__BB12_205;
	setp.lt.f32 	%p93, %f164, %f239;
	mov.f32 	%f240, %f239;
	mov.u64 	%rd284, %rd283;
	@%p93 bra 	$L__BB12_205;
	setp.lt.s64 	%p94, %rd283, %rd174;
	selp.f32 	%f240, %f239, %f164, %p94;
	min.s64 	%rd284, %rd283, %rd174;
$L__BB12_205:
	ld.shared.f32 	%f167, [_ZN6thrust24THRUST_300001_SM_1000_NS8cuda_cub4core6detail5shmemE+120];
	ld.shared.u64 	%rd177, [_ZN6thrust24THRUST_300001_SM_1000_NS8cuda_cub4core6detail5shmemE+128];
	setp.lt.f32 	%p95, %f240, %f167;
	mov.f32 	%f241, %f167;
	mov.u64 	%rd285, %rd177;
	@%p95 bra 	$L__BB12_208;
	setp.lt.f32 	%p96, %f167, %f240;
	mov.f32 	%f241, %f240;
	mov.u64 	%rd285, %rd284;
	@%p96 bra 	$L__BB12_208;
	setp.lt.s64 	%p97, %rd284, %rd177;
	selp.f32 	%f241, %f240, %f167, %p97;
	min.s64 	%rd285, %rd284, %rd177;
$L__BB12_208:
	mov.u32 	%r415, %tid.x;
	setp.ne.s32 	%p214, %r415, 0;
	@%p214 bra 	$L__BB12_210;
	ld.param.u64 	%rd222, [_ZN6thrust24THRUST_300001_SM_1000_NS8cuda_cub4core6detail13_kernel_agentINS1_8__reduce11ReduceAgentINS0_12zip_iteratorIN4cuda3std3__45tupleIJNS0_10device_ptrIfEENS0_17counting_iteratorIlNS0_11use_defaultESF_SF_EEEEEEEPNSB_IJflEEESJ_iNS1_9__extrema9arg_max_fIflNSA_4lessIfEEEEEEJSI_SK_iN3cub18CUB_300001_SM_100013GridEvenShareIiEENSS_9GridQueueIjEESP_EEEvDpT0__param_1];
	cvta.to.global.u64 	%rd219, %rd222;
	mul.wide.u32 	%rd220, %r1, 16;
	add.s64 	%rd221, %rd219, %rd220;
	st.global.f32 	[%rd221], %f241;
	st.global.u64 	[%rd221+8], %rd285;
$L__BB12_210:
	ret;

}
	// .globl	_ZN6thrust24THRUST_300001_SM_1000_NS8cuda_cub4core6detail13_kernel_agentINS1_8__reduce10DrainAgentIiEEJN3cub18CUB_300001_SM_10009GridQueueIjEEiEEEvDpT0_
.visible .entry _ZN6thrust24THRUST_300001_SM_1000_NS8cuda_cub4core6detail13_kernel_agentINS1_8__reduce10DrainAgentIiEEJN3cub18CUB_300001_SM_10009GridQueueIjEEiEEEvDpT0_(
	.param .align 8 .b8 _ZN6thrust24THRUST_300001_SM_1000_NS8cuda_cub4core6detail13_kernel_agentINS1_8__reduce10DrainAgentIiEEJN3cub18CUB_300001_SM_10009GridQueueIjEEiEEEvDpT0__param_0[8],
	.param .u32 _ZN6thrust24THRUST_300001_SM_1000_NS8cuda_cub4core6detail13_kernel_agentINS1_8__reduce10DrainAgentIiEEJN3cub18CUB_300001_SM_10009GridQueueIjEEiEEEvDpT0__param_1
)
.maxntid 1
{
	.reg .b32 	%r<3>;
	.reg .b64 	%rd<3>;

	ld.param.u64 	%rd1, [_ZN6thrust24THRUST_300001_SM_1000_NS8cuda_cub4core6detail13_kernel_agentINS1_8__reduce10DrainAgentIiEEJN3cub18CUB_300001_SM_10009GridQueueIjEEiEEEvDpT0__param_0];
	ld.param.u32 	%r1, [_ZN6thrust24THRUST_300001_SM_1000_NS8cuda_cub4core6detail13_kernel_agentINS1_8__reduce10DrainAgentIiEEJN3cub18CUB_300001_SM_10009GridQueueIjEEiEEEvDpT0__param_1];
	cvta.to.global.u64 	%rd2, %rd1;
	st.global.u32 	[%rd2], %r1;
	mov.b32 	%r2, 0;
	st.global.u32 	[%rd2+4], %r2;
	ret;

}
	// .globl	_ZN6thrust24THRUST_300001_SM_1000_NS8cuda_cub4core6detail13_kernel_agentINS1_8__reduce11ReduceAgentIPN4cuda3std3__45tupleIJflEEESC_SB_iNS1_9__extrema9arg_max_fIflNS9_4lessIfEEEEEEJSC_SC_iSH_EEEvDpT0_
.visible .entry _ZN6thrust24THRUST_300001_SM_1000_NS8cuda_cub4core6detail13_kernel_agentINS1_8__reduce11ReduceAgentIPN4cuda3std3__45tupleIJflEEESC_SB_iNS1_9__extrema9arg_max_fIflNS9_4lessIfEEEEEEJSC_SC_iSH_EEEvDpT0_(
	.param .u64 .ptr .align 1 _ZN6thrust24THRUST_300001_SM_1000_NS8cuda_cub4core6detail13_kernel_agentINS1_8__reduce11ReduceAgentIPN4cuda3std3__45tupleIJflEEESC_SB_iNS1_9__extrema9arg_max_fIflNS9_4lessIfEEEEEEJSC_SC_iSH_EEEvDpT0__param_0,
	.param .u64 .ptr .align 1 _ZN6thrust24THRUST_300001_SM_1000_NS8cuda_cub4core6detail13_kernel_agentINS1_8__reduce11ReduceAgentIPN4cuda3std3__45tupleIJflEEESC_SB_iNS1_9__extrema9arg_max_fIflNS9_4lessIfEEEEEEJSC_SC_iSH_EEEvDpT0__param_1,
	.param .u32 _ZN6thrust24THRUST_300001_SM_1000_NS8cuda_cub4core6detail13_kernel_agentINS1_8__reduce11ReduceAgentIPN4cuda3std3__45tupleIJflEEESC_SB_iNS1_9__extrema9arg_max_fIflNS9_4lessIfEEEEEEJSC_SC_iSH_EEEvDpT0__param_2,
	.param .align 1 .b8 _ZN6thrust24THRUST_300001_SM_1000_NS8cuda_cub4core6detail13_kernel_agentINS1_8__reduce11ReduceAgentIPN4cuda3std3__45tupleIJflEEESC_SB_iNS1_9__extrema9arg_max_fIflNS9_4lessIfEEEEEEJSC_SC_iSH_EEEvDpT0__param_3[1]
)
.maxntid 256
{
	.reg .pred 	%p<222>;
	.reg .b32 	%r<432>;
	.reg .b32 	%f<248>;
	.reg .b64 	%rd<356>;

	ld.param.u64 	%rd186, [_ZN6thrust24THRUST_300001_SM_1000_NS8cuda_cub4core6detail13_kernel_agentINS1_8__reduce11ReduceAgentIPN4cuda3std3__45tupleIJflEEESC_SB_iNS1_9__extrema9arg_max_fIflNS9_4lessIfEEEEEEJSC_SC_iSH_EEEvDpT0__param_0];
	ld.param.u64 	%rd187, [_ZN6thrust24THRUST_300001_SM_1000_NS8cuda_cub4core6detail13_kernel_agentINS1_8__reduce11ReduceAgentIPN4cuda3std3__45tupleIJflEEESC_SB_iNS1_9__extrema9arg_max_fIflNS9_4lessIfEEEEEEJSC_SC_iSH_EEEvDpT0__param_1];
	ld.param.u32 	%r37, [_ZN6thrust24THRUST_300001_SM_1000_NS8cuda_cub4core6detail13_kernel_agentINS1_8__reduce11ReduceAgentIPN4cuda3std3__45tupleIJflEEESC_SB_iNS1_9__extrema9arg_max_fIflNS9_4lessIfEEEEEEJSC_SC_iSH_EEEvDpT0__param_2];
	setp.eq.s32 	%p1, %r37, 0;
	@%p1 bra 	$L__BB14_211;
	setp.gt.s32 	%p2, %r37, 1279;
	@%p2 bra 	$L__BB14_121;
	mov.u32 	%r1, %tid.x;
	setp.ge.s32 	%p105, %r1, %r37;
	mov.f32 	%f191, 0f00000000;
	mov.b64 	%rd298, 0;
	mov.u32 	%r422, %r1;
	@%p105 bra 	$L__BB14_4;
	mul.wide.u32 	%rd263, %r1, 16;
	add.s64 	%rd260, %rd186, %rd263;
	// begin inline asm
	ld.global.nc.u64 %rd259, [%rd260];
	// end inline asm
	mov.b64 	{%r183, %r184}, %rd259;
	mov.b32 	%f191, %r183;
	add.s64 	%rd262, %rd260, 8;
	// begin inline asm
	ld.global.nc.u64 %rd298, [%rd262];
	// end inline asm
	add.s32 	%r422, %r1, 256;
$L__BB14_4:
	setp.ge.s32 	%p106, %r422, %r37;
	@%p106 bra 	$L__BB14_25;
	not.b32 	%r185, %r422;
	add.s32 	%r4, %r37, %r185;
	and.b32  	%r186, %r4, 768;
	setp.eq.s32 	%p107, %r186, 768;
	@%p107 bra 	$L__BB14_11;
	mul.wide.u32 	%rd265, %r422, 16;
	add.s64 	%rd289, %rd186, %rd265;
	shr.u32 	%r187, %r4, 8;
	add.s32 	%r188, %r187, 1;
	and.b32  	%r189, %r188, 3;
	neg.s32 	%r420, %r189;
$L__BB14_7:
	.pragma "nounroll";
	mov.u64 	%rd5, %rd298;
	mov.f32 	%f3, %f191;
	// begin inline asm
	ld.global.nc.u64 %rd266, [%rd289];
	// end inline asm
	mov.b64 	{%r190, %r191}, %rd266;
	mov.b32 	%f4, %r190;
	add.s64 	%rd269, %rd289, 8;
	// begin inline asm
	ld.global.nc.u64 %rd268, [%rd269];
	// end inline asm
	setp.lt.f32 	%p108, %f3, %f4;
	mov.u64 	%rd298, %rd268;
	mov.f32 	%f191, %f4;
	@%p108 bra 	$L__BB14_10;
	setp.lt.f32 	%p109, %f4, %f3;
	mov.u64 	%rd298, %rd5;
	mov.f32 	%f191, %f3;
	@%p109 bra 	$L__BB14_10;
	setp.lt.s64 	%p110, %rd5, %rd268;
	min.s64 	%rd298, %rd5, %rd268;
	selp.f32 	%f191, %f3, %f4, %p110;
$L__BB14_10:
	add.s32 	%r422, %r422, 256;
	add.s64 	%rd289, %rd289, 4096;
	add.s32 	%r420, %r420, 1;
	setp.ne.s32 	%p111, %r420, 0;
	@%p111 bra 	$L__BB14_7;
$L__BB14_11:
	setp.lt.u32 	%p112, %r4, 768;
	@%p112 bra 	$L__BB14_25;
$L__BB14_12:
	mul.wide.s32 	%rd274, %r422, 16;
	add.s64 	%rd271, %rd186, %rd274;
	// begin inline asm
	ld.global.nc.u64 %rd270, [%rd271];
	// end inline asm
	mov.b64 	{%r192, %r193}, %rd270;
	mov.b32 	%f10, %r192;
	add.s64 	%rd273, %rd271, 8;
	// begin inline asm
	ld.global.nc.u64 %rd272, [%rd273];
	// end inline asm
	setp.lt.f32 	%p113, %f191, %f10;
	mov.u64 	%rd295, %rd272;
	mov.f32 	%f188, %f10;
	@%p113 bra 	$L__BB14_15;
	setp.lt.f32 	%p114, %f10, %f191;
	mov.u64 	%rd295, %rd298;
	mov.f32 	%f188, %f191;
	@%p114 bra 	$L__BB14_15;
	setp.lt.s64 	%p115, %rd298, %rd272;
	min.s64 	%rd295, %rd298, %rd272;
	selp.f32 	%f188, %f191, %f10, %p115;
$L__BB14_15:
	add.s64 	%rd276, %rd271, 4096;
	// begin inline asm
	ld.global.nc.u64 %rd275, [%rd276];
	// end inline asm
	mov.b64 	{%r194, %r195}, %rd275;
	mov.b32 	%f13, %r194;
	add.s64 	%rd278, %rd271, 4104;
	// begin inline asm
	ld.global.nc.u64 %rd277, [%rd278];
	// end inline asm
	setp.lt.f32 	%p116, %f188, %f13;
	mov.u64 	%rd296, %rd277;
	mov.f32 	%f189, %f13;
	@%p116 bra 	$L__BB14_18;
	setp.lt.f32 	%p117, %f13, %f188;
	mov.u64 	%rd296, %rd295;
	mov.f32 	%f189, %f188;
	@%p117 bra 	$L__BB14_18;
	setp.lt.s64 	%p118, %rd295, %rd277;
	min.s64 	%rd296, %rd295, %rd277;
	selp.f32 	%f189, %f188, %f13, %p118;
$L__BB14_18:
	add.s64 	%rd280, %rd271, 8192;
	// begin inline asm
	ld.global.nc.u64 %rd279, [%rd280];
	// end inline asm
	mov.b64 	{%r196, %r197}, %rd279;
	mov.b32 	%f16, %r196;
	add.s64 	%rd282, %rd271, 8200;
	// begin inline asm
	ld.global.nc.u64 %rd281, [%rd282];
	// end inline asm
	setp.lt.f32 	%p119, %f189, %f16;
	mov.u64 	%rd297, %rd281;
	mov.f32 	%f190, %f16;
	@%p119 bra 	$L__BB14_21;
	setp.lt.f32 	%p120, %f16, %f189;
	mov.u64 	%rd297, %rd296;
	mov.f32 	%f190, %f189;
	@%p120 bra 	$L__BB14_21;
	setp.lt.s64 	%p121, %rd296, %rd281;
	min.s64 	%rd297, %rd296, %rd281;
	selp.f32 	%f190, %f189, %f16, %p121;
$L__BB14_21:
	add.s64 	%rd284, %rd271, 12288;
	// begin inline asm
	ld.global.nc.u64 %rd283, [%rd284];
	// end inline asm
	mov.b64 	{%r198, %r199}, %rd283;
	mov.b32 	%f19, %r198;
	add.s64 	%rd286, %rd271, 12296;
	// begin inline asm
	ld.global.nc.u64 %rd285, [%rd286];
	// end inline asm
	setp.lt.f32 	%p122, %f190, %f19;
	mov.u64 	%rd298, %rd285;
	mov.f32 	%f191, %f19;
	@%p122 bra 	$L__BB14_24;
	setp.lt.f32 	%p123, %f19, %f190;
	mov.u64 	%rd298, %rd297;
	mov.f32 	%f191, %f190;
	@%p123 bra 	$L__BB14_24;
	setp.lt.s64 	%p124, %rd297, %rd285;
	min.s64 	%rd298, %rd297, %rd285;
	selp.f32 	%f191, %f190, %f19, %p124;
$L__BB14_24:
	add.s32 	%r422, %r422, 1024;
	setp.lt.s32 	%p125, %r422, %r37;
	@%p125 bra 	$L__BB14_12;
$L__BB14_25:
	setp.lt.s32 	%p126, %r37, 256;
	@%p126 bra 	$L__BB14_70;
	// begin inline asm
	mov.u32 %r313, %laneid;
	// end inline asm
	mov.b32 	%r315, %f191;
	mov.b32 	%r331, 1;
	mov.b32 	%r332, 31;
	mov.b32 	%r333, -1;
	// begin inline asm
	shfl.sync.down.b32 %r314, %r315, %r331, %r332, %r333;
	// end inline asm
	mov.b32 	%f23, %r314;
	// begin inline asm
	shfl.sync.down.b32 %r319, %r320, %r331, %r332, %r333;
	// end inline asm
	mov.b64 	{%r325, %r330}, %rd298;
	// begin inline asm
	shfl.sync.down.b32 %r324, %r325, %r331, %r332, %r333;
	// end inline asm
	// begin inline asm
	shfl.sync.down.b32 %r329, %r330, %r331, %r332, %r333;
	// end inline asm
	mov.b64 	%rd27, {%r324, %r329};
	setp.gt.s32 	%p178, %r313, 30;
	mov.u64 	%rd300, %rd298;
	mov.f32 	%f193, %f191;
	@%p178 bra 	$L__BB14_30;
	setp.lt.f32 	%p179, %f191, %f23;
	mov.u64 	%rd300, %rd27;
	mov.f32 	%f193, %f23;
	@%p179 bra 	$L__BB14_30;
	setp.gt.f32 	%p180, %f191, %f23;
	mov.u64 	%rd300, %rd298;
	mov.f32 	%f193, %f191;
	@%p180 bra 	$L__BB14_30;
	setp.lt.s64 	%p181, %rd298, %rd27;
	min.s64 	%rd300, %rd298, %rd27;
	selp.f32 	%f193, %f191, %f23, %p181;
$L__BB14_30:
	mov.b32 	%r335, %f193;
	mov.b32 	%r351, 2;
	mov.b32 	%r352, 31;
	mov.b32 	%r353, -1;
	// begin inline asm
	shfl.sync.down.b32 %r334, %r335, %r351, %r352, %r353;
	// end inline asm
	mov.b32 	%f26, %r334;
	// begin inline asm
	shfl.sync.down.b32 %r339, %r340, %r351, %r352, %r353;
	// end inline asm
	mov.b64 	{%r345, %r350}, %rd300;
	// begin inline asm
	shfl.sync.down.b32 %r344, %r345, %r351, %r352, %r353;
	// end inline asm
	// begin inline asm
	shfl.sync.down.b32 %r349, %r350, %r351, %r352, %r353;
	// end inline asm
	mov.b64 	%rd30, {%r344, %r349};
	setp.gt.s32 	%p182, %r313, 29;
	mov.u64 	%rd301, %rd300;
	mov.f32 	%f194, %f193;
	@%p182 bra 	$L__BB14_34;
	setp.lt.f32 	%p183, %f193, %f26;
	mov.u64 	%rd301, %rd30;
	mov.f32 	%f194, %f26;
	@%p183 bra 	$L__BB14_34;
	setp.gt.f32 	%p184, %f193, %f26;
	mov.u64 	%rd301, %rd300;
	mov.f32 	%f194, %f193;
	@%p184 bra 	$L__BB14_34;
	setp.lt.s64 	%p185, %rd300, %rd30;
	min.s64 	%rd301, %rd300, %rd30;
	selp.f32 	%f194, %f193, %f26, %p185;
$L__BB14_34:
	mov.b32 	%r355, %f194;
	mov.b32 	%r371, 4;
	mov.b32 	%r372, 31;
	mov.b32 	%r373, -1;
	// begin inline asm
	shfl.sync.down.b32 %r354, %r355, %r371, %r372, %r373;
	// end inline asm
	mov.b32 	%f29, %r354;
	// begin inline asm
	shfl.sync.down.b32 %r359, %r360, %r371, %r372, %r373;
	// end inline asm
	mov.b64 	{%r365, %r370}, %rd301;
	// begin inline asm
	shfl.sync.down.b32 %r364, %r365, %r371, %r372, %r373;
	// end inline asm
	// begin inline asm
	shfl.sync.down.b32 %r369, %r370, %r371, %r372, %r373;
	// end inline asm
	mov.b64 	%rd33, {%r364, %r369};
	setp.gt.s32 	%p186, %r313, 27;
	mov.u64 	%rd302, %rd301;
	mov.f32 	%f195, %f194;
	@%p186 bra 	$L__BB14_38;
	setp.lt.f32 	%p187, %f194, %f29;
	mov.u64 	%rd302, %rd33;
	mov.f32 	%f195, %f29;
	@%p187 bra 	$L__BB14_38;
	setp.gt.f32 	%p188, %f194, %f29;
	mov.u64 	%rd302, %rd301;
	mov.f32 	%f195, %f194;
	@%p188 bra 	$L__BB14_38;
	setp.lt.s64 	%p189, %rd301, %rd33;
	min.s64 	%rd302, %rd301, %rd33;
	selp.f32 	%f195, %f194, %f29, %p189;
$L__BB14_38:
	mov.b32 	%r375, %f195;
	mov.b32 	%r391, 8;
	mov.b32 	%r392, 31;
	mov.b32 	%r393, -1;
	// begin inline asm
	shfl.sync.down.b32 %r374, %r375, %r391, %r392, %r393;
	// end inline asm
	mov.b32 	%f32, %r374;
	// begin inline asm
	shfl.sync.down.b32 %r379, %r380, %r391, %r392, %r393;
	// end inline asm
	mov.b64 	{%r385, %r390}, %rd302;
	// begin inline asm
	shfl.sync.down.b32 %r384, %r385, %r391, %r392, %r393;
	// end inline asm
	// begin inline asm
	shfl.sync.down.b32 %r389, %r390, %r391, %r392, %r393;
	// end inline asm
	mov.b64 	%rd36, {%r384, %r389};
	setp.gt.s32 	%p190, %r313, 23;
	mov.u64 	%rd303, %rd302;
	mov.f32 	%f196, %f195;
	@%p190 bra 	$L__BB14_42;
	setp.lt.f32 	%p191, %f195, %f32;
	mov.u64 	%rd303, %rd36;
	mov.f32 	%f196, %f32;
	@%p191 bra 	$L__BB14_42;
	setp.gt.f32 	%p192, %f195, %f32;
	mov.u64 	%rd303, %rd302;
	mov.f32 	%f196, %f195;
	@%p192 bra 	$L__BB14_42;
	setp.lt.s64 	%p193, %rd302, %rd36;
	min.s64 	%rd303, %rd302, %rd36;
	selp.f32 	%f196, %f195, %f32, %p193;
$L__BB14_42:
	mov.b32 	%r395, %f196;
	mov.b32 	%r411, 16;
	mov.b32 	%r412, 31;
	mov.b32 	%r413, -1;
	// begin inline asm
	shfl.sync.down.b32 %r394, %r395, %r411, %r412, %r413;
	// end inline asm
	mov.b32 	%f35, %r394;
	// begin inline asm
	shfl.sync.down.b32 %r399, %r400, %r411, %r412, %r413;
	// end inline asm
	mov.b64 	{%r405, %r410}, %rd303;
	// begin inline asm
	shfl.sync.down.b32 %r404, %r405, %r411, %r412, %r413;
	// end inline asm
	// begin inline asm
	shfl.sync.down.b32 %r409, %r410, %r411, %r412, %r413;
	// end inline asm
	mov.b64 	%rd39, {%r404, %r409};
	setp.gt.s32 	%p194, %r313, 15;
	mov.u64 	%rd355, %rd303;
	mov.f32 	%f247, %f196;
	@%p194 bra 	$L__BB14_46;
	setp.lt.f32 	%p195, %f196, %f35;
	mov.u64 	%rd355, %rd39;
	mov.f32 	%f247, %f35;
	@%p195 bra 	$L__BB14_46;
	setp.gt.f32 	%p196, %f196, %f35;
	mov.u64 	%rd355, %rd303;
	mov.f32 	%f247, %f196;
	@%p196 bra 	$L__BB14_46;
	setp.lt.s64 	%p197, %rd303, %rd39;
	min.s64 	%rd355, %rd303, %rd39;
	selp.f32 	%f247, %f196, %f35, %p197;
$L__BB14_46:
	setp.ne.s32 	%p198, %r313, 0;
	@%p198 bra 	$L__BB14_48;
	shr.u32 	%r414, %r1, 1;
	and.b32  	%r415, %r414, 496;
	mov.u32 	%r416, _ZN6thrust24THRUST_300001_SM_1000_NS8cuda_cub4core6detail5shmemE;
	add.s32 	%r417, %r416, %r415;
	st.shared.f32 	[%r417+8], %f247;
	st.shared.u64 	[%r417+16], %rd355;
$L__BB14_48:
	bar.sync 	0;
	setp.ne.s32 	%p199, %r1, 0;
	@%p199 bra 	$L__BB14_209;
	ld.shared.f32 	%f38, [_ZN6thrust24THRUST_300001_SM_1000_NS8cuda_cub4core6detail5shmemE+24];
	ld.shared.u64 	%rd42, [_ZN6thrust24THRUST_300001_SM_1000_NS8cuda_cub4core6detail5shmemE+32];
	setp.lt.f32 	%p200, %f247, %f38;
	mov.u64 	%rd305, %rd42;
	mov.f32 	%f198, %f38;
	@%p200 bra 	$L__BB14_52;
	setp.lt.f32 	%p201, %f38, %f247;
	mov.u64 	%rd305, %rd355;
	mov.f32 	%f198, %f247;
	@%p201 bra 	$L__BB14_52;
	setp.lt.s64 	%p202, %rd355, %rd42;
	min.s64 	%rd305, %rd355, %rd42;
	selp.f32 	%f198, %f247, %f38, %p202;
$L__BB14_52:
	ld.shared.f32 	%f41, [_ZN6thrust24THRUST_300001_SM_1000_NS8cuda_cub4core6detail5shmemE+40];
	ld.shared.u64 	%rd45, [_ZN6thrust24THRUST_300001_SM_1000_NS8cuda_cub4core6detail5shmemE+48];
	setp.lt.f32 	%p203, %f198, %f41;
	mov.u64 	%rd306, %rd45;
	mov.f32 	%f199, %f41;
	@%p203 bra 	$L__BB14_55;
	setp.lt.f32 	%p204, %f41, %f198;
	mov.u64 	%rd306, %rd305;
	mov.f32 	%f199, %f198;
	@%p204 bra 	$L__BB14_55;
	setp.lt.s64 	%p205, %rd305, %rd45;
	min.s64 	%rd306, %rd305, %rd45;
	selp.f32 	%f199, %f198, %f41, %p205;
$L__BB14_55:
	ld.shared.f32 	%f44, [_ZN6thrust24THRUST_300001_SM_1000_NS8cuda_cub4core6detail5shmemE+56];
	ld.shared.u64 	%rd48, [_ZN6thrust24THRUST_300001_SM_1000_NS8cuda_cub4core6detail5shmemE+64];
	setp.lt.f32 	%p206, %f199, %f44;
	mov.u64 	%rd307, %rd48;
	mov.f32 	%f200, %f44;
	@%p206 bra 	$L__BB14_58;
	setp.lt.f32 	%p207, %f44, %f199;
	mov.u64 	%rd307, %rd306;
	mov.f32 	%f200, %f199;
	@%p207 bra 	$L__BB14_58;
	setp.lt.s64 	%p208, %rd306, %rd48;
	min.s64 	%rd307, %rd306, %rd48;
	selp.f32 	%f200, %f199, %f44, %p208;
$L__BB14_58:
	ld.shared.f32 	%f47, [_ZN6thrust24THRUST_300001_SM_1000_NS8cuda_cub4core6detail5shmemE+72];
	ld.shared.u64 	%rd51, [_ZN6thrust24THRUST_300001_SM_1000_NS8cuda_cub4core6detail5shmemE+80];
	setp.lt.f32 	%p209, %f200, %f47;
	mov.u64 	%rd308, %rd51;
	mov.f32 	%f201, %f47;
	@%p209 bra 	$L__BB14_61;
	setp.lt.f32 	%p210, %f47, %f200;
	mov.u64 	%rd308, %rd307;
	mov.f32 	%f201, %f200;
	@%p210 bra 	$L__BB14_61;
	setp.lt.s64 	%p211, %rd307, %rd51;
	min.s64 	%rd308, %rd307, %rd51;
	selp.f32 	%f201, %f200, %f47, %p211;
$L__BB14_61:
	ld.shared.f32 	%f50, [_ZN6thrust24THRUST_300001_SM_1000_NS8cuda_cub4core6detail5shmemE+88];
	ld.shared.u64 	%rd54, [_ZN6thrust24THRUST_300001_SM_1000_NS8cuda_cub4core6detail5shmemE+96];
	setp.lt.f32 	%p212, %f201, %f50;
	mov.u64 	%rd309, %rd54;
	mov.f32 	%f202, %f50;
	@%p212 bra 	$L__BB14_64;
	setp.lt.f32 	%p213, %f50, %f201;
	mov.u64 	%rd309, %rd308;
	mov.f32 	%f202, %f201;
	@%p213 bra 	$L__BB14_64;
	setp.lt.s64 	%p214, %rd308, %rd54;
	min.s64 	%rd309, %rd308, %rd54;
	selp.f32 	%f202, %f201, %f50, %p214;
$L__BB14_64:
	ld.shared.f32 	%f53, [_ZN6thrust24THRUST_300001_SM_1000_NS8cuda_cub4core6detail5shmemE+104];
	ld.shared.u64 	%rd57, [_ZN6thrust24THRUST_300001_SM_1000_NS8cuda_cub4core6detail5shmemE+112];
	setp.lt.f32 	%p215, %f202, %f53;
	mov.u64 	%rd310, %rd57;
	mov.f32 	%f203, %f53;
	@%p215 bra 	$L__BB14_67;
	setp.lt.f32 	%p216, %f53, %f202;
	mov.u64 	%rd310, %rd309;
	mov.f32 	%f203, %f202;
	@%p216 bra 	$L__BB14_67;
	setp.lt.s64 	%p217, %rd309, %rd57;
	min.s64 	%rd310, %rd309, %rd57;
	selp.f32 	%f203, %f202, %f53, %p217;
$L__BB14_67:
	ld.shared.f32 	%f56, [_ZN6thrust24THRUST_300001_SM_1000_NS8cuda_cub4core6detail5shmemE+120];
	ld.shared.u64 	%rd60, [_ZN6thrust24THRUST_300001_SM_1000_NS8cuda_cub4core6detail5shmemE+128];
	setp.lt.f32 	%p218, %f203, %f56;
	mov.f32 	%f247, %f56;
	mov.u64 	%rd355, %rd60;
	@%p218 bra 	$L__BB14_209;
	setp.lt.f32 	%p219, %f56, %f203;
	mov.f32 	%f247, %f203;
	mov.u64 	%rd355, %rd310;
	@%p219 bra 	$L__BB14_209;
	setp.lt.s64 	%p220, %rd310, %rd60;
	min.s64 	%rd355, %rd310, %rd60;
	selp.f32 	%f247, %f203, %f56, %p220;
	bra.uni 	$L__BB14_209;
$L__BB14_70:
	// begin inline asm
	mov.u32 %r200, %laneid;
	// end inline asm
	and.b32  	%r221, %r1, 992;
	add.s32 	%r222, %r221, 32;
	setp.gt.s32 	%p127, %r222, %r37;
	not.b32 	%r223, %r221;
	add.s32 	%r224, %r37, %r223;
	selp.b32 	%r219, %r224, 31, %p127;
	mov.b32 	%r202, %f191;
	mov.b32 	%r218, 1;
	mov.b32 	%r220, -1;
	// begin inline asm
	shfl.sync.down.b32 %r201, %r202, %r218, %r219, %r220;
	// end inline asm
	mov.b32 	%f58, %r201;
	// begin inline asm
	shfl.sync.down.b32 %r206, %r207, %r218, %r219, %r220;
	// end inline asm
	mov.b64 	{%r212, %r217}, %rd298;
	// begin inline asm
	shfl.sync.down.b32 %r211, %r212, %r218, %r219, %r220;
	// end inline asm
	// begin inline asm
	shfl.sync.down.b32 %r216, %r217, %r218, %r219, %r220;
	// end inline asm
	mov.b64 	%rd62, {%r211, %r216};
	setp.ge.s32 	%p128, %r200, %r219;
	mov.u64 	%rd311, %rd298;
	mov.f32 	%f204, %f191;
	@%p128 bra 	$L__BB14_74;
	setp.lt.f32 	%p129, %f191, %f58;
	mov.u64 	%rd311, %rd62;
	mov.f32 	%f204, %f58;
	@%p129 bra 	$L__BB14_74;
	setp.gt.f32 	%p130, %f191, %f58;
	mov.u64 	%rd311, %rd298;
	mov.f32 	%f204, %f191;
	@%p130 bra 	$L__BB14_74;
	setp.lt.s64 	%p131, %rd298, %rd62;
	min.s64 	%rd311, %rd298, %rd62;
	selp.f32 	%f204, %f191, %f58, %p131;
$L__BB14_74:
	mov.b32 	%r226, %f204;
	mov.b32 	%r242, 2;
	mov.b32 	%r244, -1;
	// begin inline asm
	shfl.sync.down.b32 %r225, %r226, %r242, %r219, %r244;
	// end inline asm
	mov.b32 	%f61, %r225;
	// begin inline asm
	shfl.sync.down.b32 %r230, %r231, %r242, %r219, %r244;
	// end inline asm
	mov.b64 	{%r236, %r241}, %rd311;
	// begin inline asm
	shfl.sync.down.b32 %r235, %r236, %r242, %r219, %r244;
	// end inline asm
	// begin inline asm
	shfl.sync.down.b32 %r240, %r241, %r242, %r219, %r244;
	// end inline asm
	mov.b64 	%rd65, {%r235, %r240};
	add.s32 	%r245, %r200, 2;
	setp.gt.s32 	%p132, %r245, %r219;
	mov.u64 	%rd312, %rd311;
	mov.f32 	%f205, %f204;
	@%p132 bra 	$L__BB14_78;
	setp.lt.f32 	%p133, %f204, %f61;
	mov.u64 	%rd312, %rd65;
	mov.f32 	%f205, %f61;
	@%p133 bra 	$L__BB14_78;
	setp.gt.f32 	%p134, %f204, %f61;
	mov.u64 	%rd312, %rd311;
	mov.f32 	%f205, %f204;
	@%p134 bra 	$L__BB14_78;
	setp.lt.s64 	%p135, %rd311, %rd65;
	min.s64 	%rd312, %rd311, %rd65;
	selp.f32 	%f205, %f204, %f61, %p135;
$L__BB14_78:
	mov.b32 	%r247, %f205;
	mov.b32 	%r263, 4;
	mov.b32 	%r265, -1;
	// begin inline asm
	shfl.sync.down.b32 %r246, %r247, %r263, %r219, %r265;
	// end inline asm
	mov.b32 	%f64, %r246;
	// begin inline asm
	shfl.sync.down.b32 %r251, %r252, %r263, %r219, %r265;
	// end inline asm
	mov.b64 	{%r257, %r262}, %rd312;
	// begin inline asm
	shfl.sync.down.b32 %r256, %r257, %r263, %r219, %r265;
	// end inline asm
	// begin inline asm
	shfl.sync.down.b32 %r261, %r262, %r263, %r219, %r265;
	// end inline asm
	mov.b64 	%rd68, {%r256, %r261};
	add.s32 	%r266, %r200, 4;
	setp.gt.s32 	%p136, %r266, %r219;
	mov.f32 	%f206, %f205;
	mov.u64 	%rd313, %rd312;
	@%p136 bra 	$L__BB14_82;
	setp.lt.f32 	%p137, %f205, %f64;
	mov.f32 	%f206, %f64;
	mov.u64 	%rd313, %rd68;
	@%p137 bra 	$L__BB14_82;
	setp.gt.f32 	%p138, %f205, %f64;
	mov.f32 	%f206, %f205;
	mov.u64 	%rd313, %rd312;
	@%p138 bra 	$L__BB14_82;
	setp.lt.s64 	%p139, %rd312, %rd68;
	selp.f32 	%f206, %f205, %f64, %p139;
	min.s64 	%rd313, %rd312, %rd68;
$L__BB14_82:
	mov.b32 	%r268, %f206;
	mov.b32 	%r284, 8;
	mov.b32 	%r286, -1;
	// begin inline asm
	shfl.sync.down.b32 %r267, %r268, %r284, %r219, %r286;
	// end inline asm
	mov.b32 	%f67, %r267;
	// begin inline asm
	shfl.sync.down.b32 %r272, %r273, %r284, %r219, %r286;
	// end inline asm
	mov.b64 	{%r278, %r283}, %rd313;
	// begin inline asm
	shfl.sync.down.b32 %r277, %r278, %r284, %r219, %r286;
	// end inline asm
	// begin inline asm
	shfl.sync.down.b32 %r282, %r283, %r284, %r219, %r286;
	// end inline asm
	mov.b64 	%rd71, {%r277, %r282};
	add.s32 	%r287, %r200, 8;
	setp.gt.s32 	%p140, %r287, %r219;
	mov.f32 	%f207, %f206;
	mov.u64 	%rd314, %rd313;
	@%p140 bra 	$L__BB14_86;
	setp.lt.f32 	%p141, %f206, %f67;
	mov.f32 	%f207, %f67;
	mov.u64 	%rd314, %rd71;
	@%p141 bra 	$L__BB14_86;
	setp.gt.f32 	%p142, %f206, %f67;
	mov.f32 	%f207, %f206;
	mov.u64 	%rd314, %rd313;
	@%p142 bra 	$L__BB14_86;
	setp.lt.s64 	%p143, %rd313, %rd71;
	selp.f32 	%f207, %f206, %f67, %p143;
	min.s64 	%rd314, %rd313, %rd71;
$L__BB14_86:
	mov.b32 	%r289, %f207;
	mov.b32 	%r305, 16;
	mov.b32 	%r307, -1;
	// begin inline asm
	shfl.sync.down.b32 %r288, %r289, %r305, %r219, %r307;
	// end inline asm
	mov.b32 	%f70, %r288;
	// begin inline asm
	shfl.sync.down.b32 %r293, %r294, %r305, %r219, %r307;
	// end inline asm
	mov.b64 	{%r299, %r304}, %rd314;
	// begin inline asm
	shfl.sync.down.b32 %r298, %r299, %r305, %r219, %r307;
	// end inline asm
	// begin inline asm
	shfl.sync.down.b32 %r303, %r304, %r305, %r219, %r307;
	// end inline asm
	mov.b64 	%rd74, {%r298, %r303};
	add.s32 	%r308, %r200, 16;
	setp.gt.s32 	%p144, %r308, %r219;
	mov.f32 	%f247, %f207;
	mov.u64 	%rd355, %rd314;
	@%p144 bra 	$L__BB14_90;
	setp.lt.f32 	%p145, %f207, %f70;
	mov.f32 	%f247, %f70;
	mov.u64 	%rd355, %rd74;
	@%p145 bra 	$L__BB14_90;
	setp.gt.f32 	%p146, %f207, %f70;
	mov.f32 	%f247, %f207;
	mov.u64 	%rd355, %rd314;
	@%p146 bra 	$L__BB14_90;
	setp.lt.s64 	%p147, %rd314, %rd74;
	selp.f32 	%f247, %f207, %f70, %p147;
	min.s64 	%rd355, %rd314, %rd74;
$L__BB14_90:
	setp.ne.s32 	%p148, %r200, 0;
	@%p148 bra 	$L__BB14_92;
	shr.u32 	%r309, %r1, 1;
	and.b32  	%r310, %r309, 496;
	mov.u32 	%r311, _ZN6thrust24THRUST_300001_SM_1000_NS8cuda_cub4core6detail5shmemE;
	add.s32 	%r312, %r311, %r310;
	st.shared.f32 	[%r312+8], %f247;
	st.shared.u64 	[%r312+16], %rd355;
$L__BB14_92:
	bar.sync 	0;
	setp.ne.s32 	%p149, %r1, 0;
	@%p149 bra 	$L__BB14_209;
	setp.lt.s32 	%p150, %r37, 33;
	mov.f32 	%f209, %f247;
	mov.u64 	%rd316, %rd355;
	@%p150 bra 	$L__BB14_97;
	ld.shared.f32 	%f73, [_ZN6thrust24THRUST_300001_SM_1000_NS8cuda_cub4core6detail5shmemE+24];
	ld.shared.u64 	%rd77, [_ZN6thrust24THRUST_300001_SM_1000_NS8cuda_cub4core6detail5shmemE+32];
	setp.lt.f32 	%p151, %f247, %f73;
	mov.f32 	%f209, %f73;
	mov.u64 	%rd316, %rd77;
	@%p151 bra 	$L__BB14_97;
	setp.lt.f32 	%p152, %f73, %f247;
	mov.f32 	%f209, %f247;
	mov.u64 	%rd316, %rd355;
	@%p152 bra 	$L__BB14_97;
	setp.lt.s64 	%p153, %rd355, %rd77;
	selp.f32 	%f209, %f247, %f73, %p153;
	min.s64 	%rd316, %rd355, %rd77;
$L__BB14_97:
	setp.lt.s32 	%p154, %r37, 65;
	mov.f32 	%f210, %f209;
	mov.u64 	%rd317, %rd316;
	@%p154 bra 	$L__BB14_101;
	ld.shared.f32 	%f76, [_ZN6thrust24THRUST_300001_SM_1000_NS8cuda_cub4core6detail5shmemE+40];
	ld.shared.u64 	%rd80, [_ZN6thrust24THRUST_300001_SM_1000_NS8cuda_cub4core6detail5shmemE+48];
	setp.lt.f32 	%p155, %f209, %f76;
	mov.f32 	%f210, %f76;
	mov.u64 	%rd317, %rd80;
	@%p155 bra 	$L__BB14_101;
	setp.lt.f32 	%p156, %f76, %f209;
	mov.f32 	%f210, %f209;
	mov.u64 	%rd317, %rd316;
	@%p156 bra 	$L__BB14_101;
	setp.lt.s64 	%p157, %rd316, %rd80;
	selp.f32 	%f210, %f209, %f76, %p157;
	min.s64 	%rd317, %rd316, %rd80;
$L__BB14_101:
	setp.lt.s32 	%p158, %r37, 97;
	mov.f32 	%f211, %f210;
	mov.u64 	%rd318, %rd317;
	@%p158 bra 	$L__BB14_105;
	ld.shared.f32 	%f79, [_ZN6thrust24THRUST_300001_SM_1000_NS8cuda_cub4core6detail5shmemE+56];
	ld.shared.u64 	%rd83, [_ZN6thrust24THRUST_300001_SM_1000_NS8cuda_cub4core6detail5shmemE+64];
	setp.lt.f32 	%p159, %f210, %f79;
	mov.f32 	%f211, %f79;
	mov.u64 	%rd318, %rd83;
	@%p159 bra 	$L__BB14_105;
	setp.lt.f32 	%p160, %f79, %f210;
	mov.f32 	%f211, %f210;
	mov.u64 	%rd318, %rd317;
	@%p160 bra 	$L__BB14_105;
	setp.lt.s64 	%p161, %rd317, %rd83;
	selp.f32 	%f211, %f210, %f79, %p161;
	min.s64 	%rd318, %rd317, %rd83;
$L__BB14_105:
	setp.lt.s32 	%p162, %r37, 129;
	mov.f32 	%f212, %f211;
	mov.u64 	%rd319, %rd318;
	@%p162 bra 	$L__BB14_109;
	ld.shared.f32 	%f82, [_ZN6thrust24THRUST_300001_SM_1000_NS8cuda_cub4core6detail5shmemE+72];
	ld.shared.u64 	%rd86, [_ZN6thrust24THRUST_300001_SM_1000_NS8cuda_cub4core6detail5shmemE+80];
	setp.lt.f32 	%p163, %f211, %f82;
	mov.f32 	%f212, %f82;
	mov.u64 	%rd319, %rd86;
	@%p163 bra 	$L__BB14_109;
	setp.lt.f32 	%p164, %f82, %f211;
	mov.f32 	%f212, %f211;
	mov.u64 	%rd319, %rd318;
	@%p164 bra 	$L__BB14_109;
	setp.lt.s64 	%p165, %rd318, %rd86;
	selp.f32 	%f212, %f211, %f82, %p165;
	min.s64 	%rd319, %rd318, %rd86;
$L__BB14_109:
	setp.lt.s32 	%p166, %r37, 161;
	mov.f32 	%f213, %f212;
	mov.u64 	%rd320, %rd319;
	@%p166 bra 	$L__BB14_113;
	ld.shared.f32 	%f85, [_ZN6thrust24THRUST_300001_SM_1000_NS8cuda_cub4core6detail5shmemE+88];
	ld.shared.u64 	%rd89, [_ZN6thrust24THRUST_300001_SM_1000_NS8cuda_cub4core6detail5shmemE+96];
	setp.lt.f32 	%p167, %f212, %f85;
	mov.f32 	%f213, %f85;
	mov.u64 	%rd320, %rd89;
	@%p167 bra 	$L__BB14_113;
	setp.lt.f32 	%p168, %f85, %f212;
	mov.f32 	%f213, %f212;
	mov.u64 	%rd320, %rd319;
	@%p168 bra 	$L__BB14_113;
	setp.lt.s64 	%p169, %rd319, %rd89;
	selp.f32 	%f213, %f212, %f85, %p169;
	min.s64 	%rd320, %rd319, %rd89;
$L__BB14_113:
	setp.lt.s32 	%p170, %r37, 193;
	mov.f32 	%f214, %f213;
	mov.u64 	%rd321, %rd320;
	@%p170 bra 	$L__BB14_117;
	ld.shared.f32 	%f88, [_ZN6thrust24THRUST_300001_SM_1000_NS8cuda_cub4core6detail5shmemE+104];
	ld.shared.u64 	%rd92, [_ZN6thrust24THRUST_300001_SM_1000_NS8cuda_cub4core6detail5shmemE+112];
	setp.lt.f32 	%p171, %f213, %f88;
	mov.f32 	%f214, %f88;
	mov.u64 	%rd321, %rd92;
	@%p171 bra 	$L__BB14_117;
	setp.lt.f32 	%p172, %f88, %f213;
	mov.f32 	%f214, %f213;
	mov.u64 	%rd321, %rd320;
	@%p172 bra 	$L__BB14_117;
	setp.lt.s64 	%p173, %rd320, %rd92;
	selp.f32 	%f214, %f213, %f88, %p173;
	min.s64 	%rd321, %rd320, %rd92;
$L__BB14_117:
	setp.lt.s32 	%p174, %r37, 225;
	mov.f32 	%f247, %f214;
	mov.u64 	%rd355, %rd321;
	@%p174 bra 	$L__BB14_209;
	ld.shared.f32 	%f91, [_ZN6thrust24THRUST_300001_SM_1000_NS8cuda_cub4core6detail5shmemE+120];
	ld.shared.u64 	%rd95, [_ZN6thrust24THRUST_300001_SM_1000_NS8cuda_cub4core6detail5shmemE+128];
	setp.lt.f32 	%p175, %f214, %f91;
	mov.f32 	%f247, %f91;
	mov.u64 	%rd355, %rd95;
	@%p175 bra 	$L__BB14_209;
	setp.lt.f32 	%p176, %f91, %f214;
	mov.f32 	%f247, %f214;
	mov.u64 	%rd355, %rd321;
	@%p176 bra 	$L__BB14_209;
	setp.lt.s64 	%p177, %rd321, %rd95;
	selp.f32 	%f247, %f214, %f91, %p177;
	min.s64 	%rd355, %rd321, %rd95;
	bra.uni 	$L__BB14_209;
$L__BB14_121:
	mov.u32 	%r16, %tid.x;
	mul.wide.u32 	%rd208, %r16, 16;
	add.s64 	%rd189, %rd186, %rd208;
	// begin inline asm
	ld.global.nc.u64 %rd188, [%rd189];
	// end inline asm
	mov.b64 	{%r38, %r39}, %rd188;
	mov.b32 	%f93, %r38;
	add.s64 	%rd191, %rd189, 8;
	// begin inline asm
	ld.global.nc.u64 %rd190, [%rd191];
	// end inline asm
	add.s64 	%rd193, %rd189, 4096;
	// begin inline asm
	ld.global.nc.u64 %rd192, [%rd193];
	// end inline asm
	mov.b64 	{%r40, %r41}, %rd192;
	mov.b32 	%f215, %r40;
	add.s64 	%rd195, %rd189, 4104;
	// begin inline asm
	ld.global.nc.u64 %rd322, [%rd195];
	// end inline asm
	add.s64 	%rd197, %rd189, 8192;
	// begin inline asm
	ld.global.nc.u64 %rd196, [%rd197];
	// end inline asm
	mov.b64 	{%r42, %r43}, %rd196;
	mov.b32 	%f216, %r42;
	add.s64 	%rd199, %rd189, 8200;
	// begin inline asm
	ld.global.nc.u64 %rd323, [%rd199];
	// end inline asm
	add.s64 	%rd201, %rd189, 12288;
	// begin inline asm
	ld.global.nc.u64 %rd200, [%rd201];
	// end inline asm
	mov.b64 	{%r44, %r45}, %rd200;
	mov.b32 	%f217, %r44;
	add.s64 	%rd203, %rd189, 12296;
	// begin inline asm
	ld.global.nc.u64 %rd324, [%rd203];
	// end inline asm
	add.s64 	%rd205, %rd189, 16384;
	// begin inline asm
	ld.global.nc.u64 %rd204, [%rd205];
	// end inline asm
	mov.b64 	{%r46, %r47}, %rd204;
	mov.b32 	%f234, %r46;
	add.s64 	%rd207, %rd189, 16392;
	// begin inline asm
	ld.global.nc.u64 %rd342, [%rd207];
	// end inline asm
	setp.lt.f32 	%p3, %f93, %f215;
	@%p3 bra 	$L__BB14_123;
	setp.lt.f32 	%p4, %f215, %f93;
	setp.lt.s64 	%p5, %rd190, %rd322;
	or.pred  	%p6, %p4, %p5;
	selp.f32 	%f215, %f93, %f215, %p6;
	selp.b64 	%rd322, %rd190, %rd322, %p6;
$L__BB14_123:
	setp.lt.f32 	%p7, %f215, %f216;
	@%p7 bra 	$L__BB14_125;
	setp.lt.f32 	%p8, %f216, %f215;
	setp.lt.s64 	%p9, %rd322, %rd323;
	or.pred  	%p10, %p8, %p9;
	selp.f32 	%f216, %f215, %f216, %p10;
	selp.b64 	%rd323, %rd322, %rd323, %p10;
$L__BB14_125:
	setp.lt.f32 	%p11, %f216, %f217;
	@%p11 bra 	$L__BB14_127;
	setp.lt.f32 	%p12, %f217, %f216;
	setp.lt.s64 	%p13, %rd323, %rd324;
	or.pred  	%p14, %p12, %p13;
	selp.f32 	%f217, %f216, %f217, %p14;
	selp.b64 	%rd324, %rd323, %rd324, %p14;
$L__BB14_127:
	setp.lt.f32 	%p15, %f217, %f234;
	@%p15 bra 	$L__BB14_129;
	setp.lt.f32 	%p16, %f234, %f217;
	setp.lt.s64 	%p17, %rd324, %rd342;
	or.pred  	%p18, %p16, %p17;
	selp.f32 	%f234, %f217, %f234, %p18;
	selp.b64 	%rd342, %rd324, %rd342, %p18;
$L__BB14_129:
	setp.lt.u32 	%p19, %r37, 2560;
	mov.b32 	%r425, 1280;
	@%p19 bra 	$L__BB14_142;
	mov.b32 	%r424, 1280;
	mov.f32 	%f219, %f234;
	mov.u64 	%rd326, %rd342;
$L__BB14_131:
	add.s32 	%r50, %r424, %r16;
	mul.wide.u32 	%rd229, %r50, 16;
	add.s64 	%rd210, %rd186, %rd229;
	// begin inline asm
	ld.global.nc.u64 %rd209, [%rd210];
	// end inline asm
	mov.b64 	{%r51, %r52}, %rd209;
	mov.b32 	%f220, %r51;
	add.s64 	%rd212, %rd210, 8;
	// begin inline asm
	ld.global.nc.u64 %rd327, [%rd212];
	// end inline asm
	add.s64 	%rd214, %rd210, 4096;
	// begin inline asm
	ld.global.nc.u64 %rd213, [%rd214];
	// end inline asm
	mov.b64 	{%r53, %r54}, %rd213;
	mov.b32 	%f221, %r53;
	add.s64 	%rd216, %rd210, 4104;
	// begin inline asm
	ld.global.nc.u64 %rd328, [%rd216];
	// end inline asm
	add.s64 	%rd218, %rd210, 8192;
	// begin inline asm
	ld.global.nc.u64 %rd217, [%rd218];
	// end inline asm
	mov.b64 	{%r55, %r56}, %rd217;
	mov.b32 	%f222, %r55;
	add.s64 	%rd220, %rd210, 8200;
	// begin inline asm
	ld.global.nc.u64 %rd329, [%rd220];
	// end inline asm
	add.s64 	%rd222, %rd210, 12288;
	// begin inline asm
	ld.global.nc.u64 %rd221, [%rd222];
	// end inline asm
	mov.b64 	{%r57, %r58}, %rd221;
	mov.b32 	%f223, %r57;
	add.s64 	%rd224, %rd210, 12296;
	// begin inline asm
	ld.global.nc.u64 %rd330, [%rd224];
	// end inline asm
	add.s64 	%rd226, %rd210, 16384;
	// begin inline asm
	ld.global.nc.u64 %rd225, [%rd226];
	// end inline asm
	mov.b64 	{%r59, %r60}, %rd225;
	mov.b32 	%f234, %r59;
	add.s64 	%rd228, %rd210, 16392;
	// begin inline asm
	ld.global.nc.u64 %rd342, [%rd228];
	// end inline asm
	setp.lt.f32 	%p20, %f219, %f220;
	@%p20 bra 	$L__BB14_133;
	setp.lt.f32 	%p21, %f220, %f219;
	setp.lt.s64 	%p22, %rd326, %rd327;
	or.pred  	%p23, %p21, %p22;
	selp.f32 	%f220, %f219, %f220, %p23;
	selp.b64 	%rd327, %rd326, %rd327, %p23;
$L__BB14_133:
	setp.lt.f32 	%p24, %f220, %f221;
	@%p24 bra 	$L__BB14_135;
	setp.lt.f32 	%p25, %f221, %f220;
	setp.lt.s64 	%p26, %rd327, %rd328;
	or.pred  	%p27, %p25, %p26;
	selp.f32 	%f221, %f220, %f221, %p27;
	selp.b64 	%rd328, %rd327, %rd328, %p27;
$L__BB14_135:
	setp.lt.f32 	%p28, %f221, %f222;
	@%p28 bra 	$L__BB14_137;
	setp.lt.f32 	%p29, %f222, %f221;
	setp.lt.s64 	%p30, %rd328, %rd329;
	or.pred  	%p31, %p29, %p30;
	selp.f32 	%f222, %f221, %f222, %p31;
	selp.b64 	%rd329, %rd328, %rd329, %p31;
$L__BB14_137:
	setp.lt.f32 	%p32, %f222, %f223;
	@%p32 bra 	$L__BB14_139;
	setp.lt.f32 	%p33, %f223, %f222;
	setp.lt.s64 	%p34, %rd329, %rd330;
	or.pred  	%p35, %p33, %p34;
	selp.f32 	%f223, %f222, %f223, %p35;
	selp.b64 	%rd330, %rd329, %rd330, %p35;
$L__BB14_139:
	setp.lt.f32 	%p36, %f223, %f234;
	@%p36 bra 	$L__BB14_141;
	setp.lt.f32 	%p37, %f234, %f223;
	setp.lt.s64 	%p38, %rd330, %rd342;
	or.pred  	%p39, %p37, %p38;
	selp.f32 	%f234, %f223, %f234, %p39;
	selp.b64 	%rd342, %rd330, %rd342, %p39;
$L__BB14_141:
	add.s32 	%r425, %r424, 1280;
	add.s32 	%r61, %r424, 2560;
	setp.le.s32 	%p40, %r61, %r37;
	mov.u32 	%r424, %r425;
	mov.f32 	%f219, %f234;
	mov.u64 	%rd326, %rd342;
	@%p40 bra 	$L__BB14_131;
$L__BB14_142:
	setp.le.s32 	%p41, %r37, %r425;
	@%p41 bra 	$L__BB14_165;
	sub.s32 	%r20, %r37, %r425;
	setp.ge.s32 	%p42, %r16, %r20;
	@%p42 bra 	$L__BB14_165;
	not.b32 	%r62, %r16;
	add.s32 	%r63, %r37, %r62;
	sub.s32 	%r21, %r63, %r425;
	and.b32  	%r64, %r21, 768;
	setp.eq.s32 	%p43, %r64, 768;
	mov.u32 	%r429, %r16;
	@%p43 bra 	$L__BB14_150;
	add.s32 	%r427, %r16, %r425;
	shr.u32 	%r65, %r21, 8;
	add.s32 	%r66, %r65, 1;
	and.b32  	%r67, %r66, 3;
	neg.s32 	%r426, %r67;
	mov.u32 	%r429, %r16;
$L__BB14_146:
	.pragma "nounroll";
	mov.u64 	%rd127, %rd342;
	mov.f32 	%f123, %f234;
	mul.wide.u32 	%rd235, %r427, 16;
	add.s64 	%rd232, %rd186, %rd235;
	// begin inline asm
	ld.global.nc.u64 %rd231, [%rd232];
	// end inline asm
	mov.b64 	{%r68, %r69}, %rd231;
	mov.b32 	%f124, %r68;
	add.s64 	%rd234, %rd232, 8;
	// begin inline asm
	ld.global.nc.u64 %rd233, [%rd234];
	// end inline asm
	setp.lt.f32 	%p44, %f123, %f124;
	mov.f32 	%f234, %f124;
	mov.u64 	%rd342, %rd233;
	@%p44 bra 	$L__BB14_149;
	setp.lt.f32 	%p45, %f124, %f123;
	mov.f32 	%f234, %f123;
	mov.u64 	%rd342, %rd127;
	@%p45 bra 	$L__BB14_149;
	setp.lt.s64 	%p46, %rd127, %rd233;
	selp.f32 	%f234, %f123, %f124, %p46;
	min.s64 	%rd342, %rd127, %rd233;
$L__BB14_149:
	add.s32 	%r429, %r429, 256;
	add.s32 	%r427, %r427, 256;
	add.s32 	%r426, %r426, 1;
	setp.ne.s32 	%p47, %r426, 0;
	@%p47 bra 	$L__BB14_146;
$L__BB14_150:
	setp.lt.u32 	%p48, %r21, 768;
	@%p48 bra 	$L__BB14_165;
	cvt.u64.u32 	%rd236, %r429;
	cvt.u64.u32 	%rd237, %r425;
	add.s64 	%rd238, %rd236, %rd237;
	shl.b64 	%rd239, %rd238, 4;
	add.s64 	%rd240, %rd239, %rd186;
	add.s64 	%rd337, %rd240, 12296;
	add.s32 	%r430, %r429, %r425;
$L__BB14_152:
	mul.wide.u32 	%rd245, %r430, 16;
	add.s64 	%rd242, %rd186, %rd245;
	// begin inline asm
	ld.global.nc.u64 %rd241, [%rd242];
	// end inline asm
	mov.b64 	{%r70, %r71}, %rd241;
	mov.b32 	%f130, %r70;
	add.s64 	%rd244, %rd242, 8;
	// begin inline asm
	ld.global.nc.u64 %rd243, [%rd244];
	// end inline asm
	setp.lt.f32 	%p49, %f234, %f130;
	mov.f32 	%f231, %f130;
	mov.u64 	%rd339, %rd243;
	@%p49 bra 	$L__BB14_155;
	setp.lt.f32 	%p50, %f130, %f234;
	mov.f32 	%f231, %f234;
	mov.u64 	%rd339, %rd342;
	@%p50 bra 	$L__BB14_155;
	setp.lt.s64 	%p51, %rd342, %rd243;
	selp.f32 	%f231, %f234, %f130, %p51;
	min.s64 	%rd339, %rd342, %rd243;
$L__BB14_155:
	add.s64 	%rd247, %rd337, -8200;
	// begin inline asm
	ld.global.nc.u64 %rd246, [%rd247];
	// end inline asm
	mov.b64 	{%r72, %r73}, %rd246;
	mov.b32 	%f133, %r72;
	add.s64 	%rd249, %rd337, -8192;
	// begin inline asm
	ld.global.nc.u64 %rd248, [%rd249];
	// end inline asm
	setp.lt.f32 	%p52, %f231, %f133;
	mov.f32 	%f232, %f133;
	mov.u64 	%rd340, %rd248;
	@%p52 bra 	$L__BB14_158;
	setp.lt.f32 	%p53, %f133, %f231;
	mov.f32 	%f232, %f231;
	mov.u64 	%rd340, %rd339;
	@%p53 bra 	$L__BB14_158;
	setp.lt.s64 	%p54, %rd339, %rd248;
	selp.f32 	%f232, %f231, %f133, %p54;
	min.s64 	%rd340, %rd339, %rd248;
$L__BB14_158:
	add.s64 	%rd251, %rd337, -4104;
	// begin inline asm
	ld.global.nc.u64 %rd250, [%rd251];
	// end inline asm
	mov.b64 	{%r74, %r75}, %rd250;
	mov.b32 	%f136, %r74;
	add.s64 	%rd253, %rd337, -4096;
	// begin inline asm
	ld.global.nc.u64 %rd252, [%rd253];
	// end inline asm
	setp.lt.f32 	%p55, %f232, %f136;
	mov.f32 	%f233, %f136;
	mov.u64 	%rd341, %rd252;
	@%p55 bra 	$L__BB14_161;
	setp.lt.f32 	%p56, %f136, %f232;
	mov.f32 	%f233, %f232;
	mov.u64 	%rd341, %rd340;
	@%p56 bra 	$L__BB14_161;
	setp.lt.s64 	%p57, %rd340, %rd252;
	selp.f32 	%f233, %f232, %f136, %p57;
	min.s64 	%rd341, %rd340, %rd252;
$L__BB14_161:
	add.s64 	%rd255, %rd337, -8;
	// begin inline asm
	ld.global.nc.u64 %rd254, [%rd255];
	// end inline asm
	mov.b64 	{%r76, %r77}, %rd254;
	mov.b32 	%f139, %r76;
	// begin inline asm
	ld.global.nc.u64 %rd256, [%rd337];
	// end inline asm
	setp.lt.f32 	%p58, %f233, %f139;
	mov.f32 	%f234, %f139;
	mov.u64 	%rd342, %rd256;
	@%p58 bra 	$L__BB14_164;
	setp.lt.f32 	%p59, %f139, %f233;
	mov.f32 	%f234, %f233;
	mov.u64 	%rd342, %rd341;
	@%p59 bra 	$L__BB14_164;
	setp.lt.s64 	%p60, %rd341, %rd256;
	selp.f32 	%f234, %f233, %f139, %p60;
	min.s64 	%rd342, %rd341, %rd256;
$L__BB14_164:
	add.s32 	%r429, %r429, 1024;
	add.s64 	%rd337, %rd337, 16384;
	add.s32 	%r430, %r430, 1024;
	setp.lt.s32 	%p61, %r429, %r20;
	@%p61 bra 	$L__BB14_152;
$L__BB14_165:
	// begin inline asm
	mov.u32 %r78, %laneid;
	// end inline asm
	mov.b32 	%r80, %f234;
	mov.b32 	%r96, 1;
	mov.b32 	%r97, 31;
	mov.b32 	%r98, -1;
	// begin inline asm
	shfl.sync.down.b32 %r79, %r80, %r96, %r97, %r98;
	// end inline asm
	mov.b32 	%f143, %r79;
	// begin inline asm
	shfl.sync.down.b32 %r84, %r85, %r96, %r97, %r98;
	// end inline asm
	mov.b64 	{%r90, %r95}, %rd342;
	// begin inline asm
	shfl.sync.down.b32 %r89, %r90, %r96, %r97, %r98;
	// end inline asm
	// begin inline asm
	shfl.sync.down.b32 %r94, %r95, %r96, %r97, %r98;
	// end inline asm
	mov.b64 	%rd150, {%r89, %r94};
	setp.gt.s32 	%p62, %r78, 30;
	mov.f32 	%f236, %f234;
	mov.u64 	%rd344, %rd342;
	@%p62 bra 	$L__BB14_169;
	setp.lt.f32 	%p63, %f234, %f143;
	mov.f32 	%f236, %f143;
	mov.u64 	%rd344, %rd150;
	@%p63 bra 	$L__BB14_169;
	setp.gt.f32 	%p64, %f234, %f143;
	mov.f32 	%f236, %f234;
	mov.u64 	%rd344, %rd342;
	@%p64 bra 	$L__BB14_169;
	setp.lt.s64 	%p65, %rd342, %rd150;
	selp.f32 	%f236, %f234, %f143, %p65;
	min.s64 	%rd344, %rd342, %rd150;
$L__BB14_169:
	mov.b32 	%r100, %f236;
	mov.b32 	%r116, 2;
	mov.b32 	%r117, 31;
	mov.b32 	%r118, -1;
	// begin inline asm
	shfl.sync.down.b32 %r99, %r100, %r116, %r117, %r118;
	// end inline asm
	mov.b32 	%f146, %r99;
	// begin inline asm
	shfl.sync.down.b32 %r104, %r105, %r116, %r117, %r118;
	// end inline asm
	mov.b64 	{%r110, %r115}, %rd344;
	// begin inline asm
	shfl.sync.down.b32 %r109, %r110, %r116, %r117, %r118;
	// end inline asm
	// begin inline asm
	shfl.sync.down.b32 %r114, %r115, %r116, %r117, %r118;
	// end inline asm
	mov.b64 	%rd153, {%r109, %r114};
	setp.gt.s32 	%p66, %r78, 29;
	mov.f32 	%f237, %f236;
	mov.u64 	%rd345, %rd344;
	@%p66 bra 	$L__BB14_173;
	setp.lt.f32 	%p67, %f236, %f146;
	mov.f32 	%f237, %f146;
	mov.u64 	%rd345, %rd153;
	@%p67 bra 	$L__BB14_173;
	setp.gt.f32 	%p68, %f236, %f146;
	mov.f32 	%f237, %f236;
	mov.u64 	%rd345, %rd344;
	@%p68 bra 	$L__BB14_173;
	setp.lt.s64 	%p69, %rd344, %rd153;
	selp.f32 	%f237, %f236, %f146, %p69;
	min.s64 	%rd345, %rd344, %rd153;
$L__BB14_173:
	mov.b32 	%r120, %f237;
	mov.b32 	%r136, 4;
	mov.b32 	%r137, 31;
	mov.b32 	%r138, -1;
	// begin inline asm
	shfl.sync.down.b32 %r119, %r120, %r136, %r137, %r138;
	// end inline asm
	mov.b32 	%f149, %r119;
	// begin inline asm
	shfl.sync.down.b32 %r124, %r125, %r136, %r137, %r138;
	// end inline asm
	mov.b64 	{%r130, %r135}, %rd345;
	// begin inline asm
	shfl.sync.down.b32 %r129, %r130, %r136, %r137, %r138;
	// end inline asm
	// begin inline asm
	shfl.sync.down.b32 %r134, %r135, %r136, %r137, %r138;
	// end inline asm
	mov.b64 	%rd156, {%r129, %r134};
	setp.gt.s32 	%p70, %r78, 27;
	mov.f32 	%f238, %f237;
	mov.u64 	%rd346, %rd345;
	@%p70 bra 	$L__BB14_177;
	setp.lt.f32 	%p71, %f237, %f149;
	mov.f32 	%f238, %f149;
	mov.u64 	%rd346, %rd156;
	@%p71 bra 	$L__BB14_177;
	setp.gt.f32 	%p72, %f237, %f149;
	mov.f32 	%f238, %f237;
	mov.u64 	%rd346, %rd345;
	@%p72 bra 	$L__BB14_177;
	setp.lt.s64 	%p73, %rd345, %rd156;
	selp.f32 	%f238, %f237, %f149, %p73;
	min.s64 	%rd346, %rd345, %rd156;
$L__BB14_177:
	mov.b32 	%r140, %f238;
	mov.b32 	%r156, 8;
	mov.b32 	%r157, 31;
	mov.b32 	%r158, -1;
	// begin inline asm
	shfl.sync.down.b32 %r139, %r140, %r156, %r157, %r158;
	// end inline asm
	mov.b32 	%f152, %r139;
	// begin inline asm
	shfl.sync.down.b32 %r144, %r145, %r156, %r157, %r158;
	// end inline asm
	mov.b64 	{%r150, %r155}, %rd346;
	// begin inline asm
	shfl.sync.down.b32 %r149, %r150, %r156, %r157, %r158;
	// end inline asm
	// begin inline asm
	shfl.sync.down.b32 %r154, %r155, %r156, %r157, %r158;
	// end inline asm
	mov.b64 	%rd159, {%r149, %r154};
	setp.gt.s32 	%p74, %r78, 23;
	mov.f32 	%f239, %f238;
	mov.u64 	%rd347, %rd346;
	@%p74 bra 	$L__BB14_181;
	setp.lt.f32 	%p75, %f238, %f152;
	mov.f32 	%f239, %f152;
	mov.u64 	%rd347, %rd159;
	@%p75 bra 	$L__BB14_181;
	setp.gt.f32 	%p76, %f238, %f152;
	mov.f32 	%f239, %f238;
	mov.u64 	%rd347, %rd346;
	@%p76 bra 	$L__BB14_181;
	setp.lt.s64 	%p77, %rd346, %rd159;
	selp.f32 	%f239, %f238, %f152, %p77;
	min.s64 	%rd347, %rd346, %rd159;
$L__BB14_181:
	mov.b32 	%r160, %f239;
	mov.b32 	%r176, 16;
	mov.b32 	%r177, 31;
	mov.b32 	%r178, -1;
	// begin inline asm
	shfl.sync.down.b32 %r159, %r160, %r176, %r177, %r178;
	// end inline asm
	mov.b32 	%f155, %r159;
	// begin inline asm
	shfl.sync.down.b32 %r164, %r165, %r176, %r177, %r178;
	// end inline asm
	mov.b64 	{%r170, %r175}, %rd347;
	// begin inline asm
	shfl.sync.down.b32 %r169, %r170, %r176, %r177, %r178;
	// end inline asm
	// begin inline asm
	shfl.sync.down.b32 %r174, %r175, %r176, %r177, %r178;
	// end inline asm
	mov.b64 	%rd162, {%r169, %r174};
	setp.gt.s32 	%p78, %r78, 15;
	mov.f32 	%f247, %f239;
	mov.u64 	%rd355, %rd347;
	@%p78 bra 	$L__BB14_185;
	setp.lt.f32 	%p79, %f239, %f155;
	mov.f32 	%f247, %f155;
	mov.u64 	%rd355, %rd162;
	@%p79 bra 	$L__BB14_185;
	setp.gt.f32 	%p80, %f239, %f155;
	mov.f32 	%f247, %f239;
	mov.u64 	%rd355, %rd347;
	@%p80 bra 	$L__BB14_185;
	setp.lt.s64 	%p81, %rd347, %rd162;
	selp.f32 	%f247, %f239, %f155, %p81;
	min.s64 	%rd355, %rd347, %rd162;
$L__BB14_185:
	setp.ne.s32 	%p82, %r78, 0;
	@%p82 bra 	$L__BB14_187;
	shr.u32 	%r179, %r16, 1;
	and.b32  	%r180, %r179, 496;
	mov.u32 	%r181, _ZN6thrust24THRUST_300001_SM_1000_NS8cuda_cub4core6detail5shmemE;
	add.s32 	%r182, %r181, %r180;
	st.shared.f32 	[%r182+8], %f247;
	st.shared.u64 	[%r182+16], %rd355;
$L__BB14_187:
	bar.sync 	0;
	setp.ne.s32 	%p83, %r16, 0;
	@%p83 bra 	$L__BB14_209;
	ld.shared.f32 	%f158, [_ZN6thrust24THRUST_300001_SM_1000_NS8cuda_cub4core6detail5shmemE+24];
	ld.shared.u64 	%rd165, [_ZN6thrust24THRUST_300001_SM_1000_NS8cuda_cub4core6detail5shmemE+32];
	setp.lt.f32 	%p84, %f247, %f158;
	mov.f32 	%f241, %f158;
	mov.u64 	%rd349, %rd165;
	@%p84 bra 	$L__BB14_191;
	setp.lt.f32 	%p85, %f158, %f247;
	mov.f32 	%f241, %f247;
	mov.u64 	%rd349, %rd355;
	@%p85 bra 	$L__BB14_191;
	setp.lt.s64 	%p86, %rd355, %rd165;
	selp.f32 	%f241, %f247, %f158, %p86;
	min.s64 	%rd349, %rd355, %rd165;
$L__BB14_191:
	ld.shared.f32 	%f161, [_ZN6thrust24THRUST_300001_SM_1000_NS8cuda_cub4core6detail5shmemE+40];
	ld.shared.u64 	%rd168, [_ZN6thrust24THRUST_300001_SM_1000_NS8cuda_cub4core6detail5shmemE+48];
	setp.lt.f32 	%p87, %f241, %f161;
	mov.f32 	%f242, %f161;
	mov.u64 	%rd350, %rd168;
	@%p87 bra 	$L__BB14_194;
	setp.lt.f32 	%p88, %f161, %f241;
	mov.f32 	%f242, %f241;
	mov.u64 	%rd350, %rd349;
	@%p88 bra 	$L__BB14_194;
	setp.lt.s64 	%p89, %rd349, %rd168;
	selp.f32 	%f242, %f241, %f161, %p89;
	min.s64 	%rd350, %rd349, %rd168;
$L__BB14_194:
	ld.shared.f32 	%f164, [_ZN6thrust24THRUST_300001_SM_1000_NS8cuda_cub4core6detail5shmemE+56];
	ld.shared.u64 	%rd171, [_ZN6thrust24THRUST_300001_SM_1000_NS8cuda_cub4core6detail5shmemE+64];
	setp.lt.f32 	%p90, %f242, %f164;
	mov.f32 	%f243, %f164;
	mov.u64 	%rd351, %rd171;
	@%p90 bra 	$L__BB14_197;
	setp.lt.f32 	%p91, %f164, %f242;
	mov.f32 	%f243, %f242;
	mov.u64 	%rd351, %rd350;
	@%p91 bra 	$L__BB14_197;
	setp.lt.s64 	%p92, %rd350, %rd171;
	selp.f32 	%f243, %f242, %f164, %p92;
	min.s64 	%rd351, %rd350, %rd171;
$L__BB14_197:
	ld.shared.f32 	%f167, [_ZN6thrust24THRUST_300001_SM_1000_NS8cuda_cub4core6detail5shmemE+72];
	ld.shared.u64 	%rd174, [_ZN6thrust24THRUST_300001_SM_1000_NS8cuda_cub4core6detail5shmemE+80];
	setp.lt.f32 	%p93, %f243, %f167;
	mov.f32 	%f244, %f167;
	mov.u64 	%rd352, %rd174;
	@%p93 bra 	$L__BB14_200;
	setp.lt.f32 	%p94, %f167, %f243;
	mov.f32 	%f244, %f243;
	mov.u64 	%rd352, %rd351;
	@%p94 bra 	$L__BB14_200;
	setp.lt.s64 	%p95, %rd351, %rd174;
	selp.f32 	%f244, %f243, %f167, %p95;
	min.s64 	%rd352, %rd351, %rd174;
$L__BB14_200:
	ld.shared.f32 	%f170, [_ZN6thrust24THRUST_300001_SM_1000_NS8cuda_cub4core6detail5shmemE+88];
	ld.shared.u64 	%rd177, [_ZN6thrust24THRUST_300001_SM_1000_NS8cuda_cub4core6detail5shmemE+96];
	setp.lt.f32 	%p96, %f244, %f170;
	mov.f32 	%f245, %f170;
	mov.u64 	%rd353, %rd177;
	@%p96 bra 	$L__BB14_203;
	setp.lt.f32 	%p97, %f170, %f244;
	mov.f32 	%f245, %f244;
	mov.u64 	%rd353, %rd352;
	@%p97 bra 	$L__BB14_203;
	setp.lt.s64 	%p98, %rd352, %rd177;
	selp.f32 	%f245, %f244, %f170, %p98;
	min.s64 	%rd353, %rd352, %rd177;
$L__BB14_203:
	ld.shared.f32 	%f173, [_ZN6thrust24THRUST_300001_SM_1000_NS8cuda_cub4core6detail5shmemE+104];
	ld.shared.u64 	%rd180, [_ZN6thrust24THRUST_300001_SM_1000_NS8cuda_cub4core6detail5shmemE+112];
	setp.lt.f32 	%p99, %f245, %f173;
	mov.f32 	%f246, %f173;
	mov.u64 	%rd354, %rd180;
	@%p99 bra 	$L__BB14_206;
	setp.lt.f32 	%p100, %f173, %f245;
	mov.f32 	%f246, %f245;
	mov.u64 	%rd354, %rd353;
	@%p100 bra 	$L__BB14_206;
	setp.lt.s64 	%p101, %rd353, %rd180;
	selp.f32 	%f246, %f245, %f173, %p101;
	min.s64 	%rd354, %rd353, %rd180;
$L__BB14_206:
	ld.shared.f32 	%f176, [_ZN6thrust24THRUST_300001_SM_1000_NS8cuda_cub4core6detail5shmemE+120];
	ld.shared.u64 	%rd183, [_ZN6thrust24THRUST_300001_SM_1000_NS8cuda_cub4core6detail5shmemE+128];
	setp.lt.f32 	%p102, %f246, %f176;
	mov.f32 	%f247, %f176;
	mov.u64 	%rd355, %rd183;
	@%p102 bra 	$L__BB14_209;
	setp.lt.f32 	%p103, %f176, %f246;
	mov.f32 	%f247, %f246;
	mov.u64 	%rd355, %rd354;
	@%p103 bra 	$L__BB14_209;
	setp.lt.s64 	%p104, %rd354, %rd183;
	selp.f32 	%f247, %f246, %f176, %p104;
	min.s64 	%rd355, %rd354, %rd183;
$L__BB14_209:
	mov.u32 	%r418, %tid.x;
	setp.ne.s32 	%p221, %r418, 0;
	@%p221 bra 	$L__BB14_211;
	cvta.to.global.u64 	%rd287, %rd187;
	st.global.f32 	[%rd287], %f247;
	st.global.u64 	[%rd287+8], %rd355;
$L__BB14_211:
	ret;

}
	// .globl	_ZN6thrust24THRUST_300001_SM_1000_NS8cuda_cub4core6detail13_kernel_agentINS1_8__reduce11ReduceAgentINS0_12zip_iteratorIN4cuda3std3__45tupleIJNS0_10device_ptrIfEENS0_17counting_iteratorIlNS0_11use_defaultESF_SF_EEEEEEEPNSB_IJflEEESJ_lNS1_9__extrema9arg_max_fIflNSA_4lessIfEEEEEEJSI_SK_lSP_EEEvDpT0_
.visible .entry _ZN6thrust24THRUST_300001_SM_1000_NS8cuda_cub4core6detail13_kernel_agentINS1_8__reduce11ReduceAgentINS0_12zip_iteratorIN4cuda3std3__45tupleIJNS0_10device_ptrIfEENS0_17counting_iteratorIlNS0_11use_defaultESF_SF_EEEEEEEPNSB_IJflEEESJ_lNS1_9__extrema9arg_max_fIflNSA_4lessIfEEEEEEJSI_SK_lSP_EEEvDpT0_(
	.param .align 8 .b8 _ZN6thrust24THRUST_300001_SM_1000_NS8cuda_cub4core6detail13_kernel_agentINS1_8__reduce11ReduceAgentINS0_12zip_iteratorIN4cuda3std3__45tupleIJNS0_10device_ptrIfEENS0_17counting_iteratorIlNS0_11use_defaultESF_SF_EEEEEEEPNSB_IJflEEESJ_lNS1_9__extrema9arg_max_fIflNSA_4lessIfEEEEEEJSI_SK_lSP_EEEvDpT0__param_0[16],
	.param .u64 .ptr .align 1 _ZN6thrust24THRUST_300001_SM_1000_NS8cuda_cub4core6detail13_kernel_agentINS1_8__reduce11ReduceAgentINS0_12zip_iteratorIN4cuda3std3__45tupleIJNS0_10device_ptrIfEENS0_17counting_iteratorIlNS0_11use_defaultESF_SF_EEEEEEEPNSB_IJflEEESJ_lNS1_9__extrema9arg_max_fIflNSA_4lessIfEEEEEEJSI_SK_lSP_EEEvDpT0__param_1,
	.param .u64 _ZN6thrust24THRUST_300001_SM_1000_NS8cuda_cub4core6detail13_kernel_agentINS1_8__reduce11ReduceAgentINS0_12zip_iteratorIN4cuda3std3__45tupleIJNS0_10device_ptrIfEENS0_17counting_iteratorIlNS0_11use_defaultESF_SF_EEEEEEEPNSB_IJflEEESJ_lNS1_9__extrema9arg_max_fIflNSA_4lessIfEEEEEEJSI_SK_lSP_EEEvDpT0__param_2,
	.param .align 1 .b8 _ZN6thrust24THRUST_300001_SM_1000_NS8cuda_cub4core6detail13_kernel_agentINS1_8__reduce11ReduceAgentINS0_12zip_iteratorIN4cuda3std3__45tupleIJNS0_10device_ptrIfEENS0_17counting_iteratorIlNS0_11use_defaultESF_SF_EEEEEEEPNSB_IJflEEESJ_lNS1_9__extrema9arg_max_fIflNSA_4lessIfEEEEEEJSI_SK_lSP_EEEvDpT0__param_3[1]
)
.maxntid 256
{
	.reg .pred 	%p<213>;
	.reg .b32 	%r<391>;
	.reg .b32 	%f<242>;
	.reg .b64 	%rd<307>;

	ld.param.u64 	%rd192, [_ZN6thrust24THRUST_300001_SM_1000_NS8cuda_cub4core6detail13_kernel_agentINS1_8__reduce11ReduceAgentINS0_12zip_iteratorIN4cuda3std3__45tupleIJNS0_10device_ptrIfEENS0_17counting_iteratorIlNS0_11use_defaultESF_SF_EEEEEEEPNSB_IJflEEESJ_lNS1_9__extrema9arg_max_fIflNSA_4lessIfEEEEEEJSI_SK_lSP_EEEvDpT0__param_0+8];
	ld.param.u64 	%rd191, [_ZN6thrust24THRUST_300001_SM_1000_NS8cuda_cub4core6detail13_kernel_agentINS1_8__reduce11ReduceAgentINS0_12zip_iteratorIN4cuda3std3__45tupleIJNS0_10device_ptrIfEENS0_17counting_iteratorIlNS0_11use_defaultESF_SF_EEEEEEEPNSB_IJflEEESJ_lNS1_9__extrema9arg_max_fIflNSA_4lessIfEEEEEEJSI_SK_lSP_EEEvDpT0__param_0];
	ld.param.u64 	%rd194, [_ZN6thrust24THRUST_300001_SM_1000_NS8cuda_cub4core6detail13_kernel_agentINS1_8__reduce11ReduceAgentINS0_12zip_iteratorIN4cuda3std3__45tupleIJNS0_10device_ptrIfEENS0_17counting_iteratorIlNS0_11use_defaultESF_SF_EEEEEEEPNSB_IJflEEESJ_lNS1_9__extrema9arg_max_fIflNSA_4lessIfEEEEEEJSI_SK_lSP_EEEvDpT0__param_2];
	setp.eq.s64 	%p1, %rd194, 0;
	@%p1 bra 	$L__BB15_206;
	cvta.to.global.u64 	%rd1, %rd191;
	setp.gt.s64 	%p2, %rd194, 1279;
	@%p2 bra 	$L__BB15_122;
	cvt.u32.u64 	%r1, %rd194;
	mov.u32 	%r2, %tid.x;
	setp.ge.s32 	%p96, %r2, %r1;
	mov.f32 	%f188, 0f00000000;
	mov.b64 	%rd249, 0;
	mov.u32 	%r385, %r2;
	@%p96 bra 	$L__BB15_4;
	cvt.u64.u32 	%rd225, %r2;
	mul.wide.u32 	%rd226, %r2, 4;
	add.s64 	%rd227, %rd1, %rd226;
	add.s64 	%rd249, %rd192, %rd225;
	ld.global.f32 	%f188, [%rd227];
	add.s32 	%r385, %r2, 256;
$L__BB15_4:
	setp.ge.s32 	%p97, %r385, %r1;
	@%p97 bra 	$L__BB15_26;
	not.b32 	%r154, %r385;
	add.s32 	%r5, %r154, %r1;
	and.b32  	%r155, %r5, 768;
	setp.eq.s32 	%p98, %r155, 768;
	@%p98 bra 	$L__BB15_11;
	cvt.u64.u32 	%rd229, %r385;
	add.s64 	%rd240, %rd192, %rd229;
	mul.wide.u32 	%rd230, %r385, 4;
	add.s64 	%rd239, %rd1, %rd230;
	shr.u32 	%r156, %r5, 8;
	add.s32 	%r157, %r156, 1;
	and.b32  	%r158, %r157, 3;
	neg.s32 	%r383, %r158;
$L__BB15_7:
	.pragma "nounroll";
	mov.u64 	%rd9, %rd249;
	mov.f32 	%f3, %f188;
	ld.global.f32 	%f4, [%rd239];
	setp.lt.f32 	%p99, %f3, %f4;
	mov.u64 	%rd249, %rd240;
	mov.f32 	%f188, %f4;
	@%p99 bra 	$L__BB15_10;
	setp.lt.f32 	%p100, %f4, %f3;
	mov.u64 	%rd249, %rd9;
	mov.f32 	%f188, %f3;
	@%p100 bra 	$L__BB15_10;
	setp.lt.s64 	%p101, %rd9, %rd240;
	min.s64 	%rd249, %rd9, %rd240;
	selp.f32 	%f188, %f3, %f4, %p101;
$L__BB15_10:
	add.s32 	%r385, %r385, 256;
	add.s64 	%rd240, %rd240, 256;
	add.s64 	%rd239, %rd239, 1024;
	add.s32 	%r383, %r383, 1;
	setp.ne.s32 	%p102, %r383, 0;
	@%p102 bra 	$L__BB15_7;
$L__BB15_11:
	setp.lt.u32 	%p103, %r5, 768;
	@%p103 bra 	$L__BB15_26;
	add.s32 	%r386, %r385, 512;
$L__BB15_13:
	mov.u32 	%r13, %r386;
	add.s32 	%r159, %r13, -512;
	cvt.s64.s32 	%rd231, %r159;
	mul.wide.s32 	%rd232, %r159, 4;
	add.s64 	%rd17, %rd1, %rd232;
	add.s64 	%rd18, %rd192, %rd231;
	ld.global.f32 	%f10, [%rd17];
	setp.lt.f32 	%p104, %f188, %f10;
	mov.u64 	%rd246, %rd18;
	mov.f32 	%f185, %f10;
	@%p104 bra 	$L__BB15_16;
	setp.lt.f32 	%p105, %f10, %f188;
	mov.u64 	%rd246, %rd249;
	mov.f32 	%f185, %f188;
	@%p105 bra 	$L__BB15_16;
	setp.lt.s64 	%p106, %rd249, %rd18;
	min.s64 	%rd246, %rd249, %rd18;
	selp.f32 	%f185, %f188, %f10, %p106;
$L__BB15_16:
	add.s32 	%r160, %r13, -256;
	cvt.s64.s32 	%rd233, %r160;
	add.s64 	%rd21, %rd192, %rd233;
	ld.global.f32 	%f13, [%rd17+1024];
	setp.lt.f32 	%p107, %f185, %f13;
	mov.u64 	%rd247, %rd21;
	mov.f32 	%f186, %f13;
	@%p107 bra 	$L__BB15_19;
	setp.lt.f32 	%p108, %f13, %f185;
	mov.u64 	%rd247, %rd246;
	mov.f32 	%f186, %f185;
	@%p108 bra 	$L__BB15_19;
	setp.lt.s64 	%p109, %rd246, %rd21;
	min.s64 	%rd247, %rd246, %rd21;
	selp.f32 	%f186, %f185, %f13, %p109;
$L__BB15_19:
	cvt.s64.s32 	%rd234, %r13;
	add.s64 	%rd24, %rd192, %rd234;
	ld.global.f32 	%f16, [%rd17+2048];
	setp.lt.f32 	%p110, %f186, %f16;
	mov.u64 	%rd248, %rd24;
	mov.f32 	%f187, %f16;
	@%p110 bra 	$L__BB15_22;
	setp.lt.f32 	%p111, %f16, %f186;
	mov.u64 	%rd248, %rd247;
	mov.f32 	%f187, %f186;
	@%p111 bra 	$L__BB15_22;
	setp.lt.s64 	%p112, %rd247, %rd24;
	min.s64 	%rd248, %rd247, %rd24;
	selp.f32 	%f187, %f186, %f16, %p112;
$L__BB15_22:
	add.s32 	%r161, %r13, 256;
	cvt.s64.s32 	%rd235, %r161;
	add.s64 	%rd27, %rd192, %rd235;
	ld.global.f32 	%f19, [%rd17+3072];
	setp.lt.f32 	%p113, %f187, %f19;
	mov.u64 	%rd249, %rd27;
	mov.f32 	%f188, %f19;
	@%p113 bra 	$L__BB15_25;
	setp.lt.f32 	%p114, %f19, %f187;
	mov.u64 	%rd249, %rd248;
	mov.f32 	%f188, %f187;
	@%p114 bra 	$L__BB15_25;
	setp.lt.s64 	%p115, %rd248, %rd27;
	min.s64 	%rd249, %rd248, %rd27;
	selp.f32 	%f188, %f187, %f19, %p115;
$L__BB15_25:
	add.s32 	%r386, %r13, 1024;
	add.s32 	%r162, %r13, 512;
	setp.lt.s32 	%p116, %r162, %r1;
	@%p116 bra 	$L__BB15_13;
$L__BB15_26:
	setp.lt.s32 	%p117, %r1, 256;
	@%p117 bra 	$L__BB15_71;
	// begin inline asm
	mov.u32 %r276, %laneid;
	// end inline asm
	mov.b32 	%r278, %f188;
	mov.b32 	%r294, 1;
	mov.b32 	%r295, 31;
	mov.b32 	%r296, -1;
	// begin inline asm
	shfl.sync.down.b32 %r277, %r278, %r294, %r295, %r296;
	// end inline asm
	mov.b32 	%f23, %r277;
	// begin inline asm
	shfl.sync.down.b32 %r282, %r283, %r294, %r295, %r296;
	// end inline asm
	mov.b64 	{%r288, %r293}, %rd249;
	// begin inline asm
	shfl.sync.down.b32 %r287, %r288, %r294, %r295, %r296;
	// end inline asm
	// begin inline asm
	shfl.sync.down.b32 %r292, %r293, %r294, %r295, %r296;
	// end inline asm
	mov.b64 	%rd31, {%r287, %r292};
	setp.gt.s32 	%p169, %r276, 30;
	mov.u64 	%rd251, %rd249;
	mov.f32 	%f190, %f188;
	@%p169 bra 	$L__BB15_31;
	setp.lt.f32 	%p170, %f188, %f23;
	mov.u64 	%rd251, %rd31;
	mov.f32 	%f190, %f23;
	@%p170 bra 	$L__BB15_31;
	setp.gt.f32 	%p171, %f188, %f23;
	mov.u64 	%rd251, %rd249;
	mov.f32 	%f190, %f188;
	@%p171 bra 	$L__BB15_31;
	setp.lt.s64 	%p172, %rd249, %rd31;
	min.s64 	%rd251, %rd249, %rd31;
	selp.f32 	%f190, %f188, %f23, %p172;
$L__BB15_31:
	mov.b32 	%r298, %f190;
	mov.b32 	%r314, 2;
	mov.b32 	%r315, 31;
	mov.b32 	%r316, -1;
	// begin inline asm
	shfl.sync.down.b32 %r297, %r298, %r314, %r315, %r316;
	// end inline asm
	mov.b32 	%f26, %r297;
	// begin inline asm
	shfl.sync.down.b32 %r302, %r303, %r314, %r315, %r316;
	// end inline asm
	mov.b64 	{%r308, %r313}, %rd251;
	// begin inline asm
	shfl.sync.down.b32 %r307, %r308, %r314, %r315, %r316;
	// end inline asm
	// begin inline asm
	shfl.sync.down.b32 %r312, %r313, %r314, %r315, %r316;
	// end inline asm
	mov.b64 	%rd34, {%r307, %r312};
	setp.gt.s32 	%p173, %r276, 29;
	mov.u64 	%rd252, %rd251;
	mov.f32 	%f191, %f190;
	@%p173 bra 	$L__BB15_35;
	setp.lt.f32 	%p174, %f190, %f26;
	mov.u64 	%rd252, %rd34;
	mov.f32 	%f191, %f26;
	@%p174 bra 	$L__BB15_35;
	setp.gt.f32 	%p175, %f190, %f26;
	mov.u64 	%rd252, %rd251;
	mov.f32 	%f191, %f190;
	@%p175 bra 	$L__BB15_35;
	setp.lt.s64 	%p176, %rd251, %rd34;
	min.s64 	%rd252, %rd251, %rd34;
	selp.f32 	%f191, %f190, %f26, %p176;
$L__BB15_35:
	mov.b32 	%r318, %f191;
	mov.b32 	%r334, 4;
	mov.b32 	%r335, 31;
	mov.b32 	%r336, -1;
	// begin inline asm
	shfl.sync.down.b32 %r317, %r318, %r334, %r335, %r336;
	// end inline asm
	mov.b32 	%f29, %r317;
	// begin inline asm
	shfl.sync.down.b32 %r322, %r323, %r334, %r335, %r336;
	// end inline asm
	mov.b64 	{%r328, %r333}, %rd252;
	// begin inline asm
	shfl.sync.down.b32 %r327, %r328, %r334, %r335, %r336;
	// end inline asm
	// begin inline asm
	shfl.sync.down.b32 %r332, %r333, %r334, %r335, %r336;
	// end inline asm
	mov.b64 	%rd37, {%r327, %r332};
	setp.gt.s32 	%p177, %r276, 27;
	mov.u64 	%rd253, %rd252;
	mov.f32 	%f192, %f191;
	@%p177 bra 	$L__BB15_39;
	setp.lt.f32 	%p178, %f191, %f29;
	mov.u64 	%rd253, %rd37;
	mov.f32 	%f192, %f29;
	@%p178 bra 	$L__BB15_39;
	setp.gt.f32 	%p179, %f191, %f29;
	mov.u64 	%rd253, %rd252;
	mov.f32 	%f192, %f191;
	@%p179 bra 	$L__BB15_39;
	setp.lt.s64 	%p180, %rd252, %rd37;
	min.s64 	%rd253, %rd252, %rd37;
	selp.f32 	%f192, %f191, %f29, %p180;
$L__BB15_39:
	mov.b32 	%r338, %f192;
	mov.b32 	%r354, 8;
	mov.b32 	%r355, 31;
	mov.b32 	%r356, -1;
	// begin inline asm
	shfl.sync.down.b32 %r337, %r338, %r354, %r355, %r356;
	// end inline asm
	mov.b32 	%f32, %r337;
	// begin inline asm
	shfl.sync.down.b32 %r342, %r343, %r354, %r355, %r356;
	// end inline asm
	mov.b64 	{%r348, %r353}, %rd253;
	// begin inline asm
	shfl.sync.down.b32 %r347, %r348, %r354, %r355, %r356;
	// end inline asm
	// begin inline asm
	shfl.sync.down.b32 %r352, %r353, %r354, %r355, %r356;
	// end inline asm
	mov.b64 	%rd40, {%r347, %r352};
	setp.gt.s32 	%p181, %r276, 23;
	mov.u64 	%rd254, %rd253;
	mov.f32 	%f193, %f192;
	@%p181 bra 	$L__BB15_43;
	setp.lt.f32 	%p182, %f192, %f32;
	mov.u64 	%rd254, %rd40;
	mov.f32 	%f193, %f32;
	@%p182 bra 	$L__BB15_43;
	setp.gt.f32 	%p183, %f192, %f32;
	mov.u64 	%rd254, %rd253;
	mov.f32 	%f193, %f192;
	@%p183 bra 	$L__BB15_43;
	setp.lt.s64 	%p184, %rd253, %rd40;
	min.s64 	%rd254, %rd253, %rd40;
	selp.f32 	%f193, %f192, %f32, %p184;
$L__BB15_43:
	mov.b32 	%r358, %f193;
	mov.b32 	%r374, 16;
	mov.b32 	%r375, 31;
	mov.b32 	%r376, -1;
	// begin inline asm
	shfl.sync.down.b32 %r357, %r358, %r374, %r375, %r376;
	// end inline asm
	mov.b32 	%f35, %r357;
	// begin inline asm
	shfl.sync.down.b32 %r362, %r363, %r374, %r375, %r376;
	// end inline asm
	mov.b64 	{%r368, %r373}, %rd254;
	// begin inline asm
	shfl.sync.down.b32 %r367, %r368, %r374, %r375, %r376;
	// end inline asm
	// begin inline asm
	shfl.sync.down.b32 %r372, %r373, %r374, %r375, %r376;
	// end inline asm
	mov.b64 	%rd43, {%r367, %r372};
	setp.gt.s32 	%p185, %r276, 15;
	mov.u64 	%rd306, %rd254;
	mov.f32 	%f241, %f193;
	@%p185 bra 	$L__BB15_47;
	setp.lt.f32 	%p186, %f193, %f35;
	mov.u64 	%rd306, %rd43;
	mov.f32 	%f241, %f35;
	@%p186 bra 	$L__BB15_47;
	setp.gt.f32 	%p187, %f193, %f35;
	mov.u64 	%rd306, %rd254;
	mov.f32 	%f241, %f193;
	@%p187 bra 	$L__BB15_47;
	setp.lt.s64 	%p188, %rd254, %rd43;
	min.s64 	%rd306, %rd254, %rd43;
	selp.f32 	%f241, %f193, %f35, %p188;
$L__BB15_47:
	setp.ne.s32 	%p189, %r276, 0;
	@%p189 bra 	$L__BB15_49;
	shr.u32 	%r377, %r2, 1;
	and.b32  	%r378, %r377, 496;
	mov.u32 	%r379, _ZN6thrust24THRUST_300001_SM_1000_NS8cuda_cub4core6detail5shmemE;
	add.s32 	%r380, %r379, %r378;
	st.shared.f32 	[%r380+8], %f241;
	st.shared.u64 	[%r380+16], %rd306;
$L__BB15_49:
	bar.sync 	0;
	setp.ne.s32 	%p190, %r2, 0;
	@%p190 bra 	$L__BB15_204;
	ld.shared.f32 	%f38, [_ZN6thrust24THRUST_300001_SM_1000_NS8cuda_cub4core6detail5shmemE+24];
	ld.shared.u64 	%rd46, [_ZN6thrust24THRUST_300001_SM_1000_NS8cuda_cub4core6detail5shmemE+32];
	setp.lt.f32 	%p191, %f241, %f38;
	mov.u64 	%rd256, %rd46;
	mov.f32 	%f195, %f38;
	@%p191 bra 	$L__BB15_53;
	setp.lt.f32 	%p192, %f38, %f241;
	mov.u64 	%rd256, %rd306;
	mov.f32 	%f195, %f241;
	@%p192 bra 	$L__BB15_53;
	setp.lt.s64 	%p193, %rd306, %rd46;
	min.s64 	%rd256, %rd306, %rd46;
	selp.f32 	%f195, %f241, %f38, %p193;
$L__BB15_53:
	ld.shared.f32 	%f41, [_ZN6thrust24THRUST_300001_SM_1000_NS8cuda_cub4core6detail5shmemE+40];
	ld.shared.u64 	%rd49, [_ZN6thrust24THRUST_300001_SM_1000_NS8cuda_cub4core6detail5shmemE+48];
	setp.lt.f32 	%p194, %f195, %f41;
	mov.u64 	%rd257, %rd49;
	mov.f32 	%f196, %f41;
	@%p194 bra 	$L__BB15_56;
	setp.lt.f32 	%p195, %f41, %f195;
	mov.u64 	%rd257, %rd256;
	mov.f32 	%f196, %f195;
	@%p195 bra 	$L__BB15_56;
	setp.lt.s64 	%p196, %rd256, %rd49;
	min.s64 	%rd257, %rd256, %rd49;
	selp.f32 	%f196, %f195, %f41, %p196;
$L__BB15_56:
	ld.shared.f32 	%f44, [_ZN6thrust24THRUST_300001_SM_1000_NS8cuda_cub4core6detail5shmemE+56];
	ld.shared.u64 	%rd52, [_ZN6thrust24THRUST_300001_SM_1000_NS8cuda_cub4core6detail5shmemE+64];
	setp.lt.f32 	%p197, %f196, %f44;
	mov.u64 	%rd258, %rd52;
	mov.f32 	%f197, %f44;
	@%p197 bra 	$L__BB15_59;
	setp.lt.f32 	%p198, %f44, %f196;
	mov.u64 	%rd258, %rd257;
	mov.f32 	%f197, %f196;
	@%p198 bra 	$L__BB15_59;
	setp.lt.s64 	%p199, %rd257, %rd52;
	min.s64 	%rd258, %rd257, %rd52;
	selp.f32 	%f197, %f196, %f44, %p199;
$L__BB15_59:
	ld.shared.f32 	%f47, [_ZN6thrust24THRUST_300001_SM_1000_NS8cuda_cub4core6detail5shmemE+72];
	ld.shared.u64 	%rd55, [_ZN6thrust24THRUST_300001_SM_1000_NS8cuda_cub4core6detail5shmemE+80];
	setp.lt.f32 	%p200, %f197, %f47;
	mov.u64 	%rd259, %rd55;
	mov.f32 	%f198, %f47;
	@%p200 bra 	$L__BB15_62;
	setp.lt.f32 	%p201, %f47, %f197;
	mov.u64 	%rd259, %rd258;
	mov.f32 	%f198, %f197;
	@%p201 bra 	$L__BB15_62;
	setp.lt.s64 	%p202, %rd258, %rd55;
	min.s64 	%rd259, %rd258, %rd55;
	selp.f32 	%f198, %f197, %f47, %p202;
$L__BB15_62:
	ld.shared.f32 	%f50, [_ZN6thrust24THRUST_300001_SM_1000_NS8cuda_cub4core6detail5shmemE+88];
	ld.shared.u64 	%rd58, [_ZN6thrust24THRUST_300001_SM_1000_NS8cuda_cub4core6detail5shmemE+96];
	setp.lt.f32 	%p203, %f198, %f50;
	mov.u64 	%rd260, %rd58;
	mov.f32 	%f199, %f50;
	@%p203 bra 	$L__BB15_65;
	setp.lt.f32 	%p204, %f50, %f198;
	mov.u64 	%rd260, %rd259;
	mov.f32 	%f199, %f198;
	@%p204 bra 	$L__BB15_65;
	setp.lt.s64 	%p205, %rd259, %rd58;
	min.s64 	%rd260, %rd259, %rd58;
	selp.f32 	%f199, %f198, %f50, %p205;
$L__BB15_65:
	ld.shared.f32 	%f53, [_ZN6thrust24THRUST_300001_SM_1000_NS8cuda_cub4core6detail5shmemE+104];
	ld.shared.u64 	%rd61, [_ZN6thrust24THRUST_300001_SM_1000_NS8cuda_cub4core6detail5shmemE+112];
	setp.lt.f32 	%p206, %f199, %f53;
	mov.u64 	%rd261, %rd61;
	mov.f32 	%f200, %f53;
	@%p206 bra 	$L__BB15_68;
	setp.lt.f32 	%p207, %f53, %f199;
	mov.u64 	%rd261, %rd260;
	mov.f32 	%f200, %f199;
	@%p207 bra 	$L__BB15_68;
	setp.lt.s64 	%p208, %rd260, %rd61;
	min.s64 	%rd261, %rd260, %rd61;
	selp.f32 	%f200, %f199, %f53, %p208;
$L__BB15_68:
	ld.shared.f32 	%f56, [_ZN6thrust24THRUST_300001_SM_1000_NS8cuda_cub4core6detail5shmemE+120];
	ld.shared.u64 	%rd64, [_ZN6thrust24THRUST_300001_SM_1000_NS8cuda_cub4core6detail5shmemE+128];
	setp.lt.f32 	%p209, %f200, %f56;
	mov.f32 	%f241, %f56;
	mov.u64 	%rd306, %rd64;
	@%p209 bra 	$L__BB15_204;
	setp.lt.f32 	%p210, %f56, %f200;
	mov.f32 	%f241, %f200;
	mov.u64 	%rd306, %rd261;
	@%p210 bra 	$L__BB15_204;
	setp.lt.s64 	%p211, %rd261, %rd64;
	min.s64 	%rd306, %rd261, %rd64;
	selp.f32 	%f241, %f200, %f56, %p211;
	bra.uni 	$L__BB15_204;
$L__BB15_71:
	// begin inline asm
	mov.u32 %r163, %laneid;
	// end inline asm
	and.b32  	%r184, %r2, 992;
	add.s32 	%r185, %r184, 32;
	setp.gt.s32 	%p118, %r185, %r1;
	not.b32 	%r186, %r184;
	add.s32 	%r187, %r1, %r186;
	selp.b32 	%r182, %r187, 31, %p118;
	mov.b32 	%r165, %f188;
	mov.b32 	%r181, 1;
	mov.b32 	%r183, -1;
	// begin inline asm
	shfl.sync.down.b32 %r164, %r165, %r181, %r182, %r183;
	// end inline asm
	mov.b32 	%f58, %r164;
	// begin inline asm
	shfl.sync.down.b32 %r169, %r170, %r181, %r182, %r183;
	// end inline asm
	mov.b64 	{%r175, %r180}, %rd249;
	// begin inline asm
	shfl.sync.down.b32 %r174, %r175, %r181, %r182, %r183;
	// end inline asm
	// begin inline asm
	shfl.sync.down.b32 %r179, %r180, %r181, %r182, %r183;
	// end inline asm
	mov.b64 	%rd66, {%r174, %r179};
	setp.ge.s32 	%p119, %r163, %r182;
	mov.f32 	%f201, %f188;
	mov.u64 	%rd262, %rd249;
	@%p119 bra 	$L__BB15_75;
	setp.lt.f32 	%p120, %f188, %f58;
	mov.f32 	%f201, %f58;
	mov.u64 	%rd262, %rd66;
	@%p120 bra 	$L__BB15_75;
	setp.gt.f32 	%p121, %f188, %f58;
	mov.f32 	%f201, %f188;
	mov.u64 	%rd262, %rd249;
	@%p121 bra 	$L__BB15_75;
	setp.lt.s64 	%p122, %rd249, %rd66;
	selp.f32 	%f201, %f188, %f58, %p122;
	min.s64 	%rd262, %rd249, %rd66;
$L__BB15_75:
	mov.b32 	%r189, %f201;
	mov.b32 	%r205, 2;
	mov.b32 	%r207, -1;
	// begin inline asm
	shfl.sync.down.b32 %r188, %r189, %r205, %r182, %r207;
	// end inline asm
	mov.b32 	%f61, %r188;
	// begin inline asm
	shfl.sync.down.b32 %r193, %r194, %r205, %r182, %r207;
	// end inline asm
	mov.b64 	{%r199, %r204}, %rd262;
	// begin inline asm
	shfl.sync.down.b32 %r198, %r199, %r205, %r182, %r207;
	// end inline asm
	// begin inline asm
	shfl.sync.down.b32 %r203, %r204, %r205, %r182, %r207;
	// end inline asm
	mov.b64 	%rd69, {%r198, %r203};
	add.s32 	%r208, %r163, 2;
	setp.gt.s32 	%p123, %r208, %r182;
	mov.f32 	%f202, %f201;
	mov.u64 	%rd263, %rd262;
	@%p123 bra 	$L__BB15_79;
	setp.lt.f32 	%p124, %f201, %f61;
	mov.f32 	%f202, %f61;
	mov.u64 	%rd263, %rd69;
	@%p124 bra 	$L__BB15_79;
	setp.gt.f32 	%p125, %f201, %f61;
	mov.f32 	%f202, %f201;
	mov.u64 	%rd263, %rd262;
	@%p125 bra 	$L__BB15_79;
	setp.lt.s64 	%p126, %rd262, %rd69;
	selp.f32 	%f202, %f201, %f61, %p126;
	min.s64 	%rd263, %rd262, %rd69;
$L__BB15_79:
	mov.b32 	%r210, %f202;
	mov.b32 	%r226, 4;
	mov.b32 	%r228, -1;
	// begin inline asm
	shfl.sync.down.b32 %r209, %r210, %r226, %r182, %r228;
	// end inline asm
	mov.b32 	%f64, %r209;
	// begin inline asm
	shfl.sync.down.b32 %r214, %r215, %r226, %r182, %r228;
	// end inline asm
	mov.b64 	{%r220, %r225}, %rd263;
	// begin inline asm
	shfl.sync.down.b32 %r219, %r220, %r226, %r182, %r228;
	// end inline asm
	// begin inline asm
	shfl.sync.down.b32 %r224, %r225, %r226, %r182, %r228;
	// end inline asm
	mov.b64 	%rd72, {%r219, %r224};
	add.s32 	%r229, %r163, 4;
	setp.gt.s32 	%p127, %r229, %r182;
	mov.f32 	%f203, %f202;
	mov.u64 	%rd264, %rd263;
	@%p127 bra 	$L__BB15_83;
	setp.lt.f32 	%p128, %f202, %f64;
	mov.f32 	%f203, %f64;
	mov.u64 	%rd264, %rd72;
	@%p128 bra 	$L__BB15_83;
	setp.gt.f32 	%p129, %f202, %f64;
	mov.f32 	%f203, %f202;
	mov.u64 	%rd264, %rd263;
	@%p129 bra 	$L__BB15_83;
	setp.lt.s64 	%p130, %rd263, %rd72;
	selp.f32 	%f203, %f202, %f64, %p130;
	min.s64 	%rd264, %rd263, %rd72;
$L__BB15_83:
	mov.b32 	%r231, %f203;
	mov.b32 	%r247, 8;
	mov.b32 	%r249, -1;
	// begin inline asm
	shfl.sync.down.b32 %r230, %r231, %r247, %r182, %r249;
	// end inline asm
	mov.b32 	%f67, %r230;
	// begin inline asm
	shfl.sync.down.b32 %r235, %r236, %r247, %r182, %r249;
	// end inline asm
	mov.b64 	{%r241, %r246}, %rd264;
	// begin inline asm
	shfl.sync.down.b32 %r240, %r241, %r247, %r182, %r249;
	// end inline asm
	// begin inline asm
	shfl.sync.down.b32 %r245, %r246, %r247, %r182, %r249;
	// end inline asm
	mov.b64 	%rd75, {%r240, %r245};
	add.s32 	%r250, %r163, 8;
	setp.gt.s32 	%p131, %r250, %r182;
	mov.f32 	%f204, %f203;
	mov.u64 	%rd265, %rd264;
	@%p131 bra 	$L__BB15_87;
	setp.lt.f32 	%p132, %f203, %f67;
	mov.f32 	%f204, %f67;
	mov.u64 	%rd265, %rd75;
	@%p132 bra 	$L__BB15_87;
	setp.gt.f32 	%p133, %f203, %f67;
	mov.f32 	%f204, %f203;
	mov.u64 	%rd265, %rd264;
	@%p133 bra 	$L__BB15_87;
	setp.lt.s64 	%p134, %rd264, %rd75;
	selp.f32 	%f204, %f203, %f67, %p134;
	min.s64 	%rd265, %rd264, %rd75;
$L__BB15_87:
	mov.b32 	%r252, %f204;
	mov.b32 	%r268, 16;
	mov.b32 	%r270, -1;
	// begin inline asm
	shfl.sync.down.b32 %r251, %r252, %r268, %r182, %r270;
	// end inline asm
	mov.b32 	%f70, %r251;
	// begin inline asm
	shfl.sync.down.b32 %r256, %r257, %r268, %r182, %r270;
	// end inline asm
	mov.b64 	{%r262, %r267}, %rd265;
	// begin inline asm
	shfl.sync.down.b32 %r261, %r262, %r268, %r182, %r270;
	// end inline asm
	// begin inline asm
	shfl.sync.down.b32 %r266, %r267, %r268, %r182, %r270;
	// end inline asm
	mov.b64 	%rd78, {%r261, %r266};
	add.s32 	%r271, %r163, 16;
	setp.gt.s32 	%p135, %r271, %r182;
	mov.f32 	%f241, %f204;
	mov.u64 	%rd306, %rd265;
	@%p135 bra 	$L__BB15_91;
	setp.lt.f32 	%p136, %f204, %f70;
	mov.f32 	%f241, %f70;
	mov.u64 	%rd306, %rd78;
	@%p136 bra 	$L__BB15_91;
	setp.gt.f32 	%p137, %f204, %f70;
	mov.f32 	%f241, %f204;
	mov.u64 	%rd306, %rd265;
	@%p137 bra 	$L__BB15_91;
	setp.lt.s64 	%p138, %rd265, %rd78;
	selp.f32 	%f241, %f204, %f70, %p138;
	min.s64 	%rd306, %rd265, %rd78;
$L__BB15_91:
	setp.ne.s32 	%p139, %r163, 0;
	@%p139 bra 	$L__BB15_93;
	shr.u32 	%r272, %r2, 1;
	and.b32  	%r273, %r272, 496;
	mov.u32 	%r274, _ZN6thrust24THRUST_300001_SM_1000_NS8cuda_cub4core6detail5shmemE;
	add.s32 	%r275, %r274, %r273;
	st.shared.f32 	[%r275+8], %f241;
	st.shared.u64 	[%r275+16], %rd306;
$L__BB15_93:
	bar.sync 	0;
	setp.ne.s32 	%p140, %r2, 0;
	@%p140 bra 	$L__BB15_204;
	setp.lt.s32 	%p141, %r1, 33;
	mov.f32 	%f206, %f241;
	mov.u64 	%rd267, %rd306;
	@%p141 bra 	$L__BB15_98;
	ld.shared.f32 	%f73, [_ZN6thrust24THRUST_300001_SM_1000_NS8cuda_cub4core6detail5shmemE+24];
	ld.shared.u64 	%rd81, [_ZN6thrust24THRUST_300001_SM_1000_NS8cuda_cub4core6detail5shmemE+32];
	setp.lt.f32 	%p142, %f241, %f73;
	mov.f32 	%f206, %f73;
	mov.u64 	%rd267, %rd81;
	@%p142 bra 	$L__BB15_98;
	setp.lt.f32 	%p143, %f73, %f241;
	mov.f32 	%f206, %f241;
	mov.u64 	%rd267, %rd306;
	@%p143 bra 	$L__BB15_98;
	setp.lt.s64 	%p144, %rd306, %rd81;
	selp.f32 	%f206, %f241, %f73, %p144;
	min.s64 	%rd267, %rd306, %rd81;
$L__BB15_98:
	setp.lt.s32 	%p145, %r1, 65;
	mov.f32 	%f207, %f206;
	mov.u64 	%rd268, %rd267;
	@%p145 bra 	$L__BB15_102;
	ld.shared.f32 	%f76, [_ZN6thrust24THRUST_300001_SM_1000_NS8cuda_cub4core6detail5shmemE+40];
	ld.shared.u64 	%rd84, [_ZN6thrust24THRUST_300001_SM_1000_NS8cuda_cub4core6detail5shmemE+48];
	setp.lt.f32 	%p146, %f206, %f76;
	mov.f32 	%f207, %f76;
	mov.u64 	%rd268, %rd84;
	@%p146 bra 	$L__BB15_102;
	setp.lt.f32 	%p147, %f76, %f206;
	mov.f32 	%f207, %f206;
	mov.u64 	%rd268, %rd267;
	@%p147 bra 	$L__BB15_102;
	setp.lt.s64 	%p148, %rd267, %rd84;
	selp.f32 	%f207, %f206, %f76, %p148;
	min.s64 	%rd268, %rd267, %rd84;
$L__BB15_102:
	setp.lt.s32 	%p149, %r1, 97;
	mov.f32 	%f208, %f207;
	mov.u64 	%rd269, %rd268;
	@%p149 bra 	$L__BB15_106;
	ld.shared.f32 	%f79, [_ZN6thrust24THRUST_300001_SM_1000_NS8cuda_cub4core6detail5shmemE+56];
	ld.shared.u64 	%rd87, [_ZN6thrust24THRUST_300001_SM_1000_NS8cuda_cub4core6detail5shmemE+64];
	setp.lt.f32 	%p150, %f207, %f79;
	mov.f32 	%f208, %f79;
	mov.u64 	%rd269, %rd87;
	@%p150 bra 	$L__BB15_106;
	setp.lt.f32 	%p151, %f79, %f207;
	mov.f32 	%f208, %f207;
	mov.u64 	%rd269, %rd268;
	@%p151 bra 	$L__BB15_106;
	setp.lt.s64 	%p152, %rd268, %rd87;
	selp.f32 	%f208, %f207, %f79, %p152;
	min.s64 	%rd269, %rd268, %rd87;
$L__BB15_106:
	setp.lt.s32 	%p153, %r1, 129;
	mov.f32 	%f209, %f208;
	mov.u64 	%rd270, %rd269;
	@%p153 bra 	$L__BB15_110;
	ld.shared.f32 	%f82, [_ZN6thrust24THRUST_300001_SM_1000_NS8cuda_cub4core6detail5shmemE+72];
	ld.shared.u64 	%rd90, [_ZN6thrust24THRUST_300001_SM_1000_NS8cuda_cub4core6detail5shmemE+80];
	setp.lt.f32 	%p154, %f208, %f82;
	mov.f32 	%f209, %f82;
	mov.u64 	%rd270, %rd90;
	@%p154 bra 	$L__BB15_110;
	setp.lt.f32 	%p155, %f82, %f208;
	mov.f32 	%f209, %f208;
	mov.u64 	%rd270, %rd269;
	@%p155 bra 	$L__BB15_110;
	setp.lt.s64 	%p156, %rd269, %rd90;
	selp.f32 	%f209, %f208, %f82, %p156;
	min.s64 	%rd270, %rd269, %rd90;
$L__BB15_110:
	setp.lt.s32 	%p157, %r1, 161;
	mov.f32 	%f210, %f209;
	mov.u64 	%rd271, %rd270;
	@%p157 bra 	$L__BB15_114;
	ld.shared.f32 	%f85, [_ZN6thrust24THRUST_300001_SM_1000_NS8cuda_cub4core6detail5shmemE+88];
	ld.shared.u64 	%rd93, [_ZN6thrust24THRUST_300001_SM_1000_NS8cuda_cub4core6detail5shmemE+96];
	setp.lt.f32 	%p158, %f209, %f85;
	mov.f32 	%f210, %f85;
	mov.u64 	%rd271, %rd93;
	@%p158 bra 	$L__BB15_114;
	setp.lt.f32 	%p159, %f85, %f209;
	mov.f32 	%f210, %f209;
	mov.u64 	%rd271, %rd270;
	@%p159 bra 	$L__BB15_114;
	setp.lt.s64 	%p160, %rd270, %rd93;
	selp.f32 	%f210, %f209, %f85, %p160;
	min.s64 	%rd271, %rd270, %rd93;
$L__BB15_114:
	setp.lt.s32 	%p161, %r1, 193;
	mov.f32 	%f211, %f210;
	mov.u64 	%rd272, %rd271;
	@%p161 bra 	$L__BB15_118;
	ld.shared.f32 	%f88, [_ZN6thrust24THRUST_300001_SM_1000_NS8cuda_cub4core6detail5shmemE+104];
	ld.shared.u64 	%rd96, [_ZN6thrust24THRUST_300001_SM_1000_NS8cuda_cub4core6detail5shmemE+112];
	setp.lt.f32 	%p162, %f210, %f88;
	mov.f32 	%f211, %f88;
	mov.u64 	%rd272, %rd96;
	@%p162 bra 	$L__BB15_118;
	setp.lt.f32 	%p163, %f88, %f210;
	mov.f32 	%f211, %f210;
	mov.u64 	%rd272, %rd271;
	@%p163 bra 	$L__BB15_118;
	setp.lt.s64 	%p164, %rd271, %rd96;
	selp.f32 	%f211, %f210, %f88, %p164;
	min.s64 	%rd272, %rd271, %rd96;
$L__BB15_118:
	setp.lt.s32 	%p165, %r1, 225;
	mov.f32 	%f241, %f211;
	mov.u64 	%rd306, %rd272;
	@%p165 bra 	$L__BB15_204;
	ld.shared.f32 	%f91, [_ZN6thrust24THRUST_300001_SM_1000_NS8cuda_cub4core6detail5shmemE+120];
	ld.shared.u64 	%rd99, [_ZN6thrust24THRUST_300001_SM_1000_NS8cuda_cub4core6detail5shmemE+128];
	setp.lt.f32 	%p166, %f211, %f91;
	mov.f32 	%f241, %f91;
	mov.u64 	%rd306, %rd99;
	@%p166 bra 	$L__BB15_204;
	setp.lt.f32 	%p167, %f91, %f211;
	mov.f32 	%f241, %f211;
	mov.u64 	%rd306, %rd272;
	@%p167 bra 	$L__BB15_204;
	setp.lt.s64 	%p168, %rd272, %rd99;
	selp.f32 	%f241, %f211, %f91, %p168;
	min.s64 	%rd306, %rd272, %rd99;
	bra.uni 	$L__BB15_204;
$L__BB15_122:
	mov.u32 	%r18, %tid.x;
	cvt.u64.u32 	%rd101, %r18;
	mul.wide.u32 	%rd195, %r18, 4;
	add.s64 	%rd102, %rd1, %rd195;
	ld.global.f32 	%f170, [%rd102];
	add.s32 	%r31, %r18, 256;
	cvt.u64.u32 	%rd196, %r31;
	ld.global.f32 	%f171, [%rd102+1024];
	add.s32 	%r32, %r18, 512;
	cvt.u64.u32 	%rd197, %r32;
	ld.global.f32 	%f172, [%rd102+2048];
	add.s32 	%r33, %r18, 768;
	cvt.u64.u32 	%rd198, %r33;
	ld.global.f32 	%f173, [%rd102+3072];
	or.b32  	%r34, %r18, 1024;
	cvt.u64.u32 	%rd103, %r34;
	add.s64 	%rd293, %rd192, %rd103;
	ld.global.f32 	%f228, [%rd102+4096];
	setp.geu.f32 	%p3, %f170, %f171;
	selp.f32 	%f174, %f170, %f171, %p3;
	selp.b64 	%rd199, %rd101, %rd196, %p3;
	setp.geu.f32 	%p4, %f174, %f172;
	selp.f32 	%f175, %f174, %f172, %p4;
	selp.b64 	%rd200, %rd199, %rd197, %p4;
	setp.geu.f32 	%p5, %f175, %f173;
	selp.f32 	%f94, %f175, %f173, %p5;
	selp.b64 	%rd105, %rd200, %rd198, %p5;
	setp.lt.f32 	%p6, %f94, %f228;
	@%p6 bra 	$L__BB15_124;
	setp.lt.f32 	%p7, %f228, %f94;
	setp.lt.u64 	%p8, %rd105, %rd103;
	or.pred  	%p9, %p7, %p8;
	selp.f32 	%f228, %f94, %f228, %p9;
	add.s64 	%rd201, %rd192, %rd105;
	selp.b64 	%rd293, %rd201, %rd293, %p9;
$L__BB15_124:
	setp.lt.u64 	%p10, %rd194, 2560;
	mov.b64 	%rd282, 1280;
	@%p10 bra 	$L__BB15_137;
	mov.b64 	%rd274, 1280;
	mov.f32 	%f213, %f228;
$L__BB15_126:
	add.s64 	%rd204, %rd274, %rd101;
	shl.b64 	%rd205, %rd274, 2;
	add.s64 	%rd206, %rd102, %rd205;
	add.s64 	%rd110, %rd204, %rd192;
	ld.global.f32 	%f214, [%rd206];
	ld.global.f32 	%f215, [%rd206+1024];
	add.s64 	%rd278, %rd110, 512;
	ld.global.f32 	%f216, [%rd206+2048];
	add.s64 	%rd279, %rd110, 768;
	ld.global.f32 	%f217, [%rd206+3072];
	ld.global.f32 	%f228, [%rd206+4096];
	setp.lt.f32 	%p11, %f213, %f214;
	mov.u64 	%rd276, %rd110;
	@%p11 bra 	$L__BB15_128;
	setp.lt.f32 	%p12, %f214, %f213;
	setp.lt.s64 	%p13, %rd293, %rd110;
	or.pred  	%p14, %p12, %p13;
	selp.f32 	%f214, %f213, %f214, %p14;
	selp.b64 	%rd276, %rd293, %rd110, %p14;
$L__BB15_128:
	add.s64 	%rd277, %rd110, 256;
	setp.lt.f32 	%p15, %f214, %f215;
	@%p15 bra 	$L__BB15_130;
	setp.lt.f32 	%p16, %f215, %f214;
	setp.lt.s64 	%p17, %rd276, %rd277;
	or.pred  	%p18, %p16, %p17;
	selp.f32 	%f215, %f214, %f215, %p18;
	selp.b64 	%rd277, %rd276, %rd277, %p18;
$L__BB15_130:
	setp.lt.f32 	%p19, %f215, %f216;
	@%p19 bra 	$L__BB15_132;
	setp.lt.f32 	%p20, %f216, %f215;
	setp.lt.s64 	%p21, %rd277, %rd278;
	or.pred  	%p22, %p20, %p21;
	selp.f32 	%f216, %f215, %f216, %p22;
	selp.b64 	%rd278, %rd277, %rd278, %p22;
$L__BB15_132:
	setp.lt.f32 	%p23, %f216, %f217;
	@%p23 bra 	$L__BB15_134;
	setp.lt.f32 	%p24, %f217, %f216;
	setp.lt.s64 	%p25, %rd278, %rd279;
	or.pred  	%p26, %p24, %p25;
	selp.f32 	%f217, %f216, %f217, %p26;
	selp.b64 	%rd279, %rd278, %rd279, %p26;
$L__BB15_134:
	add.s64 	%rd210, %rd204, %rd192;
	add.s64 	%rd293, %rd210, 1024;
	setp.lt.f32 	%p27, %f217, %f228;
	@%p27 bra 	$L__BB15_136;
	setp.lt.f32 	%p28, %f228, %f217;
	setp.lt.s64 	%p29, %rd279, %rd293;
	or.pred  	%p30, %p28, %p29;
	selp.f32 	%f228, %f217, %f228, %p30;
	selp.b64 	%rd293, %rd279, %rd293, %p30;
$L__BB15_136:
	add.s64 	%rd282, %rd274, 1280;
	add.s64 	%rd211, %rd274, 2560;
	setp.le.s64 	%p31, %rd211, %rd194;
	mov.u64 	%rd274, %rd282;
	mov.f32 	%f213, %f228;
	@%p31 bra 	$L__BB15_126;
$L__BB15_137:
	setp.le.s64 	%p32, %rd194, %rd282;
	@%p32 bra 	$L__BB15_160;
	cvt.u32.u64 	%r35, %rd282;
	cvt.u32.u64 	%r36, %rd194;
	sub.s32 	%r19, %r36, %r35;
	setp.ge.s32 	%p33, %r18, %r19;
	@%p33 bra 	$L__BB15_160;
	cvta.to.global.u64 	%rd128, %rd191;
	not.b32 	%r38, %r18;
	add.s32 	%r39, %r38, %r36;
	sub.s32 	%r20, %r39, %r35;
	and.b32  	%r41, %r20, 768;
	setp.eq.s32 	%p34, %r41, 768;
	mov.u32 	%r389, %r18;
	@%p34 bra 	$L__BB15_145;
	add.s64 	%rd213, %rd282, %rd101;
	add.s64 	%rd284, %rd213, %rd192;
	shl.b64 	%rd214, %rd213, 2;
	add.s64 	%rd283, %rd128, %rd214;
	shr.u32 	%r42, %r20, 8;
	add.s32 	%r43, %r42, 1;
	and.b32  	%r44, %r43, 3;
	neg.s32 	%r387, %r44;
	mov.u32 	%r389, %r18;
$L__BB15_141:
	.pragma "nounroll";
	mov.u64 	%rd133, %rd293;
	mov.f32 	%f114, %f228;
	ld.global.f32 	%f115, [%rd283];
	setp.lt.f32 	%p35, %f114, %f115;
	mov.f32 	%f228, %f115;
	mov.u64 	%rd293, %rd284;
	@%p35 bra 	$L__BB15_144;
	setp.lt.f32 	%p36, %f115, %f114;
	mov.f32 	%f228, %f114;
	mov.u64 	%rd293, %rd133;
	@%p36 bra 	$L__BB15_144;
	setp.lt.s64 	%p37, %rd133, %rd284;
	selp.f32 	%f228, %f114, %f115, %p37;
	min.s64 	%rd293, %rd133, %rd284;
$L__BB15_144:
	add.s32 	%r389, %r389, 256;
	add.s64 	%rd284, %rd284, 256;
	add.s64 	%rd283, %rd283, 1024;
	add.s32 	%r387, %r387, 1;
	setp.ne.s32 	%p38, %r387, 0;
	@%p38 bra 	$L__BB15_141;
$L__BB15_145:
	setp.lt.u32 	%p39, %r20, 768;
	@%p39 bra 	$L__BB15_160;
	add.s32 	%r390, %r389, 512;
$L__BB15_147:
	mov.u32 	%r28, %r390;
	add.s32 	%r45, %r28, -512;
	cvt.u64.u32 	%rd215, %r45;
	add.s64 	%rd216, %rd282, %rd215;
	shl.b64 	%rd217, %rd216, 2;
	add.s64 	%rd141, %rd128, %rd217;
	add.s64 	%rd142, %rd216, %rd192;
	ld.global.f32 	%f121, [%rd141];
	setp.lt.f32 	%p40, %f228, %f121;
	mov.f32 	%f225, %f121;
	mov.u64 	%rd290, %rd142;
	@%p40 bra 	$L__BB15_150;
	setp.lt.f32 	%p41, %f121, %f228;
	mov.f32 	%f225, %f228;
	mov.u64 	%rd290, %rd293;
	@%p41 bra 	$L__BB15_150;
	setp.lt.s64 	%p42, %rd293, %rd142;
	selp.f32 	%f225, %f228, %f121, %p42;
	min.s64 	%rd290, %rd293, %rd142;
$L__BB15_150:
	add.s32 	%r46, %r28, -256;
	cvt.u64.u32 	%rd218, %r46;
	add.s64 	%rd219, %rd282, %rd218;
	add.s64 	%rd145, %rd219, %rd192;
	ld.global.f32 	%f124, [%rd141+1024];
	setp.lt.f32 	%p43, %f225, %f124;
	mov.f32 	%f226, %f124;
	mov.u64 	%rd291, %rd145;
	@%p43 bra 	$L__BB15_153;
	setp.lt.f32 	%p44, %f124, %f225;
	mov.f32 	%f226, %f225;
	mov.u64 	%rd291, %rd290;
	@%p44 bra 	$L__BB15_153;
	setp.lt.s64 	%p45, %rd290, %rd145;
	selp.f32 	%f226, %f225, %f124, %p45;
	min.s64 	%rd291, %rd290, %rd145;
$L__BB15_153:
	cvt.u64.u32 	%rd220, %r28;
	add.s64 	%rd221, %rd282, %rd220;
	add.s64 	%rd148, %rd221, %rd192;
	ld.global.f32 	%f127, [%rd141+2048];
	setp.lt.f32 	%p46, %f226, %f127;
	mov.f32 	%f227, %f127;
	mov.u64 	%rd292, %rd148;
	@%p46 bra 	$L__BB15_156;
	setp.lt.f32 	%p47, %f127, %f226;
	mov.f32 	%f227, %f226;
	mov.u64 	%rd292, %rd291;
	@%p47 bra 	$L__BB15_156;
	setp.lt.s64 	%p48, %rd291, %rd148;
	selp.f32 	%f227, %f226, %f127, %p48;
	min.s64 	%rd292, %rd291, %rd148;
$L__BB15_156:
	add.s32 	%r47, %r28, 256;
	cvt.u64.u32 	%rd222, %r47;
	add.s64 	%rd223, %rd282, %rd222;
	add.s64 	%rd151, %rd223, %rd192;
	ld.global.f32 	%f130, [%rd141+3072];
	setp.lt.f32 	%p49, %f227, %f130;
	mov.f32 	%f228, %f130;
	mov.u64 	%rd293, %rd151;
	@%p49 bra 	$L__BB15_159;
	setp.lt.f32 	%p50, %f130, %f227;
	mov.f32 	%f228, %f227;
	mov.u64 	%rd293, %rd292;
	@%p50 bra 	$L__BB15_159;
	setp.lt.s64 	%p51, %rd292, %rd151;
	selp.f32 	%f228, %f227, %f130, %p51;
	min.s64 	%rd293, %rd292, %rd151;
$L__BB15_159:
	add.s32 	%r390, %r28, 1024;
	add.s32 	%r48, %r28, 512;
	setp.lt.s32 	%p52, %r48, %r19;
	@%p52 bra 	$L__BB15_147;
$L__BB15_160:
	// begin inline asm
	mov.u32 %r49, %laneid;
	// end inline asm
	mov.b32 	%r51, %f228;
	mov.b32 	%r67, 1;
	mov.b32 	%r68, 31;
	mov.b32 	%r69, -1;
	// begin inline asm
	shfl.sync.down.b32 %r50, %r51, %r67, %r68, %r69;
	// end inline asm
	mov.b32 	%f134, %r50;
	// begin inline asm
	shfl.sync.down.b32 %r55, %r56, %r67, %r68, %r69;
	// end inline asm
	mov.b64 	{%r61, %r66}, %rd293;
	// begin inline asm
	shfl.sync.down.b32 %r60, %r61, %r67, %r68, %r69;
	// end inline asm
	// begin inline asm
	shfl.sync.down.b32 %r65, %r66, %r67, %r68, %r69;
	// end inline asm
	mov.b64 	%rd155, {%r60, %r65};
	setp.gt.s32 	%p53, %r49, 30;
	mov.f32 	%f230, %f228;
	mov.u64 	%rd295, %rd293;
	@%p53 bra 	$L__BB15_164;
	setp.lt.f32 	%p54, %f228, %f134;
	mov.f32 	%f230, %f134;
	mov.u64 	%rd295, %rd155;
	@%p54 bra 	$L__BB15_164;
	setp.gt.f32 	%p55, %f228, %f134;
	mov.f32 	%f230, %f228;
	mov.u64 	%rd295, %rd293;
	@%p55 bra 	$L__BB15_164;
	setp.lt.s64 	%p56, %rd293, %rd155;
	selp.f32 	%f230, %f228, %f134, %p56;
	min.s64 	%rd295, %rd293, %rd155;
$L__BB15_164:
	mov.b32 	%r71, %f230;
	mov.b32 	%r87, 2;
	mov.b32 	%r88, 31;
	mov.b32 	%r89, -1;
	// begin inline asm
	shfl.sync.down.b32 %r70, %r71, %r87, %r88, %r89;
	// end inline asm
	mov.b32 	%f137, %r70;
	// begin inline asm
	shfl.sync.down.b32 %r75, %r76, %r87, %r88, %r89;
	// end inline asm
	mov.b64 	{%r81, %r86}, %rd295;
	// begin inline asm
	shfl.sync.down.b32 %r80, %r81, %r87, %r88, %r89;
	// end inline asm
	// begin inline asm
	shfl.sync.down.b32 %r85, %r86, %r87, %r88, %r89;
	// end inline asm
	mov.b64 	%rd158, {%r80, %r85};
	setp.gt.s32 	%p57, %r49, 29;
	mov.f32 	%f231, %f230;
	mov.u64 	%rd296, %rd295;
	@%p57 bra 	$L__BB15_168;
	setp.lt.f32 	%p58, %f230, %f137;
	mov.f32 	%f231, %f137;
	mov.u64 	%rd296, %rd158;
	@%p58 bra 	$L__BB15_168;
	setp.gt.f32 	%p59, %f230, %f137;
	mov.f32 	%f231, %f230;
	mov.u64 	%rd296, %rd295;
	@%p59 bra 	$L__BB15_168;
	setp.lt.s64 	%p60, %rd295, %rd158;
	selp.f32 	%f231, %f230, %f137, %p60;
	min.s64 	%rd296, %rd295, %rd158;
$L__BB15_168:
	mov.b32 	%r91, %f231;
	mov.b32 	%r107, 4;
	mov.b32 	%r108, 31;
	mov.b32 	%r109, -1;
	// begin inline asm
	shfl.sync.down.b32 %r90, %r91, %r107, %r108, %r109;
	// end inline asm
	mov.b32 	%f140, %r90;
	// begin inline asm
	shfl.sync.down.b32 %r95, %r96, %r107, %r108, %r109;
	// end inline asm
	mov.b64 	{%r101, %r106}, %rd296;
	// begin inline asm
	shfl.sync.down.b32 %r100, %r101, %r107, %r108, %r109;
	// end inline asm
	// begin inline asm
	shfl.sync.down.b32 %r105, %r106, %r107, %r108, %r109;
	// end inline asm
	mov.b64 	%rd161, {%r100, %r105};
	setp.gt.s32 	%p61, %r49, 27;
	mov.f32 	%f232, %f231;
	mov.u64 	%rd297, %rd296;
	@%p61 bra 	$L__BB15_172;
	setp.lt.f32 	%p62, %f231, %f140;
	mov.f32 	%f232, %f140;
	mov.u64 	%rd297, %rd161;
	@%p62 bra 	$L__BB15_172;
	setp.gt.f32 	%p63, %f231, %f140;
	mov.f32 	%f232, %f231;
	mov.u64 	%rd297, %rd296;
	@%p63 bra 	$L__BB15_172;
	setp.lt.s64 	%p64, %rd296, %rd161;
	selp.f32 	%f232, %f231, %f140, %p64;
	min.s64 	%rd297, %rd296, %rd161;
$L__BB15_172:
	mov.b32 	%r111, %f232;
	mov.b32 	%r127, 8;
	mov.b32 	%r128, 31;
	mov.b32 	%r129, -1;
	// begin inline asm
	shfl.sync.down.b32 %r110, %r111, %r127, %r128, %r129;
	// end inline asm
	mov.b32 	%f143, %r110;
	// begin inline asm
	shfl.sync.down.b32 %r115, %r116, %r127, %r128, %r129;
	// end inline asm
	mov.b64 	{%r121, %r126}, %rd297;
	// begin inline asm
	shfl.sync.down.b32 %r120, %r121, %r127, %r128, %r129;
	// end inline asm
	// begin inline asm
	shfl.sync.down.b32 %r125, %r126, %r127, %r128, %r129;
	// end inline asm
	mov.b64 	%rd164, {%r120, %r125};
	setp.gt.s32 	%p65, %r49, 23;
	mov.f32 	%f233, %f232;
	mov.u64 	%rd298, %rd297;
	@%p65 bra 	$L__BB15_176;
	setp.lt.f32 	%p66, %f232, %f143;
	mov.f32 	%f233, %f143;
	mov.u64 	%rd298, %rd164;
	@%p66 bra 	$L__BB15_176;
	setp.gt.f32 	%p67, %f232, %f143;
	mov.f32 	%f233, %f232;
	mov.u64 	%rd298, %rd297;
	@%p67 bra 	$L__BB15_176;
	setp.lt.s64 	%p68, %rd297, %rd164;
	selp.f32 	%f233, %f232, %f143, %p68;
	min.s64 	%rd298, %rd297, %rd164;
$L__BB15_176:
	mov.b32 	%r131, %f233;
	mov.b32 	%r147, 16;
	mov.b32 	%r148, 31;
	mov.b32 	%r149, -1;
	// begin inline asm
	shfl.sync.down.b32 %r130, %r131, %r147, %r148, %r149;
	// end inline asm
	mov.b32 	%f146, %r130;
	// begin inline asm
	shfl.sync.down.b32 %r135, %r136, %r147, %r148, %r149;
	// end inline asm
	mov.b64 	{%r141, %r146}, %rd298;
	// begin inline asm
	shfl.sync.down.b32 %r140, %r141, %r147, %r148, %r149;
	// end inline asm
	// begin inline asm
	shfl.sync.down.b32 %r145, %r146, %r147, %r148, %r149;
	// end inline asm
	mov.b64 	%rd167, {%r140, %r145};
	setp.gt.s32 	%p69, %r49, 15;
	mov.f32 	%f241, %f233;
	mov.u64 	%rd306, %rd298;
	@%p69 bra 	$L__BB15_180;
	setp.lt.f32 	%p70, %f233, %f146;
	mov.f32 	%f241, %f146;
	mov.u64 	%rd306, %rd167;
	@%p70 bra 	$L__BB15_180;
	setp.gt.f32 	%p71, %f233, %f146;
	mov.f32 	%f241, %f233;
	mov.u64 	%rd306, %rd298;
	@%p71 bra 	$L__BB15_180;
	setp.lt.s64 	%p72, %rd298, %rd167;
	selp.f32 	%f241, %f233, %f146, %p72;
	min.s64 	%rd306, %rd298, %rd167;
$L__BB15_180:
	setp.ne.s32 	%p73, %r49, 0;
	@%p73 bra 	$L__BB15_182;
	shr.u32 	%r150, %r18, 1;
	and.b32  	%r151, %r150, 496;
	mov.u32 	%r152, _ZN6thrust24THRUST_300001_SM_1000_NS8cuda_cub4core6detail5shmemE;
	add.s32 	%r153, %r152, %r151;
	st.shared.f32 	[%r153+8], %f241;
	st.shared.u64 	[%r153+16], %rd306;
$L__BB15_182:
	bar.sync 	0;
	setp.ne.s32 	%p74, %r18, 0;
	@%p74 bra 	$L__BB15_204;
	ld.shared.f32 	%f149, [_ZN6thrust24THRUST_300001_SM_1000_NS8cuda_cub4core6detail5shmemE+24];
	ld.shared.u64 	%rd170, [_ZN6thrust24THRUST_300001_SM_1000_NS8cuda_cub4core6detail5shmemE+32];
	setp.lt.f32 	%p75, %f241, %f149;
	mov.f32 	%f235, %f149;
	mov.u64 	%rd300, %rd170;
	@%p75 bra 	$L__BB15_186;
	setp.lt.f32 	%p76, %f149, %f241;
	mov.f32 	%f235, %f241;
	mov.u64 	%rd300, %rd306;
	@%p76 bra 	$L__BB15_186;
	setp.lt.s64 	%p77, %rd306, %rd170;
	selp.f32 	%f235, %f241, %f149, %p77;
	min.s64 	%rd300, %rd306, %rd170;
$L__BB15_186:
	ld.shared.f32 	%f152, [_ZN6thrust24THRUST_300001_SM_1000_NS8cuda_cub4core6detail5shmemE+40];
	ld.shared.u64 	%rd173, [_ZN6thrust24THRUST_300001_SM_1000_NS8cuda_cub4core6detail5shmemE+48];
	setp.lt.f32 	%p78, %f235, %f152;
	mov.f32 	%f236, %f152;
	mov.u64 	%rd301, %rd173;
	@%p78 bra 	$L__BB15_189;
	setp.lt.f32 	%p79, %f152, %f235;
	mov.f32 	%f236, %f235;
	mov.u64 	%rd301, %rd300;
	@%p79 bra 	$L__BB15_189;
	setp.lt.s64 	%p80, %rd300, %rd173;
	selp.f32 	%f236, %f235, %f152, %p80;
	min.s64 	%rd301, %rd300, %rd173;
$L__BB15_189:
	ld.shared.f32 	%f155, [_ZN6thrust24THRUST_300001_SM_1000_NS8cuda_cub4core6detail5shmemE+56];
	ld.shared.u64 	%rd176, [_ZN6thrust24THRUST_300001_SM_1000_NS8cuda_cub4core6detail5shmemE+64];
	setp.lt.f32 	%p81, %f236, %f155;
	mov.f32 	%f237, %f155;
	mov.u64 	%rd302, %rd176;
	@%p81 bra 	$L__BB15_192;
	setp.lt.f32 	%p82, %f155, %f236;
	mov.f32 	%f237, %f236;
	mov.u64 	%rd302, %rd301;
	@%p82 bra 	$L__BB15_192;
	setp.lt.s64 	%p83, %rd301, %rd176;
	selp.f32 	%f237, %f236, %f155, %p83;
	min.s64 	%rd302, %rd301, %rd176;
$L__BB15_192:
	ld.shared.f32 	%f158, [_ZN6thrust24THRUST_300001_SM_1000_NS8cuda_cub4core6detail5shmemE+72];
	ld.shared.u64 	%rd179, [_ZN6thrust24THRUST_300001_SM_1000_NS8cuda_cub4core6detail5shmemE+80];
	setp.lt.f32 	%p84, %f237, %f158;
	mov.f32 	%f238, %f158;
	mov.u64 	%rd303, %rd179;
	@%p84 bra 	$L__BB15_195;
	setp.lt.f32 	%p85, %f158, %f237;
	mov.f32 	%f238, %f237;
	mov.u64 	%rd303, %rd302;
	@%p85 bra 	$L__BB15_195;
	setp.lt.s64 	%p86, %rd302, %rd179;
	selp.f32 	%f238, %f237, %f158, %p86;
	min.s64 	%rd303, %rd302, %rd179;
$L__BB15_195:
	ld.shared.f32 	%f161, [_ZN6thrust24THRUST_300001_SM_1000_NS8cuda_cub4core6detail5shmemE+88];
	ld.shared.u64 	%rd182, [_ZN6thrust24THRUST_300001_SM_1000_NS8cuda_cub4core6detail5shmemE+96];
	setp.lt.f32 	%p87, %f238, %f161;
	mov.f32 	%f239, %f161;
	mov.u64 	%rd304, %rd182;
	@%p87 bra 	$L__BB15_198;
	setp.lt.f32 	%p88, %f161, %f238;
	mov.f32 	%f239, %f238;
	mov.u64 	%rd304, %rd303;
	@%p88 bra 	$L__BB15_198;
	setp.lt.s64 	%p89, %rd303, %rd182;
	selp.f32 	%f239, %f238, %f161, %p89;
	min.s64 	%rd304, %rd303, %rd182;
$L__BB15_198:
	ld.shared.f32 	%f164, [_ZN6thrust24THRUST_300001_SM_1000_NS8cuda_cub4core6detail5shmemE+104];
	ld.shared.u64 	%rd185, [_ZN6thrust24THRUST_300001_SM_1000_NS8cuda_cub4core6detail5shmemE+112];
	setp.lt.f32 	%p90, %f239, %f164;
	mov.f32 	%f240, %f164;
	mov.u64 	%rd305, %rd185;
	@%p90 bra 	$L__BB15_201;
	setp.lt.f32 	%p91, %f164, %f239;
	mov.f32 	%f240, %f239;
	mov.u64 	%rd305, %rd304;
	@%p91 bra 	$L__BB15_201;
	setp.lt.s64 	%p92, %rd304, %rd185;
	selp.f32 	%f240, %f239, %f164, %p92;
	min.s64 	%rd305, %rd304, %rd185;
$L__BB15_201:
	ld.shared.f32 	%f167, [_ZN6thrust24THRUST_300001_SM_1000_NS8cuda_cub4core6detail5shmemE+120];
	ld.shared.u64 	%rd188, [_ZN6thrust24THRUST_300001_SM_1000_NS8cuda_cub4core6detail5shmemE+128];
	setp.lt.f32 	%p93, %f240, %f167;
	mov.f32 	%f241, %f167;
	mov.u64 	%rd306, %rd188;
	@%p93 bra 	$L__BB15_204;
	setp.lt.f32 	%p94, %f167, %f240;
	mov.f32 	%f241, %f240;
	mov.u64 	%rd306, %rd305;
	@%p94 bra 	$L__BB15_204;
	setp.lt.s64 	%p95, %rd305, %rd188;
	selp.f32 	%f241, %f240, %f167, %p95;
	min.s64 	%rd306, %rd305, %rd188;
$L__BB15_204:
	mov.u32 	%r381, %tid.x;
	setp.ne.s32 	%p212, %r381, 0;
	@%p212 bra 	$L__BB15_206;
	ld.param.u64 	%rd237, [_ZN6thrust24THRUST_300001_SM_1000_NS8cuda_cub4core6detail13_kernel_agentINS1_8__reduce11ReduceAgentINS0_12zip_iteratorIN4cuda3std3__45tupleIJNS0_10device_ptrIfEENS0_17counting_iteratorIlNS0_11use_defaultESF_SF_EEEEEEEPNSB_IJflEEESJ_lNS1_9__extrema9arg_max_fIflNSA_4lessIfEEEEEEJSI_SK_lSP_EEEvDpT0__param_1];
	cvta.to.global.u64 	%rd236, %rd237;
	st.global.f32 	[%rd236], %f241;
	st.global.u64 	[%rd236+8], %rd306;
$L__BB15_206:
	ret;

}
	// .globl	_ZN6thrust24THRUST_300001_SM_1000_NS8cuda_cub4core6detail13_kernel_agentINS1_8__reduce11ReduceAgentINS0_12zip_iteratorIN4cuda3std3__45tupleIJNS0_10device_ptrIfEENS0_17counting_iteratorIlNS0_11use_defaultESF_SF_EEEEEEEPNSB_IJflEEESJ_lNS1_9__extrema9arg_max_fIflNSA_4lessIfEEEEEEJSI_SK_lN3cub18CUB_300001_SM_100013GridEvenShareIlEENSS_9GridQueueIyEESP_EEEvDpT0_
.visible .entry _ZN6thrust24THRUST_300001_SM_1000_NS8cuda_cub4core6detail13_kernel_agentINS1_8__reduce11ReduceAgentINS0_12zip_iteratorIN4cuda3std3__45tupleIJNS0_10device_ptrIfEENS0_17counting_iteratorIlNS0_11use_defaultESF_SF_EEEEEEEPNSB_IJflEEESJ_lNS1_9__extrema9arg_max_fIflNSA_4lessIfEEEEEEJSI_SK_lN3cub18CUB_300001_SM_100013GridEvenShareIlEENSS_9GridQueueIyEESP_EEEvDpT0_(
	.param .align 8 .b8 _ZN6thrust24THRUST_300001_SM_1000_NS8cuda_cub4core6detail13_kernel_agentINS1_8__reduce11ReduceAgentINS0_12zip_iteratorIN4cuda3std3__45tupleIJNS0_10device_ptrIfEENS0_17counting_iteratorIlNS0_11use_defaultESF_SF_EEEEEEEPNSB_IJflEEESJ_lNS1_9__extrema9arg_max_fIflNSA_4lessIfEEEEEEJSI_SK_lN3cub18CUB_300001_SM_100013GridEvenShareIlEENSS_9GridQueueIyEESP_EEEvDpT0__param_0[16],
	.param .u64 .ptr .align 1 _ZN6thrust24THRUST_300001_SM_1000_NS8cuda_cub4core6detail13_kernel_agentINS1_8__reduce11ReduceAgentINS0_12zip_iteratorIN4cuda3std3__45tupleIJNS0_10device_ptrIfEENS0_17counting_iteratorIlNS0_11use_defaultESF_SF_EEEEEEEPNSB_IJflEEESJ_lNS1_9__extrema9arg_max_fIflNSA_4lessIfEEEEEEJSI_SK_lN3cub18CUB_300001_SM_100013GridEvenShareIlEENSS_9GridQueueIyEESP_EEEvDpT0__param_1,
	.param .u64 _ZN6thrust24THRUST_300001_SM_1000_NS8cuda_cub4core6detail13_kernel_agentINS1_8__reduce11ReduceAgentINS0_12zip_iteratorIN4cuda3std3__45tupleIJNS0_10device_ptrIfEENS0_17counting_iteratorIlNS0_11use_defaultESF_SF_EEEEEEEPNSB_IJflEEESJ_lNS1_9__extrema9arg_max_fIflNSA_4lessIfEEEEEEJSI_SK_lN3cub18CUB_300001_SM_100013GridEvenShareIlEENSS_9GridQueueIyEESP_EEEvDpT0__param_2,
	.param .align 8 .b8 _ZN6thrust24THRUST_300001_SM_1000_NS8cuda_cub4core6detail13_kernel_agentINS1_8__reduce11ReduceAgentINS0_12zip_iteratorIN4cuda3std3__45tupleIJNS0_10device_ptrIfEENS0_17counting_iteratorIlNS0_11use_defaultESF_SF_EEEEEEEPNSB_IJflEEESJ_lNS1_9__extrema9arg_max_fIflNSA_4lessIfEEEEEEJSI_SK_lN3cub18CUB_300001_SM_100013GridEvenShareIlEENSS_9GridQueueIyEESP_EEEvDpT0__param_3[72],
	.param .align 8 .b8 _ZN6thrust24THRUST_300001_SM_1000_NS8cuda_cub4core6detail13_kernel_agentINS1_8__reduce11ReduceAgentINS0_12zip_iteratorIN4cuda3std3__45tupleIJNS0_10device_ptrIfEENS0_17counting_iteratorIlNS0_11use_defaultESF_SF_EEEEEEEPNSB_IJflEEESJ_lNS1_9__extrema9arg_max_fIflNSA_4lessIfEEEEEEJSI_SK_lN3cub18CUB_300001_SM_100013GridEvenShareIlEENSS_9GridQueueIyEESP_EEEvDpT0__param_4[8],
	.param .align 1 .b8 _ZN6thrust24THRUST_300001_SM_1000_NS8cuda_cub4core6detail13_kernel_agentINS1_8__reduce11ReduceAgentINS0_12zip_iteratorIN4cuda3std3__45tupleIJNS0_10device_ptrIfEENS0_17counting_iteratorIlNS0_11use_defaultESF_SF_EEEEEEEPNSB_IJflEEESJ_lNS1_9__extrema9arg_max_fIflNSA_4lessIfEEEEEEJSI_SK_lN3cub18CUB_300001_SM_100013GridEvenShareIlEENSS_9GridQueueIyEESP_EEEvDpT0__param_5[1]
)
.maxntid 256
{
	.reg .pred 	%p<215>;
	.reg .b32 	%r<399>;
	.reg .b32 	%f<242>;
	.reg .b64 	%rd<324>;

	ld.param.u64 	%rd196, [_ZN6thrust24THRUST_300001_SM_1000_NS8cuda_cub4core6detail13_kernel_agentINS1_8__reduce11ReduceAgentINS0_12zip_iteratorIN4cuda3std3__45tupleIJNS0_10device_ptrIfEENS0_17counting_iteratorIlNS0_11use_defaultESF_SF_EEEEEEEPNSB_IJflEEESJ_lNS1_9__extrema9arg_max_fIflNSA_4lessIfEEEEEEJSI_SK_lN3cub18CUB_300001_SM_100013GridEvenShareIlEENSS_9GridQueueIyEESP_EEEvDpT0__param_0+8];
	ld.param.u64 	%rd195, [_ZN6thrust24THRUST_300001_SM_1000_NS8cuda_cub4core6detail13_kernel_agentINS1_8__reduce11ReduceAgentINS0_12zip_iteratorIN4cuda3std3__45tupleIJNS0_10device_ptrIfEENS0_17counting_iteratorIlNS0_11use_defaultESF_SF_EEEEEEEPNSB_IJflEEESJ_lNS1_9__extrema9arg_max_fIflNSA_4lessIfEEEEEEJSI_SK_lN3cub18CUB_300001_SM_100013GridEvenShareIlEENSS_9GridQueueIyEESP_EEEvDpT0__param_0];
	ld.param.u64 	%rd199, [_ZN6thrust24THRUST_300001_SM_1000_NS8cuda_cub4core6detail13_kernel_agentINS1_8__reduce11ReduceAgentINS0_12zip_iteratorIN4cuda3std3__45tupleIJNS0_10device_ptrIfEENS0_17counting_iteratorIlNS0_11use_defaultESF_SF_EEEEEEEPNSB_IJflEEESJ_lNS1_9__extrema9arg_max_fIflNSA_4lessIfEEEEEEJSI_SK_lN3cub18CUB_300001_SM_100013GridEvenShareIlEENSS_9GridQueueIyEESP_EEEvDpT0__param_4];
	ld.param.u64 	%rd198, [_ZN6thrust24THRUST_300001_SM_1000_NS8cuda_cub4core6detail13_kernel_agentINS1_8__reduce11ReduceAgentINS0_12zip_iteratorIN4cuda3std3__45tupleIJNS0_10device_ptrIfEENS0_17counting_iteratorIlNS0_11use_defaultESF_SF_EEEEEEEPNSB_IJflEEESJ_lNS1_9__extrema9arg_max_fIflNSA_4lessIfEEEEEEJSI_SK_lN3cub18CUB_300001_SM_100013GridEvenShareIlEENSS_9GridQueueIyEESP_EEEvDpT0__param_2];
	cvta.to.global.u64 	%rd1, %rd199;
	cvta.to.global.u64 	%rd2, %rd195;
	mov.u32 	%r1, %ctaid.x;
	mul.lo.s32 	%r33, %r1, 1280;
	cvt.u64.u32 	%rd4, %r33;
	mov.u32 	%r34, %nctaid.x;
	mul.lo.s32 	%r35, %r34, 1280;
	cvt.u64.u32 	%rd5, %r35;
	add.s64 	%rd200, %rd4, 1280;
	setp.le.s64 	%p1, %rd200, %rd198;
	@%p1 bra 	$L__BB16_121;
	cvt.u32.u64 	%r159, %rd4;
	cvt.u32.u64 	%r2, %rd198;
	sub.s32 	%r3, %r2, %r159;
	mov.u32 	%r4, %tid.x;
	setp.ge.s32 	%p98, %r4, %r3;
	mov.f32 	%f188, 0f00000000;
	mov.b64 	%rd266, 0;
	mov.u32 	%r393, %r4;
	@%p98 bra 	$L__BB16_3;
	cvt.u64.u32 	%rd234, %r4;
	add.s64 	%rd235, %rd4, %rd234;
	shl.b64 	%rd236, %rd235, 2;
	add.s64 	%rd237, %rd2, %rd236;
	add.s64 	%rd266, %rd196, %rd235;
	ld.global.f32 	%f188, [%rd237];
	add.s32 	%r393, %r4, 256;
$L__BB16_3:
	setp.ge.s32 	%p99, %r393, %r3;
	@%p99 bra 	$L__BB16_25;
	not.b32 	%r161, %r393;
	add.s32 	%r162, %r161, %r2;
	sub.s32 	%r7, %r162, %r159;
	and.b32  	%r163, %r7, 768;
	setp.eq.s32 	%p100, %r163, 768;
	@%p100 bra 	$L__BB16_10;
	cvt.u64.u32 	%rd239, %r393;
	add.s64 	%rd240, %rd239, %rd4;
	add.s64 	%rd257, %rd240, %rd196;
	shl.b64 	%rd241, %rd240, 2;
	add.s64 	%rd256, %rd2, %rd241;
	shr.u32 	%r164, %r7, 8;
	add.s32 	%r165, %r164, 1;
	and.b32  	%r166, %r165, 3;
	neg.s32 	%r391, %r166;
$L__BB16_6:
	.pragma "nounroll";
	mov.u64 	%rd12, %rd266;
	mov.f32 	%f3, %f188;
	ld.global.f32 	%f4, [%rd256];
	setp.lt.f32 	%p101, %f3, %f4;
	mov.u64 	%rd266, %rd257;
	mov.f32 	%f188, %f4;
	@%p101 bra 	$L__BB16_9;
	setp.lt.f32 	%p102, %f4, %f3;
	mov.u64 	%rd266, %rd12;
	mov.f32 	%f188, %f3;
	@%p102 bra 	$L__BB16_9;
	setp.lt.s64 	%p103, %rd12, %rd257;
	min.s64 	%rd266, %rd12, %rd257;
	selp.f32 	%f188, %f3, %f4, %p103;
$L__BB16_9:
	add.s32 	%r393, %r393, 256;
	add.s64 	%rd257, %rd257, 256;
	add.s64 	%rd256, %rd256, 1024;
	add.s32 	%r391, %r391, 1;
	setp.ne.s32 	%p104, %r391, 0;
	@%p104 bra 	$L__BB16_6;
$L__BB16_10:
	setp.lt.u32 	%p105, %r7, 768;
	@%p105 bra 	$L__BB16_25;
	add.s32 	%r394, %r393, 512;
$L__BB16_12:
	mov.u32 	%r15, %r394;
	add.s32 	%r167, %r15, -512;
	cvt.s64.s32 	%rd242, %r167;
	add.s64 	%rd243, %rd242, %rd4;
	shl.b64 	%rd244, %rd243, 2;
	add.s64 	%rd20, %rd2, %rd244;
	add.s64 	%rd21, %rd243, %rd196;
	ld.global.f32 	%f10, [%rd20];
	setp.lt.f32 	%p106, %f188, %f10;
	mov.u64 	%rd263, %rd21;
	mov.f32 	%f185, %f10;
	@%p106 bra 	$L__BB16_15;
	setp.lt.f32 	%p107, %f10, %f188;
	mov.u64 	%rd263, %rd266;
	mov.f32 	%f185, %f188;
	@%p107 bra 	$L__BB16_15;
	setp.lt.s64 	%p108, %rd266, %rd21;
	min.s64 	%rd263, %rd266, %rd21;
	selp.f32 	%f185, %f188, %f10, %p108;
$L__BB16_15:
	add.s32 	%r168, %r15, -256;
	cvt.s64.s32 	%rd245, %r168;
	add.s64 	%rd246, %rd245, %rd4;
	add.s64 	%rd24, %rd246, %rd196;
	ld.global.f32 	%f13, [%rd20+1024];
	setp.lt.f32 	%p109, %f185, %f13;
	mov.u64 	%rd264, %rd24;
	mov.f32 	%f186, %f13;
	@%p109 bra 	$L__BB16_18;
	setp.lt.f32 	%p110, %f13, %f185;
	mov.u64 	%rd264, %rd263;
	mov.f32 	%f186, %f185;
	@%p110 bra 	$L__BB16_18;
	setp.lt.s64 	%p111, %rd263, %rd24;
	min.s64 	%rd264, %rd263, %rd24;
	selp.f32 	%f186, %f185, %f13, %p111;
$L__BB16_18:
	cvt.s64.s32 	%rd247, %r15;
	add.s64 	%rd248, %rd247, %rd4;
	add.s64 	%rd27, %rd248, %rd196;
	ld.global.f32 	%f16, [%rd20+2048];
	setp.lt.f32 	%p112, %f186, %f16;
	mov.u64 	%rd265, %rd27;
	mov.f32 	%f187, %f16;
	@%p112 bra 	$L__BB16_21;
	setp.lt.f32 	%p113, %f16, %f186;
	mov.u64 	%rd265, %rd264;
	mov.f32 	%f187, %f186;
	@%p113 bra 	$L__BB16_21;
	setp.lt.s64 	%p114, %rd264, %rd27;
	min.s64 	%rd265, %rd264, %rd27;
	selp.f32 	%f187, %f186, %f16, %p114;
$L__BB16_21:
	add.s32 	%r169, %r15, 256;
	cvt.s64.s32 	%rd249, %r169;
	add.s64 	%rd250, %rd249, %rd4;
	add.s64 	%rd30, %rd250, %rd196;
	ld.global.f32 	%f19, [%rd20+3072];
	setp.lt.f32 	%p115, %f187, %f19;
	mov.u64 	%rd266, %rd30;
	mov.f32 	%f188, %f19;
	@%p115 bra 	$L__BB16_24;
	setp.lt.f32 	%p116, %f19, %f187;
	mov.u64 	%rd266, %rd265;
	mov.f32 	%f188, %f187;
	@%p116 bra 	$L__BB16_24;
	setp.lt.s64 	%p117, %rd265, %rd30;
	min.s64 	%rd266, %rd265, %rd30;
	selp.f32 	%f188, %f187, %f19, %p117;
$L__BB16_24:
	add.s32 	%r394, %r15, 1024;
	add.s32 	%r170, %r15, 512;
	setp.lt.s32 	%p118, %r170, %r3;
	@%p118 bra 	$L__BB16_12;
$L__BB16_25:
	setp.lt.s32 	%p119, %r3, 256;
	@%p119 bra 	$L__BB16_70;
	// begin inline asm
	mov.u32 %r284, %laneid;
	// end inline asm
	mov.b32 	%r286, %f188;
	mov.b32 	%r302, 1;
	mov.b32 	%r303, 31;
	mov.b32 	%r304, -1;
	// begin inline asm
	shfl.sync.down.b32 %r285, %r286, %r302, %r303, %r304;
	// end inline asm
	mov.b32 	%f23, %r285;
	// begin inline asm
	shfl.sync.down.b32 %r290, %r291, %r302, %r303, %r304;
	// end inline asm
	mov.b64 	{%r296, %r301}, %rd266;
	// begin inline asm
	shfl.sync.down.b32 %r295, %r296, %r302, %r303, %r304;
	// end inline asm
	// begin inline asm
	shfl.sync.down.b32 %r300, %r301, %r302, %r303, %r304;
	// end inline asm
	mov.b64 	%rd34, {%r295, %r300};
	setp.gt.s32 	%p171, %r284, 30;
	mov.u64 	%rd268, %rd266;
	mov.f32 	%f190, %f188;
	@%p171 bra 	$L__BB16_30;
	setp.lt.f32 	%p172, %f188, %f23;
	mov.u64 	%rd268, %rd34;
	mov.f32 	%f190, %f23;
	@%p172 bra 	$L__BB16_30;
	setp.gt.f32 	%p173, %f188, %f23;
	mov.u64 	%rd268, %rd266;
	mov.f32 	%f190, %f188;
	@%p173 bra 	$L__BB16_30;
	setp.lt.s64 	%p174, %rd266, %rd34;
	min.s64 	%rd268, %rd266, %rd34;
	selp.f32 	%f190, %f188, %f23, %p174;
$L__BB16_30:
	mov.b32 	%r306, %f190;
	mov.b32 	%r322, 2;
	mov.b32 	%r323, 31;
	mov.b32 	%r324, -1;
	// begin inline asm
	shfl.sync.down.b32 %r305, %r306, %r322, %r323, %r324;
	// end inline asm
	mov.b32 	%f26, %r305;
	// begin inline asm
	shfl.sync.down.b32 %r310, %r311, %r322, %r323, %r324;
	// end inline asm
	mov.b64 	{%r316, %r321}, %rd268;
	// begin inline asm
	shfl.sync.down.b32 %r315, %r316, %r322, %r323, %r324;
	// end inline asm
	// begin inline asm
	shfl.sync.down.b32 %r320, %r321, %r322, %r323, %r324;
	// end inline asm
	mov.b64 	%rd37, {%r315, %r320};
	setp.gt.s32 	%p175, %r284, 29;
	mov.u64 	%rd269, %rd268;
	mov.f32 	%f191, %f190;
	@%p175 bra 	$L__BB16_34;
	setp.lt.f32 	%p176, %f190, %f26;
	mov.u64 	%rd269, %rd37;
	mov.f32 	%f191, %f26;
	@%p176 bra 	$L__BB16_34;
	setp.gt.f32 	%p177, %f190, %f26;
	mov.u64 	%rd269, %rd268;
	mov.f32 	%f191, %f190;
	@%p177 bra 	$L__BB16_34;
	setp.lt.s64 	%p178, %rd268, %rd37;
	min.s64 	%rd269, %rd268, %rd37;
	selp.f32 	%f191, %f190, %f26, %p178;
$L__BB16_34:
	mov.b32 	%r326, %f191;
	mov.b32 	%r342, 4;
	mov.b32 	%r343, 31;
	mov.b32 	%r344, -1;
	// begin inline asm
	shfl.sync.down.b32 %r325, %r326, %r342, %r343, %r344;
	// end inline asm
	mov.b32 	%f29, %r325;
	// begin inline asm
	shfl.sync.down.b32 %r330, %r331, %r342, %r343, %r344;
	// end inline asm
	mov.b64 	{%r336, %r341}, %rd269;
	// begin inline asm
	shfl.sync.down.b32 %r335, %r336, %r342, %r343, %r344;
	// end inline asm
	// begin inline asm
	shfl.sync.down.b32 %r340, %r341, %r342, %r343, %r344;
	// end inline asm
	mov.b64 	%rd40, {%r335, %r340};
	setp.gt.s32 	%p179, %r284, 27;
	mov.u64 	%rd270, %rd269;
	mov.f32 	%f192, %f191;
	@%p179 bra 	$L__BB16_38;
	setp.lt.f32 	%p180, %f191, %f29;
	mov.u64 	%rd270, %rd40;
	mov.f32 	%f192, %f29;
	@%p180 bra 	$L__BB16_38;
	setp.gt.f32 	%p181, %f191, %f29;
	mov.u64 	%rd270, %rd269;
	mov.f32 	%f192, %f191;
	@%p181 bra 	$L__BB16_38;
	setp.lt.s64 	%p182, %rd269, %rd40;
	min.s64 	%rd270, %rd269, %rd40;
	selp.f32 	%f192, %f191, %f29, %p182;
$L__BB16_38:
	mov.b32 	%r346, %f192;
	mov.b32 	%r362, 8;
	mov.b32 	%r363, 31;
	mov.b32 	%r364, -1;
	// begin inline asm
	shfl.sync.down.b32 %r345, %r346, %r362, %r363, %r364;
	// end inline asm
	mov.b32 	%f32, %r345;
	// begin inline asm
	shfl.sync.down.b32 %r350, %r351, %r362, %r363, %r364;
	// end inline asm
	mov.b64 	{%r356, %r361}, %rd270;
	// begin inline asm
	shfl.sync.down.b32 %r355, %r356, %r362, %r363, %r364;
	// end inline asm
	// begin inline asm
	shfl.sync.down.b32 %r360, %r361, %r362, %r363, %r364;
	// end inline asm
	mov.b64 	%rd43, {%r355, %r360};
	setp.gt.s32 	%p183, %r284, 23;
	mov.u64 	%rd271, %rd270;
	mov.f32 	%f193, %f192;
	@%p183 bra 	$L__BB16_42;
	setp.lt.f32 	%p184, %f192, %f32;
	mov.u64 	%rd271, %rd43;
	mov.f32 	%f193, %f32;
	@%p184 bra 	$L__BB16_42;
	setp.gt.f32 	%p185, %f192, %f32;
	mov.u64 	%rd271, %rd270;
	mov.f32 	%f193, %f192;
	@%p185 bra 	$L__BB16_42;
	setp.lt.s64 	%p186, %rd270, %rd43;
	min.s64 	%rd271, %rd270, %rd43;
	selp.f32 	%f193, %f192, %f32, %p186;
$L__BB16_42:
	mov.b32 	%r366, %f193;
	mov.b32 	%r382, 16;
	mov.b32 	%r383, 31;
	mov.b32 	%r384, -1;
	// begin inline asm
	shfl.sync.down.b32 %r365, %r366, %r382, %r383, %r384;
	// end inline asm
	mov.b32 	%f35, %r365;
	// begin inline asm
	shfl.sync.down.b32 %r370, %r371, %r382, %r383, %r384;
	// end inline asm
	mov.b64 	{%r376, %r381}, %rd271;
	// begin inline asm
	shfl.sync.down.b32 %r375, %r376, %r382, %r383, %r384;
	// end inline asm
	// begin inline asm
	shfl.sync.down.b32 %r380, %r381, %r382, %r383, %r384;
	// end inline asm
	mov.b64 	%rd46, {%r375, %r380};
	setp.gt.s32 	%p187, %r284, 15;
	mov.u64 	%rd323, %rd271;
	mov.f32 	%f241, %f193;
	@%p187 bra 	$L__BB16_46;
	setp.lt.f32 	%p188, %f193, %f35;
	mov.u64 	%rd323, %rd46;
	mov.f32 	%f241, %f35;
	@%p188 bra 	$L__BB16_46;
	setp.gt.f32 	%p189, %f193, %f35;
	mov.u64 	%rd323, %rd271;
	mov.f32 	%f241, %f193;
	@%p189 bra 	$L__BB16_46;
	setp.lt.s64 	%p190, %rd271, %rd46;
	min.s64 	%rd323, %rd271, %rd46;
	selp.f32 	%f241, %f193, %f35, %p190;
$L__BB16_46:
	setp.ne.s32 	%p191, %r284, 0;
	@%p191 bra 	$L__BB16_48;
	shr.u32 	%r385, %r4, 1;
	and.b32  	%r386, %r385, 496;
	mov.u32 	%r387, _ZN6thrust24THRUST_300001_SM_1000_NS8cuda_cub4core6detail5shmemE;
	add.s32 	%r388, %r387, %r386;
	st.shared.f32 	[%r388+8], %f241;
	st.shared.u64 	[%r388+16], %rd323;
$L__BB16_48:
	bar.sync 	0;
	setp.ne.s32 	%p192, %r4, 0;
	@%p192 bra 	$L__BB16_208;
	ld.shared.f32 	%f38, [_ZN6thrust24THRUST_300001_SM_1000_NS8cuda_cub4core6detail5shmemE+24];
	ld.shared.u64 	%rd49, [_ZN6thrust24THRUST_300001_SM_1000_NS8cuda_cub4core6detail5shmemE+32];
	setp.lt.f32 	%p193, %f241, %f38;
	mov.u64 	%rd273, %rd49;
	mov.f32 	%f195, %f38;
	@%p193 bra 	$L__BB16_52;
	setp.lt.f32 	%p194, %f38, %f241;
	mov.u64 	%rd273, %rd323;
	mov.f32 	%f195, %f241;
	@%p194 bra 	$L__BB16_52;
	setp.lt.s64 	%p195, %rd323, %rd49;
	min.s64 	%rd273, %rd323, %rd49;
	selp.f32 	%f195, %f241, %f38, %p195;
$L__BB16_52:
	ld.shared.f32 	%f41, [_ZN6thrust24THRUST_300001_SM_1000_NS8cuda_cub4core6detail5shmemE+40];
	ld.shared.u64 	%rd52, [_ZN6thrust24THRUST_300001_SM_1000_NS8cuda_cub4core6detail5shmemE+48];
	setp.lt.f32 	%p196, %f195, %f41;
	mov.u64 	%rd274, %rd52;
	mov.f32 	%f196, %f41;
	@%p196 bra 	$L__BB16_55;
	setp.lt.f32 	%p197, %f41, %f195;
	mov.u64 	%rd274, %rd273;
	mov.f32 	%f196, %f195;
	@%p197 bra 	$L__BB16_55;
	setp.lt.s64 	%p198, %rd273, %rd52;
	min.s64 	%rd274, %rd273, %rd52;
	selp.f32 	%f196, %f195, %f41, %p198;
$L__BB16_55:
	ld.shared.f32 	%f44, [_ZN6thrust24THRUST_300001_SM_1000_NS8cuda_cub4core6detail5shmemE+56];
	ld.shared.u64 	%rd55, [_ZN6thrust24THRUST_300001_SM_1000_NS8cuda_cub4core6detail5shmemE+64];
	setp.lt.f32 	%p199, %f196, %f44;
	mov.u64 	%rd275, %rd55;
	mov.f32 	%f197, %f44;
	@%p199 bra 	$L__BB16_58;
	setp.lt.f32 	%p200, %f44, %f196;
	mov.u64 	%rd275, %rd274;
	mov.f32 	%f197, %f196;
	@%p200 bra 	$L__BB16_58;
	setp.lt.s64 	%p201, %rd274, %rd55;
	min.s64 	%rd275, %rd274, %rd55;
	selp.f32 	%f197, %f196, %f44, %p201;
$L__BB16_58:
	ld.shared.f32 	%f47, [_ZN6thrust24THRUST_300001_SM_1000_NS8cuda_cub4core6detail5shmemE+72];
	ld.shared.u64 	%rd58, [_ZN6thrust24THRUST_300001_SM_1000_NS8cuda_cub4core6detail5shmemE+80];
	setp.lt.f32 	%p202, %f197, %f47;
	mov.u64 	%rd276, %rd58;
	mov.f32 	%f198, %f47;
	@%p202 bra 	$L__BB16_61;
	setp.lt.f32 	%p203, %f47, %f197;
	mov.u64 	%rd276, %rd275;
	mov.f32 	%f198, %f197;
	@%p203 bra 	$L__BB16_61;
	setp.lt.s64 	%p204, %rd275, %rd58;
	min.s64 	%rd276, %rd275, %rd58;
	selp.f32 	%f198, %f197, %f47, %p204;
$L__BB16_61:
	ld.shared.f32 	%f50, [_ZN6thrust24THRUST_300001_SM_1000_NS8cuda_cub4core6detail5shmemE+88];
	ld.shared.u64 	%rd61, [_ZN6thrust24THRUST_300001_SM_1000_NS8cuda_cub4core6detail5shmemE+96];
	setp.lt.f32 	%p205, %f198, %f50;
	mov.f32 	%f199, %f50;
	mov.u64 	%rd277, %rd61;
	@%p205 bra 	$L__BB16_64;
	setp.lt.f32 	%p206, %f50, %f198;
	mov.f32 	%f199, %f198;
	mov.u64 	%rd277, %rd276;
	@%p206 bra 	$L__BB16_64;
	setp.lt.s64 	%p207, %rd276, %rd61;
	selp.f32 	%f199, %f198, %f50, %p207;
	min.s64 	%rd277, %rd276, %rd61;
$L__BB16_64:
	ld.shared.f32 	%f53, [_ZN6thrust24THRUST_300001_SM_1000_NS8cuda_cub4core6detail5shmemE+104];
	ld.shared.u64 	%rd64, [_ZN6thrust24THRUST_300001_SM_1000_NS8cuda_cub4core6detail5shmemE+112];
	setp.lt.f32 	%p208, %f199, %f53;
	mov.f32 	%f200, %f53;
	mov.u64 	%rd278, %rd64;
	@%p208 bra 	$L__BB16_67;
	setp.lt.f32 	%p209, %f53, %f199;
	mov.f32 	%f200, %f199;
	mov.u64 	%rd278, %rd277;
	@%p209 bra 	$L__BB16_67;
	setp.lt.s64 	%p210, %rd277, %rd64;
	selp.f32 	%f200, %f199, %f53, %p210;
	min.s64 	%rd278, %rd277, %rd64;
$L__BB16_67:
	ld.shared.f32 	%f56, [_ZN6thrust24THRUST_300001_SM_1000_NS8cuda_cub4core6detail5shmemE+120];
	ld.shared.u64 	%rd67, [_ZN6thrust24THRUST_300001_SM_1000_NS8cuda_cub4core6detail5shmemE+128];
	setp.lt.f32 	%p211, %f200, %f56;
	mov.f32 	%f241, %f56;
	mov.u64 	%rd323, %rd67;
	@%p211 bra 	$L__BB16_208;
	setp.lt.f32 	%p212, %f56, %f200;
	mov.f32 	%f241, %f200;
	mov.u64 	%rd323, %rd278;
	@%p212 bra 	$L__BB16_208;
	setp.lt.s64 	%p213, %rd278, %rd67;
	selp.f32 	%f241, %f200, %f56, %p213;
	min.s64 	%rd323, %rd278, %rd67;
	bra.uni 	$L__BB16_208;
$L__BB16_70:
	// begin inline asm
	mov.u32 %r171, %laneid;
	// end inline asm
	and.b32  	%r192, %r4, 992;
	add.s32 	%r193, %r192, 32;
	setp.gt.s32 	%p120, %r193, %r3;
	not.b32 	%r194, %r192;
	add.s32 	%r195, %r3, %r194;
	selp.b32 	%r190, %r195, 31, %p120;
	mov.b32 	%r173, %f188;
	mov.b32 	%r189, 1;
	mov.b32 	%r191, -1;
	// begin inline asm
	shfl.sync.down.b32 %r172, %r173, %r189, %r190, %r191;
	// end inline asm
	mov.b32 	%f58, %r172;
	// begin inline asm
	shfl.sync.down.b32 %r177, %r178, %r189, %r190, %r191;
	// end inline asm
	mov.b64 	{%r183, %r188}, %rd266;
	// begin inline asm
	shfl.sync.down.b32 %r182, %r183, %r189, %r190, %r191;
	// end inline asm
	// begin inline asm
	shfl.sync.down.b32 %r187, %r188, %r189, %r190, %r191;
	// end inline asm
	mov.b64 	%rd69, {%r182, %r187};
	setp.ge.s32 	%p121, %r171, %r190;
	mov.f32 	%f201, %f188;
	mov.u64 	%rd279, %rd266;
	@%p121 bra 	$L__BB16_74;
	setp.lt.f32 	%p122, %f188, %f58;
	mov.f32 	%f201, %f58;
	mov.u64 	%rd279, %rd69;
	@%p122 bra 	$L__BB16_74;
	setp.gt.f32 	%p123, %f188, %f58;
	mov.f32 	%f201, %f188;
	mov.u64 	%rd279, %rd266;
	@%p123 bra 	$L__BB16_74;
	setp.lt.s64 	%p124, %rd266, %rd69;
	selp.f32 	%f201, %f188, %f58, %p124;
	min.s64 	%rd279, %rd266, %rd69;
$L__BB16_74:
	mov.b32 	%r197, %f201;
	mov.b32 	%r213, 2;
	mov.b32 	%r215, -1;
	// begin inline asm
	shfl.sync.down.b32 %r196, %r197, %r213, %r190, %r215;
	// end inline asm
	mov.b32 	%f61, %r196;
	// begin inline asm
	shfl.sync.down.b32 %r201, %r202, %r213, %r190, %r215;
	// end inline asm
	mov.b64 	{%r207, %r212}, %rd279;
	// begin inline asm
	shfl.sync.down.b32 %r206, %r207, %r213, %r190, %r215;
	// end inline asm
	// begin inline asm
	shfl.sync.down.b32 %r211, %r212, %r213, %r190, %r215;
	// end inline asm
	mov.b64 	%rd72, {%r206, %r211};
	add.s32 	%r216, %r171, 2;
	setp.gt.s32 	%p125, %r216, %r190;
	mov.f32 	%f202, %f201;
	mov.u64 	%rd280, %rd279;
	@%p125 bra 	$L__BB16_78;
	setp.lt.f32 	%p126, %f201, %f61;
	mov.f32 	%f202, %f61;
	mov.u64 	%rd280, %rd72;
	@%p126 bra 	$L__BB16_78;
	setp.gt.f32 	%p127, %f201, %f61;
	mov.f32 	%f202, %f201;
	mov.u64 	%rd280, %rd279;
	@%p127 bra 	$L__BB16_78;
	setp.lt.s64 	%p128, %rd279, %rd72;
	selp.f32 	%f202, %f201, %f61, %p128;
	min.s64 	%rd280, %rd279, %rd72;
$L__BB16_78:
	mov.b32 	%r218, %f202;
	mov.b32 	%r234, 4;
	mov.b32 	%r236, -1;
	// begin inline asm
	shfl.sync.down.b32 %r217, %r218, %r234, %r190, %r236;
	// end inline asm
	mov.b32 	%f64, %r217;
	// begin inline asm
	shfl.sync.down.b32 %r222, %r223, %r234, %r190, %r236;
	// end inline asm
	mov.b64 	{%r228, %r233}, %rd280;
	// begin inline asm
	shfl.sync.down.b32 %r227, %r228, %r234, %r190, %r236;
	// end inline asm
	// begin inline asm
	shfl.sync.down.b32 %r232, %r233, %r234, %r190, %r236;
	// end inline asm
	mov.b64 	%rd75, {%r227, %r232};
	add.s32 	%r237, %r171, 4;
	setp.gt.s32 	%p129, %r237, %r190;
	mov.f32 	%f203, %f202;
	mov.u64 	%rd281, %rd280;
	@%p129 bra 	$L__BB16_82;
	setp.lt.f32 	%p130, %f202, %f64;
	mov.f32 	%f203, %f64;
	mov.u64 	%rd281, %rd75;
	@%p130 bra 	$L__BB16_82;
	setp.gt.f32 	%p131, %f202, %f64;
	mov.f32 	%f203, %f202;
	mov.u64 	%rd281, %rd280;
	@%p131 bra 	$L__BB16_82;
	setp.lt.s64 	%p132, %rd280, %rd75;
	selp.f32 	%f203, %f202, %f64, %p132;
	min.s64 	%rd281, %rd280, %rd75;
$L__BB16_82:
	mov.b32 	%r239, %f203;
	mov.b32 	%r255, 8;
	mov.b32 	%r257, -1;
	// begin inline asm
	shfl.sync.down.b32 %r238, %r239, %r255, %r190, %r257;
	// end inline asm
	mov.b32 	%f67, %r238;
	// begin inline asm
	shfl.sync.down.b32 %r243, %r244, %r255, %r190, %r257;
	// end inline asm
	mov.b64 	{%r249, %r254}, %rd281;
	// begin inline asm
	shfl.sync.down.b32 %r248, %r249, %r255, %r190, %r257;
	// end inline asm
	// begin inline asm
	shfl.sync.down.b32 %r253, %r254, %r255, %r190, %r257;
	// end inline asm
	mov.b64 	%rd78, {%r248, %r253};
	add.s32 	%r258, %r171, 8;
	setp.gt.s32 	%p133, %r258, %r190;
	mov.f32 	%f204, %f203;
	mov.u64 	%rd282, %rd281;
	@%p133 bra 	$L__BB16_86;
	setp.lt.f32 	%p134, %f203, %f67;
	mov.f32 	%f204, %f67;
	mov.u64 	%rd282, %rd78;
	@%p134 bra 	$L__BB16_86;
	setp.gt.f32 	%p135, %f203, %f67;
	mov.f32 	%f204, %f203;
	mov.u64 	%rd282, %rd281;
	@%p135 bra 	$L__BB16_86;
	setp.lt.s64 	%p136, %rd281, %rd78;
	selp.f32 	%f204, %f203, %f67, %p136;
	min.s64 	%rd282, %rd281, %rd78;
$L__BB16_86:
	mov.b32 	%r260, %f204;
	mov.b32 	%r276, 16;
	mov.b32 	%r278, -1;
	// begin inline asm
	shfl.sync.down.b32 %r259, %r260, %r276, %r190, %r278;
	// end inline asm
	mov.b32 	%f70, %r259;
	// begin inline asm
	shfl.sync.down.b32 %r264, %r265, %r276, %r190, %r278;
	// end inline asm
	mov.b64 	{%r270, %r275}, %rd282;
	// begin inline asm
	shfl.sync.down.b32 %r269, %r270, %r276, %r190, %r278;
	// end inline asm
	// begin inline asm
	shfl.sync.down.b32 %r274, %r275, %r276, %r190, %r278;
	// end inline asm
	mov.b64 	%rd81, {%r269, %r274};
	add.s32 	%r279, %r171, 16;
	setp.gt.s32 	%p137, %r279, %r190;
	mov.f32 	%f241, %f204;
	mov.u64 	%rd323, %rd282;
	@%p137 bra 	$L__BB16_90;
	setp.lt.f32 	%p138, %f204, %f70;
	mov.f32 	%f241, %f70;
	mov.u64 	%rd323, %rd81;
	@%p138 bra 	$L__BB16_90;
	setp.gt.f32 	%p139, %f204, %f70;
	mov.f32 	%f241, %f204;
	mov.u64 	%rd323, %rd282;
	@%p139 bra 	$L__BB16_90;
	setp.lt.s64 	%p140, %rd282, %rd81;
	selp.f32 	%f241, %f204, %f70, %p140;
	min.s64 	%rd323, %rd282, %rd81;
$L__BB16_90:
	setp.ne.s32 	%p141, %r171, 0;
	@%p141 bra 	$L__BB16_92;
	shr.u32 	%r280, %r4, 1;
	and.b32  	%r281, %r280, 496;
	mov.u32 	%r282, _ZN6thrust24THRUST_300001_SM_1000_NS8cuda_cub4core6detail5shmemE;
	add.s32 	%r283, %r282, %r281;
	st.shared.f32 	[%r283+8], %f241;
	st.shared.u64 	[%r283+16], %rd323;
$L__BB16_92:
	bar.sync 	0;
	setp.ne.s32 	%p142, %r4, 0;
	@%p142 bra 	$L__BB16_208;
	setp.lt.s32 	%p143, %r3, 33;
	mov.f32 	%f206, %f241;
	mov.u64 	%rd284, %rd323;
	@%p143 bra 	$L__BB16_97;
	ld.shared.f32 	%f73, [_ZN6thrust24THRUST_300001_SM_1000_NS8cuda_cub4core6detail5shmemE+24];
	ld.shared.u64 	%rd84, [_ZN6thrust24THRUST_300001_SM_1000_NS8cuda_cub4core6detail5shmemE+32];
	setp.lt.f32 	%p144, %f241, %f73;
	mov.f32 	%f206, %f73;
	mov.u64 	%rd284, %rd84;
	@%p144 bra 	$L__BB16_97;
	setp.lt.f32 	%p145, %f73, %f241;
	mov.f32 	%f206, %f241;
	mov.u64 	%rd284, %rd323;
	@%p145 bra 	$L__BB16_97;
	setp.lt.s64 	%p146, %rd323, %rd84;
	selp.f32 	%f206, %f241, %f73, %p146;
	min.s64 	%rd284, %rd323, %rd84;
$L__BB16_97:
	setp.lt.s32 	%p147, %r3, 65;
	mov.f32 	%f207, %f206;
	mov.u64 	%rd285, %rd284;
	@%p147 bra 	$L__BB16_101;
	ld.shared.f32 	%f76, [_ZN6thrust24THRUST_300001_SM_1000_NS8cuda_cub4core6detail5shmemE+40];
	ld.shared.u64 	%rd87, [_ZN6thrust24THRUST_300001_SM_1000_NS8cuda_cub4core6detail5shmemE+48];
	setp.lt.f32 	%p148, %f206, %f76;
	mov.f32 	%f207, %f76;
	mov.u64 	%rd285, %rd87;
	@%p148 bra 	$L__BB16_101;
	setp.lt.f32 	%p149, %f76, %f206;
	mov.f32 	%f207, %f206;
	mov.u64 	%rd285, %rd284;
	@%p149 bra 	$L__BB16_101;
	setp.lt.s64 	%p150, %rd284, %rd87;
	selp.f32 	%f207, %f206, %f76, %p150;
	min.s64 	%rd285, %rd284, %rd87;
$L__BB16_101:
	setp.lt.s32 	%p151, %r3, 97;
	mov.f32 	%f208, %f207;
	mov.u64 	%rd286, %rd285;
	@%p151 bra 	$L__BB16_105;
	ld.shared.f32 	%f79, [_ZN6thrust24THRUST_300001_SM_1000_NS8cuda_cub4core6detail5shmemE+56];
	ld.shared.u64 	%rd90, [_ZN6thrust24THRUST_300001_SM_1000_NS8cuda_cub4core6detail5shmemE+64];
	setp.lt.f32 	%p152, %f207, %f79;
	mov.f32 	%f208, %f79;
	mov.u64 	%rd286, %rd90;
	@%p152 bra 	$L__BB16_105;
	setp.lt.f32 	%p153, %f79, %f207;
	mov.f32 	%f208, %f207;
	mov.u64 	%rd286, %rd285;
	@%p153 bra 	$L__BB16_105;
	setp.lt.s64 	%p154, %rd285, %rd90;
	selp.f32 	%f208, %f207, %f79, %p154;
	min.s64 	%rd286, %rd285, %rd90;
$L__BB16_105:
	setp.lt.s32 	%p155, %r3, 129;
	mov.f32 	%f209, %f208;
	mov.u64 	%rd287, %rd286;
	@%p155 bra 	$L__BB16_109;
	ld.shared.f32 	%f82, [_ZN6thrust24THRUST_300001_SM_1000_NS8cuda_cub4core6detail5shmemE+72];
	ld.shared.u64 	%rd93, [_ZN6thrust24THRUST_300001_SM_1000_NS8cuda_cub4core6detail5shmemE+80];
	setp.lt.f32 	%p156, %f208, %f82;
	mov.f32 	%f209, %f82;
	mov.u64 	%rd287, %rd93;
	@%p156 bra 	$L__BB16_109;
	setp.lt.f32 	%p157, %f82, %f208;
	mov.f32 	%f209, %f208;
	mov.u64 	%rd287, %rd286;
	@%p157 bra 	$L__BB16_109;
	setp.lt.s64 	%p158, %rd286, %rd93;
	selp.f32 	%f209, %f208, %f82, %p158;
	min.s64 	%rd287, %rd286, %rd93;
$L__BB16_109:
	setp.lt.s32 	%p159, %r3, 161;
	mov.f32 	%f210, %f209;
	mov.u64 	%rd288, %rd287;
	@%p159 bra 	$L__BB16_113;
	ld.shared.f32 	%f85, [_ZN6thrust24THRUST_300001_SM_1000_NS8cuda_cub4core6detail5shmemE+88];
	ld.shared.u64 	%rd96, [_ZN6thrust24THRUST_300001_SM_1000_NS8cuda_cub4core6detail5shmemE+96];
	setp.lt.f32 	%p160, %f209, %f85;
	mov.f32 	%f210, %f85;
	mov.u64 	%rd288, %rd96;
	@%p160 bra 	$L__BB16_113;
	setp.lt.f32 	%p161, %f85, %f209;
	mov.f32 	%f210, %f209;
	mov.u64 	%rd288, %rd287;
	@%p161 bra 	$L__BB16_113;
	setp.lt.s64 	%p162, %rd287, %rd96;
	selp.f32 	%f210, %f209, %f85, %p162;
	min.s64 	%rd288, %rd287, %rd96;
$L__BB16_113:
	setp.lt.s32 	%p163, %r3, 193;
	mov.f32 	%f211, %f210;
	mov.u64 	%rd289, %rd288;
	@%p163 bra 	$L__BB16_117;
	ld.shared.f32 	%f88, [_ZN6thrust24THRUST_300001_SM_1000_NS8cuda_cub4core6detail5shmemE+104];
	ld.shared.u64 	%rd99, [_ZN6thrust24THRUST_300001_SM_1000_NS8cuda_cub4core6detail5shmemE+112];
	setp.lt.f32 	%p164, %f210, %f88;
	mov.f32 	%f211, %f88;
	mov.u64 	%rd289, %rd99;
	@%p164 bra 	$L__BB16_117;
	setp.lt.f32 	%p165, %f88, %f210;
	mov.f32 	%f211, %f210;
	mov.u64 	%rd289, %rd288;
	@%p165 bra 	$L__BB16_117;
	setp.lt.s64 	%p166, %rd288, %rd99;
	selp.f32 	%f211, %f210, %f88, %p166;
	min.s64 	%rd289, %rd288, %rd99;
$L__BB16_117:
	setp.lt.s32 	%p167, %r3, 225;
	mov.f32 	%f241, %f211;
	mov.u64 	%rd323, %rd289;
	@%p167 bra 	$L__BB16_208;
	ld.shared.f32 	%f91, [_ZN6thrust24THRUST_300001_SM_1000_NS8cuda_cub4core6detail5shmemE+120];
	ld.shared.u64 	%rd102, [_ZN6thrust24THRUST_300001_SM_1000_NS8cuda_cub4core6detail5shmemE+128];
	setp.lt.f32 	%p168, %f211, %f91;
	mov.f32 	%f241, %f91;
	mov.u64 	%rd323, %rd102;
	@%p168 bra 	$L__BB16_208;
	setp.lt.f32 	%p169, %f91, %f211;
	mov.f32 	%f241, %f211;
	mov.u64 	%rd323, %rd289;
	@%p169 bra 	$L__BB16_208;
	setp.lt.s64 	%p170, %rd289, %rd102;
	selp.f32 	%f241, %f211, %f91, %p170;
	min.s64 	%rd323, %rd289, %rd102;
	bra.uni 	$L__BB16_208;
$L__BB16_121:
	mov.u32 	%r20, %tid.x;
	add.s64 	%rd104, %rd196, %rd4;
	cvt.u64.u32 	%rd105, %r20;
	add.s64 	%rd201, %rd105, %rd4;
	cvta.to.global.u64 	%rd202, %rd195;
	shl.b64 	%rd203, %rd201, 2;
	add.s64 	%rd204, %rd202, %rd203;
	ld.global.f32 	%f170, [%rd204];
	add.s32 	%r36, %r20, 256;
	cvt.u64.u32 	%rd205, %r36;
	ld.global.f32 	%f171, [%rd204+1024];
	add.s32 	%r37, %r20, 512;
	cvt.u64.u32 	%rd206, %r37;
	ld.global.f32 	%f172, [%rd204+2048];
	add.s32 	%r38, %r20, 768;
	cvt.u64.u32 	%rd207, %r38;
	ld.global.f32 	%f173, [%rd204+3072];
	or.b32  	%r39, %r20, 1024;
	cvt.u64.u32 	%rd106, %r39;
	add.s64 	%rd311, %rd104, %rd106;
	ld.global.f32 	%f229, [%rd204+4096];
	setp.geu.f32 	%p2, %f170, %f171;
	selp.f32 	%f174, %f170, %f171, %p2;
	selp.b64 	%rd208, %rd105, %rd205, %p2;
	setp.geu.f32 	%p3, %f174, %f172;
	selp.f32 	%f175, %f174, %f172, %p3;
	selp.b64 	%rd209, %rd208, %rd206, %p3;
	setp.geu.f32 	%p4, %f175, %f173;
	selp.f32 	%f94, %f175, %f173, %p4;
	selp.b64 	%rd108, %rd209, %rd207, %p4;
	setp.lt.f32 	%p5, %f94, %f229;
	@%p5 bra 	$L__BB16_123;
	setp.lt.f32 	%p6, %f229, %f94;
	setp.lt.u64 	%p7, %rd108, %rd106;
	or.pred  	%p8, %p6, %p7;
	selp.f32 	%f229, %f94, %f229, %p8;
	add.s64 	%rd210, %rd104, %rd108;
	selp.b64 	%rd311, %rd210, %rd311, %p8;
$L__BB16_123:
	setp.le.u64 	%p9, %rd198, %rd5;
	@%p9 bra 	$L__BB16_164;
	setp.ne.s32 	%p10, %r20, 0;
	@%p10 bra 	$L__BB16_126;
	atom.global.add.u64 	%rd211, [%rd1+8], 1280;
	add.s64 	%rd212, %rd211, %rd5;
	st.shared.u64 	[_ZN6thrust24THRUST_300001_SM_1000_NS8cuda_cub4core6detail5shmemE+152], %rd212;
$L__BB16_126:
	bar.sync 	0;
	ld.shared.u64 	%rd299, [_ZN6thrust24THRUST_300001_SM_1000_NS8cuda_cub4core6detail5shmemE+152];
	add.s64 	%rd213, %rd299, 1280;
	setp.gt.s64 	%p11, %rd213, %rd198;
	@%p11 bra 	$L__BB16_141;
	mov.f32 	%f213, %f229;
	mov.u64 	%rd292, %rd311;
$L__BB16_128:
	add.s64 	%rd214, %rd299, %rd105;
	cvta.to.global.u64 	%rd215, %rd195;
	shl.b64 	%rd216, %rd214, 2;
	add.s64 	%rd217, %rd215, %rd216;
	add.s64 	%rd293, %rd214, %rd196;
	ld.global.f32 	%f214, [%rd217];
	add.s64 	%rd294, %rd293, 256;
	ld.global.f32 	%f215, [%rd217+1024];
	add.s64 	%rd295, %rd293, 512;
	ld.global.f32 	%f216, [%rd217+2048];
	add.s64 	%rd296, %rd293, 768;
	ld.global.f32 	%f217, [%rd217+3072];
	add.s64 	%rd311, %rd293, 1024;
	ld.global.f32 	%f229, [%rd217+4096];
	setp.lt.f32 	%p12, %f213, %f214;
	@%p12 bra 	$L__BB16_130;
	setp.lt.f32 	%p13, %f214, %f213;
	setp.lt.s64 	%p14, %rd292, %rd293;
	or.pred  	%p15, %p13, %p14;
	selp.f32 	%f214, %f213, %f214, %p15;
	selp.b64 	%rd293, %rd292, %rd293, %p15;
$L__BB16_130:
	setp.lt.f32 	%p16, %f214, %f215;
	@%p16 bra 	$L__BB16_132;
	setp.lt.f32 	%p17, %f215, %f214;
	setp.lt.s64 	%p18, %rd293, %rd294;
	or.pred  	%p19, %p17, %p18;
	selp.f32 	%f215, %f214, %f215, %p19;
	selp.b64 	%rd294, %rd293, %rd294, %p19;
$L__BB16_132:
	setp.lt.f32 	%p20, %f215, %f216;
	@%p20 bra 	$L__BB16_134;
	setp.lt.f32 	%p21, %f216, %f215;
	setp.lt.s64 	%p22, %rd294, %rd295;
	or.pred  	%p23, %p21, %p22;
	selp.f32 	%f216, %f215, %f216, %p23;
	selp.b64 	%rd295, %rd294, %rd295, %p23;
$L__BB16_134:
	setp.lt.f32 	%p24, %f216, %f217;
	@%p24 bra 	$L__BB16_136;
	setp.lt.f32 	%p25, %f217, %f216;
	setp.lt.s64 	%p26, %rd295, %rd296;
	or.pred  	%p27, %p25, %p26;
	selp.f32 	%f217, %f216, %f217, %p27;
	selp.b64 	%rd296, %rd295, %rd296, %p27;
$L__BB16_136:
	setp.lt.f32 	%p28, %f217, %f229;
	@%p28 bra 	$L__BB16_138;
	setp.lt.f32 	%p29, %f229, %f217;
	setp.lt.s64 	%p30, %rd296, %rd311;
	or.pred  	%p31, %p29, %p30;
	selp.f32 	%f229, %f217, %f229, %p31;
	selp.b64 	%rd311, %rd296, %rd311, %p31;
$L__BB16_138:
	setp.ne.s32 	%p32, %r20, 0;
	bar.sync 	0;
	@%p32 bra 	$L__BB16_140;
	atom.global.add.u64 	%rd218, [%rd1+8], 1280;
	add.s64 	%rd219, %rd218, %rd5;
	st.shared.u64 	[_ZN6thrust24THRUST_300001_SM_1000_NS8cuda_cub4core6detail5shmemE+152], %rd219;
$L__BB16_140:
	bar.sync 	0;
	ld.shared.u64 	%rd299, [_ZN6thrust24THRUST_300001_SM_1000_NS8cuda_cub4core6detail5shmemE+152];
	add.s64 	%rd220, %rd299, 1280;
	setp.le.s64 	%p33, %rd220, %rd198;
	mov.f32 	%f213, %f229;
	mov.u64 	%rd292, %rd311;
	@%p33 bra 	$L__BB16_128;
$L__BB16_141:
	setp.le.s64 	%p34, %rd198, %rd299;
	@%p34 bra 	$L__BB16_164;
	cvt.u32.u64 	%r40, %rd299;
	cvt.u32.u64 	%r41, %rd198;
	sub.s32 	%r21, %r41, %r40;
	setp.ge.s32 	%p35, %r20, %r21;
	@%p35 bra 	$L__BB16_164;
	cvta.to.global.u64 	%rd132, %rd195;
	not.b32 	%r43, %r20;
	add.s32 	%r44, %r43, %r41;
	sub.s32 	%r22, %r44, %r40;
	and.b32  	%r46, %r22, 768;
	setp.eq.s32 	%p36, %r46, 768;
	mov.u32 	%r397, %r20;
	@%p36 bra 	$L__BB16_149;
	add.s64 	%rd222, %rd299, %rd105;
	add.s64 	%rd301, %rd222, %rd196;
	shl.b64 	%rd223, %rd222, 2;
	add.s64 	%rd300, %rd132, %rd223;
	shr.u32 	%r47, %r22, 8;
	add.s32 	%r48, %r47, 1;
	and.b32  	%r49, %r48, 3;
	neg.s32 	%r395, %r49;
	mov.u32 	%r397, %r20;
$L__BB16_145:
	.pragma "nounroll";
	mov.u64 	%rd137, %rd311;
	mov.f32 	%f114, %f229;
	ld.global.f32 	%f115, [%rd300];
	setp.lt.f32 	%p37, %f114, %f115;
	mov.f32 	%f229, %f115;
	mov.u64 	%rd311, %rd301;
	@%p37 bra 	$L__BB16_148;
	setp.lt.f32 	%p38, %f115, %f114;
	mov.f32 	%f229, %f114;
	mov.u64 	%rd311, %rd137;
	@%p38 bra 	$L__BB16_148;
	setp.lt.s64 	%p39, %rd137, %rd301;
	selp.f32 	%f229, %f114, %f115, %p39;
	min.s64 	%rd311, %rd137, %rd301;
$L__BB16_148:
	add.s32 	%r397, %r397, 256;
	add.s64 	%rd301, %rd301, 256;
	add.s64 	%rd300, %rd300, 1024;
	add.s32 	%r395, %r395, 1;
	setp.ne.s32 	%p40, %r395, 0;
	@%p40 bra 	$L__BB16_145;
$L__BB16_149:
	setp.lt.u32 	%p41, %r22, 768;
	@%p41 bra 	$L__BB16_164;
	add.s32 	%r398, %r397, 512;
$L__BB16_151:
	mov.u32 	%r30, %r398;
	add.s32 	%r50, %r30, -512;
	cvt.u64.u32 	%rd224, %r50;
	add.s64 	%rd225, %rd299, %rd224;
	shl.b64 	%rd226, %rd225, 2;
	add.s64 	%rd145, %rd132, %rd226;
	add.s64 	%rd146, %rd225, %rd196;
	ld.global.f32 	%f121, [%rd145];
	setp.lt.f32 	%p42, %f229, %f121;
	mov.f32 	%f225, %f121;
	mov.u64 	%rd307, %rd146;
	@%p42 bra 	$L__BB16_154;
	setp.lt.f32 	%p43, %f121, %f229;
	mov.f32 	%f225, %f229;
	mov.u64 	%rd307, %rd311;
	@%p43 bra 	$L__BB16_154;
	setp.lt.s64 	%p44, %rd311, %rd146;
	selp.f32 	%f225, %f229, %f121, %p44;
	min.s64 	%rd307, %rd311, %rd146;
$L__BB16_154:
	add.s32 	%r51, %r30, -256;
	cvt.u64.u32 	%rd227, %r51;
	add.s64 	%rd228, %rd299, %rd227;
	add.s64 	%rd149, %rd228, %rd196;
	ld.global.f32 	%f124, [%rd145+1024];
	setp.lt.f32 	%p45, %f225, %f124;
	mov.f32 	%f226, %f124;
	mov.u64 	%rd308, %rd149;
	@%p45 bra 	$L__BB16_157;
	setp.lt.f32 	%p46, %f124, %f225;
	mov.f32 	%f226, %f225;
	mov.u64 	%rd308, %rd307;
	@%p46 bra 	$L__BB16_157;
	setp.lt.s64 	%p47, %rd307, %rd149;
	selp.f32 	%f226, %f225, %f124, %p47;
	min.s64 	%rd308, %rd307, %rd149;
$L__BB16_157:
	cvt.u64.u32 	%rd229, %r30;
	add.s64 	%rd230, %rd299, %rd229;
	add.s64 	%rd152, %rd230, %rd196;
	ld.global.f32 	%f127, [%rd145+2048];
	setp.lt.f32 	%p48, %f226, %f127;
	mov.f32 	%f227, %f127;
	mov.u64 	%rd309, %rd152;
	@%p48 bra 	$L__BB16_160;
	setp.lt.f32 	%p49, %f127, %f226;
	mov.f32 	%f227, %f226;
	mov.u64 	%rd309, %rd308;
	@%p49 bra 	$L__BB16_160;
	setp.lt.s64 	%p50, %rd308, %rd152;
	selp.f32 	%f227, %f226, %f127, %p50;
	min.s64 	%rd309, %rd308, %rd152;
$L__BB16_160:
	add.s32 	%r52, %r30, 256;
	cvt.u64.u32 	%rd231, %r52;
	add.s64 	%rd232, %rd299, %rd231;
	add.s64 	%rd155, %rd232, %rd196;
	ld.global.f32 	%f130, [%rd145+3072];
	setp.lt.f32 	%p51, %f227, %f130;
	mov.f32 	%f229, %f130;
	mov.u64 	%rd311, %rd155;
	@%p51 bra 	$L__BB16_163;
	setp.lt.f32 	%p52, %f130, %f227;
	mov.f32 	%f229, %f227;
	mov.u64 	%rd311, %rd309;
	@%p52 bra 	$L__BB16_163;
	setp.lt.s64 	%p53, %rd309, %rd155;
	selp.f32 	%f229, %f227, %f130, %p53;
	min.s64 	%rd311, %rd309, %rd155;
$L__BB16_163:
	add.s32 	%r398, %r30, 1024;
	add.s32 	%r53, %r30, 512;
	setp.lt.s32 	%p54, %r53, %r21;
	@%p54 bra 	$L__BB16_151;
$L__BB16_164:
	// begin inline asm
	mov.u32 %r54, %laneid;
	// end inline asm
	mov.b32 	%r56, %f229;
	mov.b32 	%r72, 1;
	mov.b32 	%r73, 31;
	mov.b32 	%r74, -1;
	// begin inline asm
	shfl.sync.down.b32 %r55, %r56, %r72, %r73, %r74;
	// end inline asm
	mov.b32 	%f134, %r55;
	// begin inline asm
	shfl.sync.down.b32 %r60, %r61, %r72, %r73, %r74;
	// end inline asm
	mov.b64 	{%r66, %r71}, %rd311;
	// begin inline asm
	shfl.sync.down.b32 %r65, %r66, %r72, %r73, %r74;
	// end inline asm
	// begin inline asm
	shfl.sync.down.b32 %r70, %r71, %r72, %r73, %r74;
	// end inline asm
	mov.b64 	%rd159, {%r65, %r70};
	setp.gt.s32 	%p55, %r54, 30;
	mov.f32 	%f230, %f229;
	mov.u64 	%rd312, %rd311;
	@%p55 bra 	$L__BB16_168;
	setp.lt.f32 	%p56, %f229, %f134;
	mov.f32 	%f230, %f134;
	mov.u64 	%rd312, %rd159;
	@%p56 bra 	$L__BB16_168;
	setp.gt.f32 	%p57, %f229, %f134;
	mov.f32 	%f230, %f229;
	mov.u64 	%rd312, %rd311;
	@%p57 bra 	$L__BB16_168;
	setp.lt.s64 	%p58, %rd311, %rd159;
	selp.f32 	%f230, %f229, %f134, %p58;
	min.s64 	%rd312, %rd311, %rd159;
$L__BB16_168:
	mov.b32 	%r76, %f230;
	mov.b32 	%r92, 2;
	mov.b32 	%r93, 31;
	mov.b32 	%r94, -1;
	// begin inline asm
	shfl.sync.down.b32 %r75, %r76, %r92, %r93, %r94;
	// end inline asm
	mov.b32 	%f137, %r75;
	// begin inline asm
	shfl.sync.down.b32 %r80, %r81, %r92, %r93, %r94;
	// end inline asm
	mov.b64 	{%r86, %r91}, %rd312;
	// begin inline asm
	shfl.sync.down.b32 %r85, %r86, %r92, %r93, %r94;
	// end inline asm
	// begin inline asm
	shfl.sync.down.b32 %r90, %r91, %r92, %r93, %r94;
	// end inline asm
	mov.b64 	%rd162, {%r85, %r90};
	setp.gt.s32 	%p59, %r54, 29;
	mov.f32 	%f231, %f230;
	mov.u64 	%rd313, %rd312;
	@%p59 bra 	$L__BB16_172;
	setp.lt.f32 	%p60, %f230, %f137;
	mov.f32 	%f231, %f137;
	mov.u64 	%rd313, %rd162;
	@%p60 bra 	$L__BB16_172;
	setp.gt.f32 	%p61, %f230, %f137;
	mov.f32 	%f231, %f230;
	mov.u64 	%rd313, %rd312;
	@%p61 bra 	$L__BB16_172;
	setp.lt.s64 	%p62, %rd312, %rd162;
	selp.f32 	%f231, %f230, %f137, %p62;
	min.s64 	%rd313, %rd312, %rd162;
$L__BB16_172:
	mov.b32 	%r96, %f231;
	mov.b32 	%r112, 4;
	mov.b32 	%r113, 31;
	mov.b32 	%r114, -1;
	// begin inline asm
	shfl.sync.down.b32 %r95, %r96, %r112, %r113, %r114;
	// end inline asm
	mov.b32 	%f140, %r95;
	// begin inline asm
	shfl.sync.down.b32 %r100, %r101, %r112, %r113, %r114;
	// end inline asm
	mov.b64 	{%r106, %r111}, %rd313;
	// begin inline asm
	shfl.sync.down.b32 %r105, %r106, %r112, %r113, %r114;
	// end inline asm
	// begin inline asm
	shfl.sync.down.b32 %r110, %r111, %r112, %r113, %r114;
	// end inline asm
	mov.b64 	%rd165, {%r105, %r110};
	setp.gt.s32 	%p63, %r54, 27;
	mov.f32 	%f232, %f231;
	mov.u64 	%rd314, %rd313;
	@%p63 bra 	$L__BB16_176;
	setp.lt.f32 	%p64, %f231, %f140;
	mov.f32 	%f232, %f140;
	mov.u64 	%rd314, %rd165;
	@%p64 bra 	$L__BB16_176;
	setp.gt.f32 	%p65, %f231, %f140;
	mov.f32 	%f232, %f231;
	mov.u64 	%rd314, %rd313;
	@%p65 bra 	$L__BB16_176;
	setp.lt.s64 	%p66, %rd313, %rd165;
	selp.f32 	%f232, %f231, %f140, %p66;
	min.s64 	%rd314, %rd313, %rd165;
$L__BB16_176:
	mov.b32 	%r116, %f232;
	mov.b32 	%r132, 8;
	mov.b32 	%r133, 31;
	mov.b32 	%r134, -1;
	// begin inline asm
	shfl.sync.down.b32 %r115, %r116, %r132, %r133, %r134;
	// end inline asm
	mov.b32 	%f143, %r115;
	// begin inline asm
	shfl.sync.down.b32 %r120, %r121, %r132, %r133, %r134;
	// end inline asm
	mov.b64 	{%r126, %r131}, %rd314;
	// begin inline asm
	shfl.sync.down.b32 %r125, %r126, %r132, %r133, %r134;
	// end inline asm
	// begin inline asm
	shfl.sync.down.b32 %r130, %r131, %r132, %r133, %r134;
	// end inline asm
	mov.b64 	%rd168, {%r125, %r130};
	setp.gt.s32 	%p67, %r54, 23;
	mov.f32 	%f233, %f232;
	mov.u64 	%rd315, %rd314;
	@%p67 bra 	$L__BB16_180;
	setp.lt.f32 	%p68, %f232, %f143;
	mov.f32 	%f233, %f143;
	mov.u64 	%rd315, %rd168;
	@%p68 bra 	$L__BB16_180;
	setp.gt.f32 	%p69, %f232, %f143;
	mov.f32 	%f233, %f232;
	mov.u64 	%rd315, %rd314;
	@%p69 bra 	$L__BB16_180;
	setp.lt.s64 	%p70, %rd314, %rd168;
	selp.f32 	%f233, %f232, %f143, %p70;
	min.s64 	%rd315, %rd314, %rd168;
$L__BB16_180:
	mov.b32 	%r136, %f233;
	mov.b32 	%r152, 16;
	mov.b32 	%r153, 31;
	mov.b32 	%r154, -1;
	// begin inline asm
	shfl.sync.down.b32 %r135, %r136, %r152, %r153, %r154;
	// end inline asm
	mov.b32 	%f146, %r135;
	// begin inline asm
	shfl.sync.down.b32 %r140, %r141, %r152, %r153, %r154;
	// end inline asm
	mov.b64 	{%r146, %r151}, %rd315;
	// begin inline asm
	shfl.sync.down.b32 %r145, %r146, %r152, %r153, %r154;
	// end inline asm
	// begin inline asm
	shfl.sync.down.b32 %r150, %r151, %r152, %r153, %r154;
	// end inline asm
	mov.b64 	%rd171, {%r145, %r150};
	setp.gt.s32 	%p71, %r54, 15;
	mov.f32 	%f241, %f233;
	mov.u64 	%rd323, %rd315;
	@%p71 bra 	$L__BB16_184;
	setp.lt.f32 	%p72, %f233, %f146;
	mov.f32 	%f241, %f146;
	mov.u64 	%rd323, %rd171;
	@%p72 bra 	$L__BB16_184;
	setp.gt.f32 	%p73, %f233, %f146;
	mov.f32 	%f241, %f233;
	mov.u64 	%rd323, %rd315;
	@%p73 bra 	$L__BB16_184;
	setp.lt.s64 	%p74, %rd315, %rd171;
	selp.f32 	%f241, %f233, %f146, %p74;
	min.s64 	%rd323, %rd315, %rd171;
$L__BB16_184:
	setp.ne.s32 	%p75, %r54, 0;
	@%p75 bra 	$L__BB16_186;
	shr.u32 	%r155, %r20, 1;
	and.b32  	%r156, %r155, 496;
	mov.u32 	%r157, _ZN6thrust24THRUST_300001_SM_1000_NS8cuda_cub4core6detail5shmemE;
	add.s32 	%r158, %r157, %r156;
	st.shared.f32 	[%r158+8], %f241;
	st.shared.u64 	[%r158+16], %rd323;
$L__BB16_186:
	bar.sync 	0;
	setp.ne.s32 	%p76, %r20, 0;
	@%p76 bra 	$L__BB16_208;
	ld.shared.f32 	%f149, [_ZN6thrust24THRUST_300001_SM_1000_NS8cuda_cub4core6detail5shmemE+24];
	ld.shared.u64 	%rd174, [_ZN6thrust24THRUST_300001_SM_1000_NS8cuda_cub4core6detail5shmemE+32];
	setp.lt.f32 	%p77, %f241, %f149;
	mov.f32 	%f235, %f149;
	mov.u64 	%rd317, %rd174;
	@%p77 bra 	$L__BB16_190;
	setp.lt.f32 	%p78, %f149, %f241;
	mov.f32 	%f235, %f241;
	mov.u64 	%rd317, %rd323;
	@%p78 bra 	$L__BB16_190;
	setp.lt.s64 	%p79, %rd323, %rd174;
	selp.f32 	%f235, %f241, %f149, %p79;
	min.s64 	%rd317, %rd323, %rd174;
$L__BB16_190:
	ld.shared.f32 	%f152, [_ZN6thrust24THRUST_300001_SM_1000_NS8cuda_cub4core6detail5shmemE+40];
	ld.shared.u64 	%rd177, [_ZN6thrust24THRUST_300001_SM_1000_NS8cuda_cub4core6detail5shmemE+48];
	setp.lt.f32 	%p80, %f235, %f152;
	mov.f32 	%f236, %f152;
	mov.u64 	%rd318, %rd177;
	@%p80 bra 	$L__BB16_193;
	setp.lt.f32 	%p81, %f152, %f235;
	mov.f32 	%f236, %f235;
	mov.u64 	%rd318, %rd317;
	@%p81 bra 	$L__BB16_193;
	setp.lt.s64 	%p82, %rd317, %rd177;
	selp.f32 	%f236, %f235, %f152, %p82;
	min.s64 	%rd318, %rd317, %rd177;
$L__BB16_193:
	ld.shared.f32 	%f155, [_ZN6thrust24THRUST_300001_SM_1000_NS8cuda_cub4core6detail5shmemE+56];
	ld.shared.u64 	%rd180, [_ZN6thrust24THRUST_300001_SM_1000_NS8cuda_cub4core6detail5shmemE+64];
	setp.lt.f32 	%p83, %f236, %f155;
	mov.f32 	%f237, %f155;
	mov.u64 	%rd319, %rd180;
	@%p83 bra 	$L__BB16_196;
	setp.lt.f32 	%p84, %f155, %f236;
	mov.f32 	%f237, %f236;
	mov.u64 	%rd319, %rd318;
	@%p84 bra 	$L__BB16_196;
	setp.lt.s64 	%p85, %rd318, %rd180;
	selp.f32 	%f237, %f236, %f155, %p85;
	min.s64 	%rd319, %rd318, %rd180;
$L__BB16_196:
	ld.shared.f32 	%f158, [_ZN6thrust24THRUST_300001_SM_1000_NS8cuda_cub4core6detail5shmemE+72];
	ld.shared.u64 	%rd183, [_ZN6thrust24THRUST_300001_SM_1000_NS8cuda_cub4core6detail5shmemE+80];
	setp.lt.f32 	%p86, %f237, %f158;
	mov.f32 	%f238, %f158;
	mov.u64 	%rd320, %rd183;
	@%p86 bra 	$L__BB16_199;
	setp.lt.f32 	%p87, %f158, %f237;
	mov.f32 	%f238, %f237;
	mov.u64 	%rd320, %rd319;
	@%p87 bra 	$L__BB16_199;
	setp.lt.s64 	%p88, %rd319, %rd183;
	selp.f32 	%f238, %f237, %f158, %p88;
	min.s64 	%rd320, %rd319, %rd183;
$L__BB16_199:
	ld.shared.f32 	%f161, [_ZN6thrust24THRUST_300001_SM_1000_NS8cuda_cub4core6detail5shmemE+88];
	ld.shared.u64 	%rd186, [_ZN6thrust24THRUST_300001_SM_1000_NS8cuda_cub4core6detail5shmemE+96];
	setp.lt.f32 	%p89, %f238, %f161;
	mov.f32 	%f239, %f161;
	mov.u64 	%rd321, %rd186;
	@%p89 bra 	$L__BB16_202;
	setp.lt.f32 	%p90, %f161, %f238;
	mov.f32 	%f239, %f238;
	mov.u64 	%rd321, %rd320;
	@%p90 bra 	$L__BB16_202;
	setp.lt.s64 	%p91, %rd320, %rd186;
	selp.f32 	%f239, %f238, %f161, %p91;
	min.s64 	%rd321, %rd320, %rd186;
$L__BB16_202:
	ld.shared.f32 	%f164, [_ZN6thrust24THRUST_300001_SM_1000_NS8cuda_cub4core6detail5shmemE+104];
	ld.shared.u64 	%rd189, [_ZN6thrust24THRUST_300001_SM_1000_NS8cuda_cub4core6detail5shmemE+112];
	setp.lt.f32 	%p92, %f239, %f164;
	mov.f32 	%f240, %f164;
	mov.u64 	%rd322, %rd189;
	@%p92 bra 	$L__BB16_205;
	setp.lt.f32 	%p93, %f164, %f239;
	mov.f32 	%f240, %f239;
	mov.u64 	%rd322, %rd321;
	@%p93 bra 	$L__BB16_205;
	setp.lt.s64 	%p94, %rd321, %rd189;
	selp.f32 	%f240, %f239, %f164, %p94;
	min.s64 	%rd322, %rd321, %rd189;
$L__BB16_205:
	ld.shared.f32 	%f167, [_ZN6thrust24THRUST_300001_SM_1000_NS8cuda_cub4core6detail5shmemE+120];
	ld.shared.u64 	%rd192, [_ZN6thrust24THRUST_300001_SM_1000_NS8cuda_cub4core6detail5shmemE+128];
	setp.lt.f32 	%p95, %f240, %f167;
	mov.f32 	%f241, %f167;
	mov.u64 	%rd323, %rd192;
	@%p95 bra 	$L__BB16_208;
	setp.lt.f32 	%p96, %f167, %f240;
	mov.f32 	%f241, %f240;
	mov.u64 	%rd323, %rd322;
	@%p96 bra 	$L__BB16_208;
	setp.lt.s64 	%p97, %rd322, %rd192;
	selp.f32 	%f241, %f240, %f167, %p97;
	min.s64 	%rd323, %rd322, %rd192;
$L__BB16_208:
	mov.u32 	%r389, %tid.x;
	setp.ne.s32 	%p214, %r389, 0;
	@%p214 bra 	$L__BB16_210;
	ld.param.u64 	%rd254, [_ZN6thrust24THRUST_300001_SM_1000_NS8cuda_cub4core6detail13_kernel_agentINS1_8__reduce11ReduceAgentINS0_12zip_iteratorIN4cuda3std3__45tupleIJNS0_10device_ptrIfEENS0_17counting_iteratorIlNS0_11use_defaultESF_SF_EEEEEEEPNSB_IJflEEESJ_lNS1_9__extrema9arg_max_fIflNSA_4lessIfEEEEEEJSI_SK_lN3cub18CUB_300001_SM_100013GridEvenShareIlEENSS_9GridQueueIyEESP_EEEvDpT0__param_1];
	cvta.to.global.u64 	%rd251, %rd254;
	mul.wide.u32 	%rd252, %r1, 16;
	add.s64 	%rd253, %rd251, %rd252;
	st.global.f32 	[%rd253], %f241;
	st.global.u64 	[%rd253+8], %rd323;
$L__BB16_210:
	ret;

}
	// .globl	_ZN6thrust24THRUST_300001_SM_1000_NS8cuda_cub4core6detail13_kernel_agentINS1_8__reduce10DrainAgentIlEEJN3cub18CUB_300001_SM_10009GridQueueIyEElEEEvDpT0_
.visible .entry _ZN6thrust24THRUST_300001_SM_1000_NS8cuda_cub4core6detail13_kernel_agentINS1_8__reduce10DrainAgentIlEEJN3cub18CUB_300001_SM_10009GridQueueIyEElEEEvDpT0_(
	.param .align 8 .b8 _ZN6thrust24THRUST_300001_SM_1000_NS8cuda_cub4core6detail13_kernel_agentINS1_8__reduce10DrainAgentIlEEJN3cub18CUB_300001_SM_10009GridQueueIyEElEEEvDpT0__param_0[8],
	.param .u64 _ZN6thrust24THRUST_300001_SM_1000_NS8cuda_cub4core6detail13_kernel_agentINS1_8__reduce10DrainAgentIlEEJN3cub18CUB_300001_SM_10009GridQueueIyEElEEEvDpT0__param_1
)
.maxntid 1
{
	.reg .b64 	%rd<5>;

	ld.param.u64 	%rd1, [_ZN6thrust24THRUST_300001_SM_1000_NS8cuda_cub4core6detail13_kernel_agentINS1_8__reduce10DrainAgentIlEEJN3cub18CUB_300001_SM_10009GridQueueIyEElEEEvDpT0__param_0];
	ld.param.u64 	%rd2, [_ZN6thrust24THRUST_300001_SM_1000_NS8cuda_cub4core6detail13_kernel_agentINS1_8__reduce10DrainAgentIlEEJN3cub18CUB_300001_SM_10009GridQueueIyEElEEEvDpT0__param_1];
	cvta.to.global.u64 	%rd3, %rd1;
	st.global.u64 	[%rd3], %rd2;
	mov.b64 	%rd4, 0;
	st.global.u64 	[%rd3+8], %rd4;
	ret;

}
	// .globl	_ZN6thrust24THRUST_300001_SM_1000_NS8cuda_cub4core6detail13_kernel_agentINS1_8__reduce11ReduceAgentIPN4cuda3std3__45tupleIJflEEESC_SB_lNS1_9__extrema9arg_max_fIflNS9_4lessIfEEEEEEJSC_SC_iSH_EEEvDpT0_
.visible .entry _ZN6thrust24THRUST_300001_SM_1000_NS8cuda_cub4core6detail13_kernel_agentINS1_8__reduce11ReduceAgentIPN4cuda3std3__45tupleIJflEEESC_SB_lNS1_9__extrema9arg_max_fIflNS9_4lessIfEEEEEEJSC_SC_iSH_EEEvDpT0_(
	.param .u64 .ptr .align 1 _ZN6thrust24THRUST_300001_SM_1000_NS8cuda_cub4core6detail13_kernel_agentINS1_8__reduce11ReduceAgentIPN4cuda3std3__45tupleIJflEEESC_SB_lNS1_9__extrema9arg_max_fIflNS9_4lessIfEEEEEEJSC_SC_iSH_EEEvDpT0__param_0,
	.param .u64 .ptr .align 1 _ZN6thrust24THRUST_300001_SM_1000_NS8cuda_cub4core6detail13_kernel_agentINS1_8__reduce11ReduceAgentIPN4cuda3std3__45tupleIJflEEESC_SB_lNS1_9__extrema9arg_max_fIflNS9_4lessIfEEEEEEJSC_SC_iSH_EEEvDpT0__param_1,
	.param .u32 _ZN6thrust24THRUST_300001_SM_1000_NS8cuda_cub4core6detail13_kernel_agentINS1_8__reduce11ReduceAgentIPN4cuda3std3__45tupleIJflEEESC_SB_lNS1_9__extrema9arg_max_fIflNS9_4lessIfEEEEEEJSC_SC_iSH_EEEvDpT0__param_2,
	.param .align 1 .b8 _ZN6thrust24THRUST_300001_SM_1000_NS8cuda_cub4core6detail13_kernel_agentINS1_8__reduce11ReduceAgentIPN4cuda3std3__45tupleIJflEEESC_SB_lNS1_9__extrema9arg_max_fIflNS9_4lessIfEEEEEEJSC_SC_iSH_EEEvDpT0__param_3[1]
)
.maxntid 256
{
	.reg .pred 	%p<264>;
	.reg .b32 	%r<436>;
	.reg .b32 	%f<293>;
	.reg .b64 	%rd<479>;

	ld.param.u64 	%rd236, [_ZN6thrust24THRUST_300001_SM_1000_NS8cuda_cub4core6detail13_kernel_agentINS1_8__reduce11ReduceAgentIPN4cuda3std3__45tupleIJflEEESC_SB_lNS1_9__extrema9arg_max_fIflNS9_4lessIfEEEEEEJSC_SC_iSH_EEEvDpT0__param_0];
	ld.param.u32 	%r29, [_ZN6thrust24THRUST_300001_SM_1000_NS8cuda_cub4core6detail13_kernel_agentINS1_8__reduce11ReduceAgentIPN4cuda3std3__45tupleIJflEEESC_SB_lNS1_9__extrema9arg_max_fIflNS9_4lessIfEEEEEEJSC_SC_iSH_EEEvDpT0__param_2];
	cvt.s64.s32 	%rd1, %r29;
	setp.eq.s32 	%p1, %r29, 0;
	@%p1 bra 	$L__BB18_234;
	setp.gt.s32 	%p2, %r29, 1279;
	@%p2 bra 	$L__BB18_121;
	mov.u32 	%r1, %tid.x;
	setp.ge.s32 	%p147, %r1, %r29;
	mov.f32 	%f224, 0f00000000;
	mov.b64 	%rd402, 0;
	mov.u32 	%r430, %r1;
	@%p147 bra 	$L__BB18_4;
	mul.wide.u32 	%rd366, %r1, 16;
	add.s64 	%rd363, %rd236, %rd366;
	// begin inline asm
	ld.global.nc.u64 %rd362, [%rd363];
	// end inline asm
	mov.b64 	{%r191, %r192}, %rd362;
	mov.b32 	%f224, %r191;
	add.s64 	%rd365, %rd363, 8;
	// begin inline asm
	ld.global.nc.u64 %rd402, [%rd365];
	// end inline asm
	add.s32 	%r430, %r1, 256;
$L__BB18_4:
	setp.ge.s32 	%p148, %r430, %r29;
	@%p148 bra 	$L__BB18_25;
	not.b32 	%r193, %r430;
	add.s32 	%r4, %r29, %r193;
	and.b32  	%r194, %r4, 768;
	setp.eq.s32 	%p149, %r194, 768;
	@%p149 bra 	$L__BB18_11;
	mul.wide.u32 	%rd368, %r430, 16;
	add.s64 	%rd393, %rd236, %rd368;
	shr.u32 	%r195, %r4, 8;
	add.s32 	%r196, %r195, 1;
	and.b32  	%r197, %r196, 3;
	neg.s32 	%r428, %r197;
$L__BB18_7:
	.pragma "nounroll";
	mov.u64 	%rd6, %rd402;
	mov.f32 	%f3, %f224;
	// begin inline asm
	ld.global.nc.u64 %rd369, [%rd393];
	// end inline asm
	mov.b64 	{%r198, %r199}, %rd369;
	mov.b32 	%f4, %r198;
	add.s64 	%rd372, %rd393, 8;
	// begin inline asm
	ld.global.nc.u64 %rd371, [%rd372];
	// end inline asm
	setp.lt.f32 	%p150, %f3, %f4;
	mov.u64 	%rd402, %rd371;
	mov.f32 	%f224, %f4;
	@%p150 bra 	$L__BB18_10;
	setp.lt.f32 	%p151, %f4, %f3;
	mov.u64 	%rd402, %rd6;
	mov.f32 	%f224, %f3;
	@%p151 bra 	$L__BB18_10;
	setp.lt.s64 	%p152, %rd6, %rd371;
	min.s64 	%rd402, %rd6, %rd371;
	selp.f32 	%f224, %f3, %f4, %p152;
$L__BB18_10:
	add.s32 	%r430, %r430, 256;
	add.s64 	%rd393, %rd393, 4096;
	add.s32 	%r428, %r428, 1;
	setp.ne.s32 	%p153, %r428, 0;
	@%p153 bra 	$L__BB18_7;
$L__BB18_11:
	setp.lt.u32 	%p154, %r4, 768;
	@%p154 bra 	$L__BB18_25;
$L__BB18_12:
	mul.wide.s32 	%rd377, %r430, 16;
	add.s64 	%rd374, %rd236, %rd377;
	// begin inline asm
	ld.global.nc.u64 %rd373, [%rd374];
	// end inline asm
	mov.b64 	{%r200, %r201}, %rd373;
	mov.b32 	%f10, %r200;
	add.s64 	%rd376, %rd374, 8;
	// begin inline asm
	ld.global.nc.u64 %rd375, [%rd376];
	// end inline asm
	setp.lt.f32 	%p155, %f224, %f10;
	mov.u64 	%rd399, %rd375;
	mov.f32 	%f221, %f10;
	@%p155 bra 	$L__BB18_15;
	setp.lt.f32 	%p156, %f10, %f224;
	mov.u64 	%rd399, %rd402;
	mov.f32 	%f221, %f224;
	@%p156 bra 	$L__BB18_15;
	setp.lt.s64 	%p157, %rd402, %rd375;
	min.s64 	%rd399, %rd402, %rd375;
	selp.f32 	%f221, %f224, %f10, %p157;
$L__BB18_15:
	add.s64 	%rd379, %rd374, 4096;
	// begin inline asm
	ld.global.nc.u64 %rd378, [%rd379];
	// end inline asm
	mov.b64 	{%r202, %r203}, %rd378;
	mov.b32 	%f13, %r202;
	add.s64 	%rd381, %rd374, 4104;
	// begin inline asm
	ld.global.nc.u64 %rd380, [%rd381];
	// end inline asm
	setp.lt.f32 	%p158, %f221, %f13;
	mov.u64 	%rd400, %rd380;
	mov.f32 	%f222, %f13;
	@%p158 bra 	$L__BB18_18;
	setp.lt.f32 	%p159, %f13, %f221;
	mov.u64 	%rd400, %rd399;
	mov.f32 	%f222, %f221;
	@%p159 bra 	$L__BB18_18;
	setp.lt.s64 	%p160, %rd399, %rd380;
	min.s64 	%rd400, %rd399, %rd380;
	selp.f32 	%f222, %f221, %f13, %p160;
$L__BB18_18:
	add.s64 	%rd383, %rd374, 8192;
	// begin inline asm
	ld.global.nc.u64 %rd382, [%rd383];
	// end inline asm
	mov.b64 	{%r204, %r205}, %rd382;
	mov.b32 	%f16, %r204;
	add.s64 	%rd385, %rd374, 8200;
	// begin inline asm
	ld.global.nc.u64 %rd384, [%rd385];
	// end inline asm
	setp.lt.f32 	%p161, %f222, %f16;
	mov.u64 	%rd401, %rd384;
	mov.f32 	%f223, %f16;
	@%p161 bra 	$L__BB18_21;
	setp.lt.f32 	%p162, %f16, %f222;
	mov.u64 	%rd401, %rd400;
	mov.f32 	%f223, %f222;
	@%p162 bra 	$L__BB18_21;
	setp.lt.s64 	%p163, %rd400, %rd384;
	min.s64 	%rd401, %rd400, %rd384;
	selp.f32 	%f223, %f222, %f16, %p163;
$L__BB18_21:
	add.s64 	%rd387, %rd374, 12288;
	// begin inline asm
	ld.global.nc.u64 %rd386, [%rd387];
	// end inline asm
	mov.b64 	{%r206, %r207}, %rd386;
	mov.b32 	%f19, %r206;
	add.s64 	%rd389, %rd374, 12296;
	// begin inline asm
	ld.global.nc.u64 %rd388, [%rd389];
	// end inline asm
	setp.lt.f32 	%p164, %f223, %f19;
	mov.u64 	%rd402, %rd388;
	mov.f32 	%f224, %f19;
	@%p164 bra 	$L__BB18_24;
	setp.lt.f32 	%p165, %f19, %f223;
	mov.u64 	%rd402, %rd401;
	mov.f32 	%f224, %f223;
	@%p165 bra 	$L__BB18_24;
	setp.lt.s64 	%p166, %rd401, %rd388;
	min.s64 	%rd402, %rd401, %rd388;
	selp.f32 	%f224, %f223, %f19, %p166;
$L__BB18_24:
	add.s32 	%r430, %r430, 1024;
	setp.lt.s32 	%p167, %r430, %r29;
	@%p167 bra 	$L__BB18_12;
$L__BB18_25:
	setp.lt.s32 	%p168, %r29, 256;
	@%p168 bra 	$L__BB18_70;
	// begin inline asm
	mov.u32 %r321, %laneid;
	// end inline asm
	mov.b32 	%r323, %f224;
	mov.b32 	%r339, 1;
	mov.b32 	%r340, 31;
	mov.b32 	%r341, -1;
	// begin inline asm
	shfl.sync.down.b32 %r322, %r323, %r339, %r340, %r341;
	// end inline asm
	mov.b32 	%f23, %r322;
	// begin inline asm
	shfl.sync.down.b32 %r327, %r328, %r339, %r340, %r341;
	// end inline asm
	mov.b64 	{%r333, %r338}, %rd402;
	// begin inline asm
	shfl.sync.down.b32 %r332, %r333, %r339, %r340, %r341;
	// end inline asm
	// begin inline asm
	shfl.sync.down.b32 %r337, %r338, %r339, %r340, %r341;
	// end inline asm
	mov.b64 	%rd28, {%r332, %r337};
	setp.gt.s32 	%p220, %r321, 30;
	mov.u64 	%rd404, %rd402;
	mov.f32 	%f226, %f224;
	@%p220 bra 	$L__BB18_30;
	setp.lt.f32 	%p221, %f224, %f23;
	mov.u64 	%rd404, %rd28;
	mov.f32 	%f226, %f23;
	@%p221 bra 	$L__BB18_30;
	setp.gt.f32 	%p222, %f224, %f23;
	mov.u64 	%rd404, %rd402;
	mov.f32 	%f226, %f224;
	@%p222 bra 	$L__BB18_30;
	setp.lt.s64 	%p223, %rd402, %rd28;
	min.s64 	%rd404, %rd402, %rd28;
	selp.f32 	%f226, %f224, %f23, %p223;
$L__BB18_30:
	mov.b32 	%r343, %f226;
	mov.b32 	%r359, 2;
	mov.b32 	%r360, 31;
	mov.b32 	%r361, -1;
	// begin inline asm
	shfl.sync.down.b32 %r342, %r343, %r359, %r360, %r361;
	// end inline asm
	mov.b32 	%f26, %r342;
	// begin inline asm
	shfl.sync.down.b32 %r347, %r348, %r359, %r360, %r361;
	// end inline asm
	mov.b64 	{%r353, %r358}, %rd404;
	// begin inline asm
	shfl.sync.down.b32 %r352, %r353, %r359, %r360, %r361;
	// end inline asm
	// begin inline asm
	shfl.sync.down.b32 %r357, %r358, %r359, %r360, %r361;
	// end inline asm
	mov.b64 	%rd31, {%r352, %r357};
	setp.gt.s32 	%p224, %r321, 29;
	mov.u64 	%rd405, %rd404;
	mov.f32 	%f227, %f226;
	@%p224 bra 	$L__BB18_34;
	setp.lt.f32 	%p225, %f226, %f26;
	mov.u64 	%rd405, %rd31;
	mov.f32 	%f227, %f26;
	@%p225 bra 	$L__BB18_34;
	setp.gt.f32 	%p226, %f226, %f26;
	mov.u64 	%rd405, %rd404;
	mov.f32 	%f227, %f226;
	@%p226 bra 	$L__BB18_34;
	setp.lt.s64 	%p227, %rd404, %rd31;
	min.s64 	%rd405, %rd404, %rd31;
	selp.f32 	%f227, %f226, %f26, %p227;
$L__BB18_34:
	mov.b32 	%r363, %f227;
	mov.b32 	%r379, 4;
	mov.b32 	%r380, 31;
	mov.b32 	%r381, -1;
	// begin inline asm
	shfl.sync.down.b32 %r362, %r363, %r379, %r380, %r381;
	// end inline asm
	mov.b32 	%f29, %r362;
	// begin inline asm
	shfl.sync.down.b32 %r367, %r368, %r379, %r380, %r381;
	// end inline asm
	mov.b64 	{%r373, %r378}, %rd405;
	// begin inline asm
	shfl.sync.down.b32 %r372, %r373, %r379, %r380, %r381;
	// end inline asm
	// begin inline asm
	shfl.sync.down.b32 %r377, %r378, %r379, %r380, %r381;
	// end inline asm
	mov.b64 	%rd34, {%r372, %r377};
	setp.gt.s32 	%p228, %r321, 27;
	mov.u64 	%rd406, %rd405;
	mov.f32 	%f228, %f227;
	@%p228 bra 	$L__BB18_38;
	setp.lt.f32 	%p229, %f227, %f29;
	mov.u64 	%rd406, %rd34;
	mov.f32 	%f228, %f29;
	@%p229 bra 	$L__BB18_38;
	setp.gt.f32 	%p230, %f227, %f29;
	mov.u64 	%rd406, %rd405;
	mov.f32 	%f228, %f227;
	@%p230 bra 	$L__BB18_38;
	setp.lt.s64 	%p231, %rd405, %rd34;
	min.s64 	%rd406, %rd405, %rd34;
	selp.f32 	%f228, %f227, %f29, %p231;
$L__BB18_38:
	mov.b32 	%r383, %f228;
	mov.b32 	%r399, 8;
	mov.b32 	%r400, 31;
	mov.b32 	%r401, -1;
	// begin inline asm
	shfl.sync.down.b32 %r382, %r383, %r399, %r400, %r401;
	// end inline asm
	mov.b32 	%f32, %r382;
	// begin inline asm
	shfl.sync.down.b32 %r387, %r388, %r399, %r400, %r401;
	// end inline asm
	mov.b64 	{%r393, %r398}, %rd406;
	// begin inline asm
	shfl.sync.down.b32 %r392, %r393, %r399, %r400, %r401;
	// end inline asm
	// begin inline asm
	shfl.sync.down.b32 %r397, %r398, %r399, %r400, %r401;
	// end inline asm
	mov.b64 	%rd37, {%r392, %r397};
	setp.gt.s32 	%p232, %r321, 23;
	mov.u64 	%rd407, %rd406;
	mov.f32 	%f229, %f228;
	@%p232 bra 	$L__BB18_42;
	setp.lt.f32 	%p233, %f228, %f32;
	mov.u64 	%rd407, %rd37;
	mov.f32 	%f229, %f32;
	@%p233 bra 	$L__BB18_42;
	setp.gt.f32 	%p234, %f228, %f32;
	mov.u64 	%rd407, %rd406;
	mov.f32 	%f229, %f228;
	@%p234 bra 	$L__BB18_42;
	setp.lt.s64 	%p235, %rd406, %rd37;
	min.s64 	%rd407, %rd406, %rd37;
	selp.f32 	%f229, %f228, %f32, %p235;
$L__BB18_42:
	mov.b32 	%r403, %f229;
	mov.b32 	%r419, 16;
	mov.b32 	%r420, 31;
	mov.b32 	%r421, -1;
	// begin inline asm
	shfl.sync.down.b32 %r402, %r403, %r419, %r420, %r421;
	// end inline asm
	mov.b32 	%f35, %r402;
	// begin inline asm
	shfl.sync.down.b32 %r407, %r408, %r419, %r420, %r421;
	// end inline asm
	mov.b64 	{%r413, %r418}, %rd407;
	// begin inline asm
	shfl.sync.down.b32 %r412, %r413, %r419, %r420, %r421;
	// end inline asm
	// begin inline asm
	shfl.sync.down.b32 %r417, %r418, %r419, %r420, %r421;
	// end inline asm
	mov.b64 	%rd40, {%r412, %r417};
	setp.gt.s32 	%p236, %r321, 15;
	mov.u64 	%rd478, %rd407;
	mov.f32 	%f292, %f229;
	@%p236 bra 	$L__BB18_46;
	setp.lt.f32 	%p237, %f229, %f35;
	mov.u64 	%rd478, %rd40;
	mov.f32 	%f292, %f35;
	@%p237 bra 	$L__BB18_46;
	setp.gt.f32 	%p238, %f229, %f35;
	mov.u64 	%rd478, %rd407;
	mov.f32 	%f292, %f229;
	@%p238 bra 	$L__BB18_46;
	setp.lt.s64 	%p239, %rd407, %rd40;
	min.s64 	%rd478, %rd407, %rd40;
	selp.f32 	%f292, %f229, %f35, %p239;
$L__BB18_46:
	setp.ne.s32 	%p240, %r321, 0;
	@%p240 bra 	$L__BB18_48;
	shr.u32 	%r422, %r1, 1;
	and.b32  	%r423, %r422, 496;
	mov.u32 	%r424, _ZN6thrust24THRUST_300001_SM_1000_NS8cuda_cub4core6detail5shmemE;
	add.s32 	%r425, %r424, %r423;
	st.shared.f32 	[%r425+8], %f292;
	st.shared.u64 	[%r425+16], %rd478;
$L__BB18_48:
	bar.sync 	0;
	setp.ne.s32 	%p241, %r1, 0;
	@%p241 bra 	$L__BB18_232;
	ld.shared.f32 	%f38, [_ZN6thrust24THRUST_300001_SM_1000_NS8cuda_cub4core6detail5shmemE+24];
	ld.shared.u64 	%rd43, [_ZN6thrust24THRUST_300001_SM_1000_NS8cuda_cub4core6detail5shmemE+32];
	setp.lt.f32 	%p242, %f292, %f38;
	mov.u64 	%rd409, %rd43;
	mov.f32 	%f231, %f38;
	@%p242 bra 	$L__BB18_52;
	setp.lt.f32 	%p243, %f38, %f292;
	mov.u64 	%rd409, %rd478;
	mov.f32 	%f231, %f292;
	@%p243 bra 	$L__BB18_52;
	setp.lt.s64 	%p244, %rd478, %rd43;
	min.s64 	%rd409, %rd478, %rd43;
	selp.f32 	%f231, %f292, %f38, %p244;
$L__BB18_52:
	ld.shared.f32 	%f41, [_ZN6thrust24THRUST_300001_SM_1000_NS8cuda_cub4core6detail5shmemE+40];
	ld.shared.u64 	%rd46, [_ZN6thrust24THRUST_300001_SM_1000_NS8cuda_cub4core6detail5shmemE+48];
	setp.lt.f32 	%p245, %f231, %f41;
	mov.u64 	%rd410, %rd46;
	mov.f32 	%f232, %f41;
	@%p245 bra 	$L__BB18_55;
	setp.lt.f32 	%p246, %f41, %f231;
	mov.u64 	%rd410, %rd409;
	mov.f32 	%f232, %f231;
	@%p246 bra 	$L__BB18_55;
	setp.lt.s64 	%p247, %rd409, %rd46;
	min.s64 	%rd410, %rd409, %rd46;
	selp.f32 	%f232, %f231, %f41, %p247;
$L__BB18_55:
	ld.shared.f32 	%f44, [_ZN6thrust24THRUST_300001_SM_1000_NS8cuda_cub4core6detail5shmemE+56];
	ld.shared.u64 	%rd49, [_ZN6thrust24THRUST_300001_SM_1000_NS8cuda_cub4core6detail5shmemE+64];
	setp.lt.f32 	%p248, %f232, %f44;
	mov.u64 	%rd411, %rd49;
	mov.f32 	%f233, %f44;
	@%p248 bra 	$L__BB18_58;
	setp.lt.f32 	%p249, %f44, %f232;
	mov.u64 	%rd411, %rd410;
	mov.f32 	%f233, %f232;
	@%p249 bra 	$L__BB18_58;
	setp.lt.s64 	%p250, %rd410, %rd49;
	min.s64 	%rd411, %rd410, %rd49;
	selp.f32 	%f233, %f232, %f44, %p250;
$L__BB18_58:
	ld.shared.f32 	%f47, [_ZN6thrust24THRUST_300001_SM_1000_NS8cuda_cub4core6detail5shmemE+72];
	ld.shared.u64 	%rd52, [_ZN6thrust24THRUST_300001_SM_1000_NS8cuda_cub4core6detail5shmemE+80];
	setp.lt.f32 	%p251, %f233, %f47;
	mov.u64 	%rd412, %rd52;
	mov.f32 	%f234, %f47;
	@%p251 bra 	$L__BB18_61;
	setp.lt.f32 	%p252, %f47, %f233;
	mov.u64 	%rd412, %rd411;
	mov.f32 	%f234, %f233;
	@%p252 bra 	$L__BB18_61;
	setp.lt.s64 	%p253, %rd411, %rd52;
	min.s64 	%rd412, %rd411, %rd52;
	selp.f32 	%f234, %f233, %f47, %p253;
$L__BB18_61:
	ld.shared.f32 	%f50, [_ZN6thrust24THRUST_300001_SM_1000_NS8cuda_cub4core6detail5shmemE+88];
	ld.shared.u64 	%rd55, [_ZN6thrust24THRUST_300001_SM_1000_NS8cuda_cub4core6detail5shmemE+96];
	setp.lt.f32 	%p254, %f234, %f50;
	mov.u64 	%rd413, %rd55;
	mov.f32 	%f235, %f50;
	@%p254 bra 	$L__BB18_64;
	setp.lt.f32 	%p255, %f50, %f234;
	mov.u64 	%rd413, %rd412;
	mov.f32 	%f235, %f234;
	@%p255 bra 	$L__BB18_64;
	setp.lt.s64 	%p256, %rd412, %rd55;
	min.s64 	%rd413, %rd412, %rd55;
	selp.f32 	%f235, %f234, %f50, %p256;
$L__BB18_64:
	ld.shared.f32 	%f53, [_ZN6thrust24THRUST_300001_SM_1000_NS8cuda_cub4core6detail5shmemE+104];
	ld.shared.u64 	%rd58, [_ZN6thrust24THRUST_300001_SM_1000_NS8cuda_cub4core6detail5shmemE+112];
	setp.lt.f32 	%p257, %f235, %f53;
	mov.u64 	%rd414, %rd58;
	mov.f32 	%f236, %f53;
	@%p257 bra 	$L__BB18_67;
	setp.lt.f32 	%p258, %f53, %f235;
	mov.u64 	%rd414, %rd413;
	mov.f32 	%f236, %f235;
	@%p258 bra 	$L__BB18_67;
	setp.lt.s64 	%p259, %rd413, %rd58;
	min.s64 	%rd414, %rd413, %rd58;
	selp.f32 	%f236, %f235, %f53, %p259;
$L__BB18_67:
	ld.shared.f32 	%f56, [_ZN6thrust24THRUST_300001_SM_1000_NS8cuda_cub4core6detail5shmemE+120];
	ld.shared.u64 	%rd61, [_ZN6thrust24THRUST_300001_SM_1000_NS8cuda_cub4core6detail5shmemE+128];
	setp.lt.f32 	%p260, %f236, %f56;
	mov.f32 	%f292, %f56;
	mov.u64 	%rd478, %rd61;
	@%p260 bra 	$L__BB18_232;
	setp.lt.f32 	%p261, %f56, %f236;
	mov.f32 	%f292, %f236;
	mov.u64 	%rd478, %rd414;
	@%p261 bra 	$L__BB18_232;
	setp.lt.s64 	%p262, %rd414, %rd61;
	min.s64 	%rd478, %rd414, %rd61;
	selp.f32 	%f292, %f236, %f56, %p262;
	bra.uni 	$L__BB18_232;
$L__BB18_70:
	// begin inline asm
	mov.u32 %r208, %laneid;
	// end inline asm
	and.b32  	%r229, %r1, 992;
	add.s32 	%r230, %r229, 32;
	setp.gt.s32 	%p169, %r230, %r29;
	not.b32 	%r231, %r229;
	add.s32 	%r232, %r29, %r231;
	selp.b32 	%r227, %r232, 31, %p169;
	mov.b32 	%r210, %f224;
	mov.b32 	%r226, 1;
	mov.b32 	%r228, -1;
	// begin inline asm
	shfl.sync.down.b32 %r209, %r210, %r226, %r227, %r228;
	// end inline asm
	mov.b32 	%f58, %r209;
	// begin inline asm
	shfl.sync.down.b32 %r214, %r215, %r226, %r227, %r228;
	// end inline asm
	mov.b64 	{%r220, %r225}, %rd402;
	// begin inline asm
	shfl.sync.down.b32 %r219, %r220, %r226, %r227, %r228;
	// end inline asm
	// begin inline asm
	shfl.sync.down.b32 %r224, %r225, %r226, %r227, %r228;
	// end inline asm
	mov.b64 	%rd63, {%r219, %r224};
	setp.ge.s32 	%p170, %r208, %r227;
	mov.u64 	%rd415, %rd402;
	mov.f32 	%f237, %f224;
	@%p170 bra 	$L__BB18_74;
	setp.lt.f32 	%p171, %f224, %f58;
	mov.u64 	%rd415, %rd63;
	mov.f32 	%f237, %f58;
	@%p171 bra 	$L__BB18_74;
	setp.gt.f32 	%p172, %f224, %f58;
	mov.u64 	%rd415, %rd402;
	mov.f32 	%f237, %f224;
	@%p172 bra 	$L__BB18_74;
	setp.lt.s64 	%p173, %rd402, %rd63;
	min.s64 	%rd415, %rd402, %rd63;
	selp.f32 	%f237, %f224, %f58, %p173;
$L__BB18_74:
	mov.b32 	%r234, %f237;
	mov.b32 	%r250, 2;
	mov.b32 	%r252, -1;
	// begin inline asm
	shfl.sync.down.b32 %r233, %r234, %r250, %r227, %r252;
	// end inline asm
	mov.b32 	%f61, %r233;
	// begin inline asm
	shfl.sync.down.b32 %r238, %r239, %r250, %r227, %r252;
	// end inline asm
	mov.b64 	{%r244, %r249}, %rd415;
	// begin inline asm
	shfl.sync.down.b32 %r243, %r244, %r250, %r227, %r252;
	// end inline asm
	// begin inline asm
	shfl.sync.down.b32 %r248, %r249, %r250, %r227, %r252;
	// end inline asm
	mov.b64 	%rd66, {%r243, %r248};
	add.s32 	%r253, %r208, 2;
	setp.gt.s32 	%p174, %r253, %r227;
	mov.u64 	%rd416, %rd415;
	mov.f32 	%f238, %f237;
	@%p174 bra 	$L__BB18_78;
	setp.lt.f32 	%p175, %f237, %f61;
	mov.u64 	%rd416, %rd66;
	mov.f32 	%f238, %f61;
	@%p175 bra 	$L__BB18_78;
	setp.gt.f32 	%p176, %f237, %f61;
	mov.u64 	%rd416, %rd415;
	mov.f32 	%f238, %f237;
	@%p176 bra 	$L__BB18_78;
	setp.lt.s64 	%p177, %rd415, %rd66;
	min.s64 	%rd416, %rd415, %rd66;
	selp.f32 	%f238, %f237, %f61, %p177;
$L__BB18_78:
	mov.b32 	%r255, %f238;
	mov.b32 	%r271, 4;
	mov.b32 	%r273, -1;
	// begin inline asm
	shfl.sync.down.b32 %r254, %r255, %r271, %r227, %r273;
	// end inline asm
	mov.b32 	%f64, %r254;
	// begin inline asm
	shfl.sync.down.b32 %r259, %r260, %r271, %r227, %r273;
	// end inline asm
	mov.b64 	{%r265, %r270}, %rd416;
	// begin inline asm
	shfl.sync.down.b32 %r264, %r265, %r271, %r227, %r273;
	// end inline asm
	// begin inline asm
	shfl.sync.down.b32 %r269, %r270, %r271, %r227, %r273;
	// end inline asm
	mov.b64 	%rd69, {%r264, %r269};
	add.s32 	%r274, %r208, 4;
	setp.gt.s32 	%p178, %r274, %r227;
	mov.f32 	%f239, %f238;
	mov.u64 	%rd417, %rd416;
	@%p178 bra 	$L__BB18_82;
	setp.lt.f32 	%p179, %f238, %f64;
	mov.f32 	%f239, %f64;
	mov.u64 	%rd417, %rd69;
	@%p179 bra 	$L__BB18_82;
	setp.gt.f32 	%p180, %f238, %f64;
	mov.f32 	%f239, %f238;
	mov.u64 	%rd417, %rd416;
	@%p180 bra 	$L__BB18_82;
	setp.lt.s64 	%p181, %rd416, %rd69;
	selp.f32 	%f239, %f238, %f64, %p181;
	min.s64 	%rd417, %rd416, %rd69;
$L__BB18_82:
	mov.b32 	%r276, %f239;
	mov.b32 	%r292, 8;
	mov.b32 	%r294, -1;
	// begin inline asm
	shfl.sync.down.b32 %r275, %r276, %r292, %r227, %r294;
	// end inline asm
	mov.b32 	%f67, %r275;
	// begin inline asm
	shfl.sync.down.b32 %r280, %r281, %r292, %r227, %r294;
	// end inline asm
	mov.b64 	{%r286, %r291}, %rd417;
	// begin inline asm
	shfl.sync.down.b32 %r285, %r286, %r292, %r227, %r294;
	// end inline asm
	// begin inline asm
	shfl.sync.down.b32 %r290, %r291, %r292, %r227, %r294;
	// end inline asm
	mov.b64 	%rd72, {%r285, %r290};
	add.s32 	%r295, %r208, 8;
	setp.gt.s32 	%p182, %r295, %r227;
	mov.f32 	%f240, %f239;
	mov.u64 	%rd418, %rd417;
	@%p182 bra 	$L__BB18_86;
	setp.lt.f32 	%p183, %f239, %f67;
	mov.f32 	%f240, %f67;
	mov.u64 	%rd418, %rd72;
	@%p183 bra 	$L__BB18_86;
	setp.gt.f32 	%p184, %f239, %f67;
	mov.f32 	%f240, %f239;
	mov.u64 	%rd418, %rd417;
	@%p184 bra 	$L__BB18_86;
	setp.lt.s64 	%p185, %rd417, %rd72;
	selp.f32 	%f240, %f239, %f67, %p185;
	min.s64 	%rd418, %rd417, %rd72;
$L__BB18_86:
	mov.b32 	%r297, %f240;
	mov.b32 	%r313, 16;
	mov.b32 	%r315, -1;
	// begin inline asm
	shfl.sync.down.b32 %r296, %r297, %r313, %r227, %r315;
	// end inline asm
	mov.b32 	%f70, %r296;
	// begin inline asm
	shfl.sync.down.b32 %r301, %r302, %r313, %r227, %r315;
	// end inline asm
	mov.b64 	{%r307, %r312}, %rd418;
	// begin inline asm
	shfl.sync.down.b32 %r306, %r307, %r313, %r227, %r315;
	// end inline asm
	// begin inline asm
	shfl.sync.down.b32 %r311, %r312, %r313, %r227, %r315;
	// end inline asm
	mov.b64 	%rd75, {%r306, %r311};
	add.s32 	%r316, %r208, 16;
	setp.gt.s32 	%p186, %r316, %r227;
	mov.f32 	%f292, %f240;
	mov.u64 	%rd478, %rd418;
	@%p186 bra 	$L__BB18_90;
	setp.lt.f32 	%p187, %f240, %f70;
	mov.f32 	%f292, %f70;
	mov.u64 	%rd478, %rd75;
	@%p187 bra 	$L__BB18_90;
	setp.gt.f32 	%p188, %f240, %f70;
	mov.f32 	%f292, %f240;
	mov.u64 	%rd478, %rd418;
	@%p188 bra 	$L__BB18_90;
	setp.lt.s64 	%p189, %rd418, %rd75;
	selp.f32 	%f292, %f240, %f70, %p189;
	min.s64 	%rd478, %rd418, %rd75;
$L__BB18_90:
	setp.ne.s32 	%p190, %r208, 0;
	@%p190 bra 	$L__BB18_92;
	shr.u32 	%r317, %r1, 1;
	and.b32  	%r318, %r317, 496;
	mov.u32 	%r319, _ZN6thrust24THRUST_300001_SM_1000_NS8cuda_cub4core6detail5shmemE;
	add.s32 	%r320, %r319, %r318;
	st.shared.f32 	[%r320+8], %f292;
	st.shared.u64 	[%r320+16], %rd478;
$L__BB18_92:
	bar.sync 	0;
	setp.ne.s32 	%p191, %r1, 0;
	@%p191 bra 	$L__BB18_232;
	setp.lt.s32 	%p192, %r29, 33;
	mov.f32 	%f242, %f292;
	mov.u64 	%rd420, %rd478;
	@%p192 bra 	$L__BB18_97;
	ld.shared.f32 	%f73, [_ZN6thrust24THRUST_300001_SM_1000_NS8cuda_cub4core6detail5shmemE+24];
	ld.shared.u64 	%rd78, [_ZN6thrust24THRUST_300001_SM_1000_NS8cuda_cub4core6detail5shmemE+32];
	setp.lt.f32 	%p193, %f292, %f73;
	mov.f32 	%f242, %f73;
	mov.u64 	%rd420, %rd78;
	@%p193 bra 	$L__BB18_97;
	setp.lt.f32 	%p194, %f73, %f292;
	mov.f32 	%f242, %f292;
	mov.u64 	%rd420, %rd478;
	@%p194 bra 	$L__BB18_97;
	setp.lt.s64 	%p195, %rd478, %rd78;
	selp.f32 	%f242, %f292, %f73, %p195;
	min.s64 	%rd420, %rd478, %rd78;
$L__BB18_97:
	setp.lt.s32 	%p196, %r29, 65;
	mov.f32 	%f243, %f242;
	mov.u64 	%rd421, %rd420;
	@%p196 bra 	$L__BB18_101;
	ld.shared.f32 	%f76, [_ZN6thrust24THRUST_300001_SM_1000_NS8cuda_cub4core6detail5shmemE+40];
	ld.shared.u64 	%rd81, [_ZN6thrust24THRUST_300001_SM_1000_NS8cuda_cub4core6detail5shmemE+48];
	setp.lt.f32 	%p197, %f242, %f76;
	mov.f32 	%f243, %f76;
	mov.u64 	%rd421, %rd81;
	@%p197 bra 	$L__BB18_101;
	setp.lt.f32 	%p198, %f76, %f242;
	mov.f32 	%f243, %f242;
	mov.u64 	%rd421, %rd420;
	@%p198 bra 	$L__BB18_101;
	setp.lt.s64 	%p199, %rd420, %rd81;
	selp.f32 	%f243, %f242, %f76, %p199;
	min.s64 	%rd421, %rd420, %rd81;
$L__BB18_101:
	setp.lt.s32 	%p200, %r29, 97;
	mov.f32 	%f244, %f243;
	mov.u64 	%rd422, %rd421;
	@%p200 bra 	$L__BB18_105;
	ld.shared.f32 	%f79, [_ZN6thrust24THRUST_300001_SM_1000_NS8cuda_cub4core6detail5shmemE+56];
	ld.shared.u64 	%rd84, [_ZN6thrust24THRUST_300001_SM_1000_NS8cuda_cub4core6detail5shmemE+64];
	setp.lt.f32 	%p201, %f243, %f79;
	mov.f32 	%f244, %f79;
	mov.u64 	%rd422, %rd84;
	@%p201 bra 	$L__BB18_105;
	setp.lt.f32 	%p202, %f79, %f243;
	mov.f32 	%f244, %f243;
	mov.u64 	%rd422, %rd421;
	@%p202 bra 	$L__BB18_105;
	setp.lt.s64 	%p203, %rd421, %rd84;
	selp.f32 	%f244, %f243, %f79, %p203;
	min.s64 	%rd422, %rd421, %rd84;
$L__BB18_105:
	setp.lt.s32 	%p204, %r29, 129;
	mov.f32 	%f245, %f244;
	mov.u64 	%rd423, %rd422;
	@%p204 bra 	$L__BB18_109;
	ld.shared.f32 	%f82, [_ZN6thrust24THRUST_300001_SM_1000_NS8cuda_cub4core6detail5shmemE+72];
	ld.shared.u64 	%rd87, [_ZN6thrust24THRUST_300001_SM_1000_NS8cuda_cub4core6detail5shmemE+80];
	setp.lt.f32 	%p205, %f244, %f82;
	mov.f32 	%f245, %f82;
	mov.u64 	%rd423, %rd87;
	@%p205 bra 	$L__BB18_109;
	setp.lt.f32 	%p206, %f82, %f244;
	mov.f32 	%f245, %f244;
	mov.u64 	%rd423, %rd422;
	@%p206 bra 	$L__BB18_109;
	setp.lt.s64 	%p207, %rd422, %rd87;
	selp.f32 	%f245, %f244, %f82, %p207;
	min.s64 	%rd423, %rd422, %rd87;
$L__BB18_109:
	setp.lt.s32 	%p208, %r29, 161;
	mov.f32 	%f246, %f245;
	mov.u64 	%rd424, %rd423;
	@%p208 bra 	$L__BB18_113;
	ld.shared.f32 	%f85, [_ZN6thrust24THRUST_300001_SM_1000_NS8cuda_cub4core6detail5shmemE+88];
	ld.shared.u64 	%rd90, [_ZN6thrust24THRUST_300001_SM_1000_NS8cuda_cub4core6detail5shmemE+96];
	setp.lt.f32 	%p209, %f245, %f85;
	mov.f32 	%f246, %f85;
	mov.u64 	%rd424, %rd90;
	@%p209 bra 	$L__BB18_113;
	setp.lt.f32 	%p210, %f85, %f245;
	mov.f32 	%f246, %f245;
	mov.u64 	%rd424, %rd423;
	@%p210 bra 	$L__BB18_113;
	setp.lt.s64 	%p211, %rd423, %rd90;
	selp.f32 	%f246, %f245, %f85, %p211;
	min.s64 	%rd424, %rd423, %rd90;
$L__BB18_113:
	setp.lt.s32 	%p212, %r29, 193;
	mov.f32 	%f247, %f246;
	mov.u64 	%rd425, %rd424;
	@%p212 bra 	$L__BB18_117;
	ld.shared.f32 	%f88, [_ZN6thrust24THRUST_300001_SM_1000_NS8cuda_cub4core6detail5shmemE+104];
	ld.shared.u64 	%rd93, [_ZN6thrust24THRUST_300001_SM_1000_NS8cuda_cub4core6detail5shmemE+112];
	setp.lt.f32 	%p213, %f246, %f88;
	mov.f32 	%f247, %f88;
	mov.u64 	%rd425, %rd93;
	@%p213 bra 	$L__BB18_117;
	setp.lt.f32 	%p214, %f88, %f246;
	mov.f32 	%f247, %f246;
	mov.u64 	%rd425, %rd424;
	@%p214 bra 	$L__BB18_117;
	setp.lt.s64 	%p215, %rd424, %rd93;
	selp.f32 	%f247, %f246, %f88, %p215;
	min.s64 	%rd425, %rd424, %rd93;
$L__BB18_117:
	setp.lt.s32 	%p216, %r29, 225;
	mov.f32 	%f292, %f247;
	mov.u64 	%rd478, %rd425;
	@%p216 bra 	$L__BB18_232;
	ld.shared.f32 	%f91, [_ZN6thrust24THRUST_300001_SM_1000_NS8cuda_cub4core6detail5shmemE+120];
	ld.shared.u64 	%rd96, [_ZN6thrust24THRUST_300001_SM_1000_NS8cuda_cub4core6detail5shmemE+128];
	setp.lt.f32 	%p217, %f247, %f91;
	mov.f32 	%f292, %f91;
	mov.u64 	%rd478, %rd96;
	@%p217 bra 	$L__BB18_232;
	setp.lt.f32 	%p218, %f91, %f247;
	mov.f32 	%f292, %f247;
	mov.u64 	%rd478, %rd425;
	@%p218 bra 	$L__BB18_232;
	setp.lt.s64 	%p219, %rd425, %rd96;
	selp.f32 	%f292, %f247, %f91, %p219;
	min.s64 	%rd478, %rd425, %rd96;
	bra.uni 	$L__BB18_232;
$L__BB18_121:
	mov.u32 	%r16, %tid.x;
	cvt.u64.u32 	%rd98, %r16;
	mul.wide.u32 	%rd258, %r16, 16;
	add.s64 	%rd239, %rd236, %rd258;
	// begin inline asm
	ld.global.nc.u64 %rd238, [%rd239];
	// end inline asm
	mov.b64 	{%r30, %r31}, %rd238;
	mov.b32 	%f93, %r30;
	add.s64 	%rd241, %rd239, 8;
	// begin inline asm
	ld.global.nc.u64 %rd240, [%rd241];
	// end inline asm
	add.s64 	%rd243, %rd239, 4096;
	// begin inline asm
	ld.global.nc.u64 %rd242, [%rd243];
	// end inline asm
	mov.b64 	{%r32, %r33}, %rd242;
	mov.b32 	%f248, %r32;
	add.s64 	%rd245, %rd239, 4104;
	// begin inline asm
	ld.global.nc.u64 %rd426, [%rd245];
	// end inline asm
	add.s64 	%rd247, %rd239, 8192;
	// begin inline asm
	ld.global.nc.u64 %rd246, [%rd247];
	// end inline asm
	mov.b64 	{%r34, %r35}, %rd246;
	mov.b32 	%f249, %r34;
	add.s64 	%rd249, %rd239, 8200;
	// begin inline asm
	ld.global.nc.u64 %rd427, [%rd249];
	// end inline asm
	add.s64 	%rd251, %rd239, 12288;
	// begin inline asm
	ld.global.nc.u64 %rd250, [%rd251];
	// end inline asm
	mov.b64 	{%r36, %r37}, %rd250;
	mov.b32 	%f250, %r36;
	add.s64 	%rd253, %rd239, 12296;
	// begin inline asm
	ld.global.nc.u64 %rd428, [%rd253];
	// end inline asm
	add.s64 	%rd255, %rd239, 16384;
	// begin inline asm
	ld.global.nc.u64 %rd254, [%rd255];
	// end inline asm
	mov.b64 	{%r38, %r39}, %rd254;
	mov.b32 	%f279, %r38;
	add.s64 	%rd257, %rd239, 16392;
	// begin inline asm
	ld.global.nc.u64 %rd465, [%rd257];
	// end inline asm
	setp.lt.f32 	%p3, %f93, %f248;
	@%p3 bra 	$L__BB18_123;
	setp.lt.f32 	%p4, %f248, %f93;
	setp.lt.s64 	%p5, %rd240, %rd426;
	or.pred  	%p6, %p4, %p5;
	selp.f32 	%f248, %f93, %f248, %p6;
	selp.b64 	%rd426, %rd240, %rd426, %p6;
$L__BB18_123:
	setp.lt.f32 	%p7, %f248, %f249;
	@%p7 bra 	$L__BB18_125;
	setp.lt.f32 	%p8, %f249, %f248;
	setp.lt.s64 	%p9, %rd426, %rd427;
	or.pred  	%p10, %p8, %p9;
	selp.f32 	%f249, %f248, %f249, %p10;
	selp.b64 	%rd427, %rd426, %rd427, %p10;
$L__BB18_125:
	setp.lt.f32 	%p11, %f249, %f250;
	@%p11 bra 	$L__BB18_127;
	setp.lt.f32 	%p12, %f250, %f249;
	setp.lt.s64 	%p13, %rd427, %rd428;
	or.pred  	%p14, %p12, %p13;
	selp.f32 	%f250, %f249, %f250, %p14;
	selp.b64 	%rd428, %rd427, %rd428, %p14;
$L__BB18_127:
	setp.lt.f32 	%p15, %f250, %f279;
	@%p15 bra 	$L__BB18_129;
	setp.lt.f32 	%p16, %f279, %f250;
	setp.lt.s64 	%p17, %rd428, %rd465;
	or.pred  	%p18, %p16, %p17;
	selp.f32 	%f279, %f250, %f279, %p18;
	selp.b64 	%rd465, %rd428, %rd465, %p18;
$L__BB18_129:
	setp.lt.u32 	%p19, %r29, 2560;
	mov.b64 	%rd444, 1280;
	@%p19 bra 	$L__BB18_165;
	add.s64 	%rd262, %rd1, -2560;
	mul.hi.u64 	%rd263, %rd262, -3689348814741910323;
	shr.u64 	%rd112, %rd263, 10;
	setp.lt.u64 	%p20, %rd262, 1280;
	mov.b64 	%rd444, 1280;
	@%p20 bra 	$L__BB18_153;
	add.s64 	%rd265, %rd112, 1;
	and.b64  	%rd430, %rd265, 36028797018963966;
	shl.b64 	%rd266, %rd98, 4;
	add.s64 	%rd267, %rd266, %rd236;
	add.s64 	%rd431, %rd267, 57352;
	mov.b64 	%rd444, 1280;
$L__BB18_132:
	add.s64 	%rd269, %rd431, -36872;
	// begin inline asm
	ld.global.nc.u64 %rd268, [%rd269];
	// end inline asm
	mov.b64 	{%r40, %r41}, %rd268;
	mov.b32 	%f253, %r40;
	add.s64 	%rd271, %rd431, -36864;
	// begin inline asm
	ld.global.nc.u64 %rd434, [%rd271];
	// end inline asm
	add.s64 	%rd273, %rd431, -32776;
	// begin inline asm
	ld.global.nc.u64 %rd272, [%rd273];
	// end inline asm
	mov.b64 	{%r42, %r43}, %rd272;
	mov.b32 	%f254, %r42;
	add.s64 	%rd275, %rd431, -32768;
	// begin inline asm
	ld.global.nc.u64 %rd435, [%rd275];
	// end inline asm
	add.s64 	%rd277, %rd431, -28680;
	// begin inline asm
	ld.global.nc.u64 %rd276, [%rd277];
	// end inline asm
	mov.b64 	{%r44, %r45}, %rd276;
	mov.b32 	%f255, %r44;
	add.s64 	%rd279, %rd431, -28672;
	// begin inline asm
	ld.global.nc.u64 %rd436, [%rd279];
	// end inline asm
	add.s64 	%rd281, %rd431, -24584;
	// begin inline asm
	ld.global.nc.u64 %rd280, [%rd281];
	// end inline asm
	mov.b64 	{%r46, %r47}, %rd280;
	mov.b32 	%f256, %r46;
	add.s64 	%rd283, %rd431, -24576;
	// begin inline asm
	ld.global.nc.u64 %rd437, [%rd283];
	// end inline asm
	add.s64 	%rd285, %rd431, -20488;
	// begin inline asm
	ld.global.nc.u64 %rd284, [%rd285];
	// end inline asm
	mov.b64 	{%r48, %r49}, %rd284;
	mov.b32 	%f257, %r48;
	add.s64 	%rd287, %rd431, -20480;
	// begin inline asm
	ld.global.nc.u64 %rd438, [%rd287];
	// end inline asm
	setp.lt.f32 	%p21, %f279, %f253;
	@%p21 bra 	$L__BB18_134;
	setp.lt.f32 	%p22, %f253, %f279;
	setp.lt.s64 	%p23, %rd465, %rd434;
	or.pred  	%p24, %p22, %p23;
	selp.f32 	%f253, %f279, %f253, %p24;
	selp.b64 	%rd434, %rd465, %rd434, %p24;
$L__BB18_134:
	setp.lt.f32 	%p25, %f253, %f254;
	@%p25 bra 	$L__BB18_136;
	setp.lt.f32 	%p26, %f254, %f253;
	setp.lt.s64 	%p27, %rd434, %rd435;
	or.pred  	%p28, %p26, %p27;
	selp.f32 	%f254, %f253, %f254, %p28;
	selp.b64 	%rd435, %rd434, %rd435, %p28;
$L__BB18_136:
	setp.lt.f32 	%p29, %f254, %f255;
	@%p29 bra 	$L__BB18_138;
	setp.lt.f32 	%p30, %f255, %f254;
	setp.lt.s64 	%p31, %rd435, %rd436;
	or.pred  	%p32, %p30, %p31;
	selp.f32 	%f255, %f254, %f255, %p32;
	selp.b64 	%rd436, %rd435, %rd436, %p32;
$L__BB18_138:
	setp.lt.f32 	%p33, %f255, %f256;
	@%p33 bra 	$L__BB18_140;
	setp.lt.f32 	%p34, %f256, %f255;
	setp.lt.s64 	%p35, %rd436, %rd437;
	or.pred  	%p36, %p34, %p35;
	selp.f32 	%f256, %f255, %f256, %p36;
	selp.b64 	%rd437, %rd436, %rd437, %p36;
$L__BB18_140:
	setp.lt.f32 	%p37, %f256, %f257;
	@%p37 bra 	$L__BB18_142;
	setp.lt.f32 	%p38, %f257, %f256;
	setp.lt.s64 	%p39, %rd437, %rd438;
	or.pred  	%p40, %p38, %p39;
	selp.f32 	%f257, %f256, %f257, %p40;
	selp.b64 	%rd438, %rd437, %rd438, %p40;
$L__BB18_142:
	add.s64 	%rd289, %rd431, -16392;
	// begin inline asm
	ld.global.nc.u64 %rd288, [%rd289];
	// end inline asm
	mov.b64 	{%r50, %r51}, %rd288;
	mov.b32 	%f258, %r50;
	add.s64 	%rd291, %rd431, -16384;
	// begin inline asm
	ld.global.nc.u64 %rd439, [%rd291];
	// end inline asm
	add.s64 	%rd293, %rd431, -12296;
	// begin inline asm
	ld.global.nc.u64 %rd292, [%rd293];
	// end inline asm
	mov.b64 	{%r52, %r53}, %rd292;
	mov.b32 	%f259, %r52;
	add.s64 	%rd295, %rd431, -12288;
	// begin inline asm
	ld.global.nc.u64 %rd440, [%rd295];
	// end inline asm
	add.s64 	%rd297, %rd431, -8200;
	// begin inline asm
	ld.global.nc.u64 %rd296, [%rd297];
	// end inline asm
	mov.b64 	{%r54, %r55}, %rd296;
	mov.b32 	%f260, %r54;
	add.s64 	%rd299, %rd431, -8192;
	// begin inline asm
	ld.global.nc.u64 %rd441, [%rd299];
	// end inline asm
	add.s64 	%rd301, %rd431, -4104;
	// begin inline asm
	ld.global.nc.u64 %rd300, [%rd301];
	// end inline asm
	mov.b64 	{%r56, %r57}, %rd300;
	mov.b32 	%f261, %r56;
	add.s64 	%rd303, %rd431, -4096;
	// begin inline asm
	ld.global.nc.u64 %rd442, [%rd303];
	// end inline asm
	add.s64 	%rd305, %rd431, -8;
	// begin inline asm
	ld.global.nc.u64 %rd304, [%rd305];
	// end inline asm
	mov.b64 	{%r58, %r59}, %rd304;
	mov.b32 	%f279, %r58;
	// begin inline asm
	ld.global.nc.u64 %rd465, [%rd431];
	// end inline asm
	setp.lt.f32 	%p41, %f257, %f258;
	@%p41 bra 	$L__BB18_144;
	setp.lt.f32 	%p42, %f258, %f257;
	setp.lt.s64 	%p43, %rd438, %rd439;
	or.pred  	%p44, %p42, %p43;
	selp.f32 	%f258, %f257, %f258, %p44;
	selp.b64 	%rd439, %rd438, %rd439, %p44;
$L__BB18_144:
	setp.lt.f32 	%p45, %f258, %f259;
	@%p45 bra 	$L__BB18_146;
	setp.lt.f32 	%p46, %f259, %f258;
	setp.lt.s64 	%p47, %rd439, %rd440;
	or.pred  	%p48, %p46, %p47;
	selp.f32 	%f259, %f258, %f259, %p48;
	selp.b64 	%rd440, %rd439, %rd440, %p48;
$L__BB18_146:
	setp.lt.f32 	%p49, %f259, %f260;
	@%p49 bra 	$L__BB18_148;
	setp.lt.f32 	%p50, %f260, %f259;
	setp.lt.s64 	%p51, %rd440, %rd441;
	or.pred  	%p52, %p50, %p51;
	selp.f32 	%f260, %f259, %f260, %p52;
	selp.b64 	%rd441, %rd440, %rd441, %p52;
$L__BB18_148:
	setp.lt.f32 	%p53, %f260, %f261;
	@%p53 bra 	$L__BB18_150;
	setp.lt.f32 	%p54, %f261, %f260;
	setp.lt.s64 	%p55, %rd441, %rd442;
	or.pred  	%p56, %p54, %p55;
	selp.f32 	%f261, %f260, %f261, %p56;
	selp.b64 	%rd442, %rd441, %rd442, %p56;
$L__BB18_150:
	setp.lt.f32 	%p57, %f261, %f279;
	@%p57 bra 	$L__BB18_152;
	setp.lt.f32 	%p58, %f279, %f261;
	setp.lt.s64 	%p59, %rd442, %rd465;
	or.pred  	%p60, %p58, %p59;
	selp.f32 	%f279, %f261, %f279, %p60;
	selp.b64 	%rd465, %rd442, %rd465, %p60;
$L__BB18_152:
	add.s64 	%rd444, %rd444, 2560;
	add.s64 	%rd431, %rd431, 40960;
	add.s64 	%rd430, %rd430, -2;
	setp.ne.s64 	%p61, %rd430, 0;
	@%p61 bra 	$L__BB18_132;
$L__BB18_153:
	and.b64  	%rd308, %rd112, 1;
	setp.eq.b64 	%p62, %rd308, 1;
	@%p62 bra 	$L__BB18_165;
	shl.b64 	%rd329, %rd444, 4;
	mul.wide.u32 	%rd330, %r16, 16;
	add.s64 	%rd331, %rd236, %rd330;
	add.s64 	%rd310, %rd331, %rd329;
	// begin inline asm
	ld.global.nc.u64 %rd309, [%rd310];
	// end inline asm
	mov.b64 	{%r60, %r61}, %rd309;
	mov.b32 	%f265, %r60;
	add.s64 	%rd312, %rd310, 8;
	// begin inline asm
	ld.global.nc.u64 %rd448, [%rd312];
	// end inline asm
	add.s64 	%rd314, %rd310, 4096;
	// begin inline asm
	ld.global.nc.u64 %rd313, [%rd314];
	// end inline asm
	mov.b64 	{%r62, %r63}, %rd313;
	mov.b32 	%f266, %r62;
	add.s64 	%rd316, %rd310, 4104;
	// begin inline asm
	ld.global.nc.u64 %rd449, [%rd316];
	// end inline asm
	add.s64 	%rd318, %rd310, 8192;
	// begin inline asm
	ld.global.nc.u64 %rd317, [%rd318];
	// end inline asm
	mov.b64 	{%r64, %r65}, %rd317;
	mov.b32 	%f267, %r64;
	add.s64 	%rd320, %rd310, 8200;
	// begin inline asm
	ld.global.nc.u64 %rd450, [%rd320];
	// end inline asm
	add.s64 	%rd322, %rd310, 12288;
	// begin inline asm
	ld.global.nc.u64 %rd321, [%rd322];
	// end inline asm
	mov.b64 	{%r66, %r67}, %rd321;
	mov.b32 	%f268, %r66;
	add.s64 	%rd324, %rd310, 12296;
	// begin inline asm
	ld.global.nc.u64 %rd451, [%rd324];
	// end inline asm
	add.s64 	%rd326, %rd310, 16384;
	// begin inline asm
	ld.global.nc.u64 %rd325, [%rd326];
	// end inline asm
	mov.b64 	{%r68, %r69}, %rd325;
	mov.b32 	%f269, %r68;
	add.s64 	%rd328, %rd310, 16392;
	// begin inline asm
	ld.global.nc.u64 %rd452, [%rd328];
	// end inline asm
	setp.lt.f32 	%p63, %f279, %f265;
	@%p63 bra 	$L__BB18_156;
	setp.lt.f32 	%p64, %f265, %f279;
	setp.lt.s64 	%p65, %rd465, %rd448;
	or.pred  	%p66, %p64, %p65;
	selp.f32 	%f265, %f279, %f265, %p66;
	selp.b64 	%rd448, %rd465, %rd448, %p66;
$L__BB18_156:
	setp.lt.f32 	%p67, %f265, %f266;
	@%p67 bra 	$L__BB18_158;
	setp.lt.f32 	%p68, %f266, %f265;
	setp.lt.s64 	%p69, %rd448, %rd449;
	or.pred  	%p70, %p68, %p69;
	selp.f32 	%f266, %f265, %f266, %p70;
	selp.b64 	%rd449, %rd448, %rd449, %p70;
$L__BB18_158:
	setp.lt.f32 	%p71, %f266, %f267;
	@%p71 bra 	$L__BB18_160;
	setp.lt.f32 	%p72, %f267, %f266;
	setp.lt.s64 	%p73, %rd449, %rd450;
	or.pred  	%p74, %p72, %p73;
	selp.f32 	%f267, %f266, %f267, %p74;
	selp.b64 	%rd450, %rd449, %rd450, %p74;
$L__BB18_160:
	setp.lt.f32 	%p75, %f267, %f268;
	@%p75 bra 	$L__BB18_162;
	setp.lt.f32 	%p76, %f268, %f267;
	setp.lt.s64 	%p77, %rd450, %rd451;
	or.pred  	%p78, %p76, %p77;
	selp.f32 	%f268, %f267, %f268, %p78;
	selp.b64 	%rd451, %rd450, %rd451, %p78;
$L__BB18_162:
	setp.lt.f32 	%p79, %f268, %f269;
	@%p79 bra 	$L__BB18_164;
	setp.lt.f32 	%p80, %f269, %f268;
	setp.lt.s64 	%p81, %rd451, %rd452;
	or.pred  	%p82, %p80, %p81;
	selp.f32 	%f269, %f268, %f269, %p82;
	selp.b64 	%rd452, %rd451, %rd452, %p82;
$L__BB18_164:
	add.s64 	%rd444, %rd444, 1280;
	mov.u64 	%rd465, %rd452;
	mov.f32 	%f279, %f269;
$L__BB18_165:
	cvt.s64.s32 	%rd332, %r29;
	setp.ge.s64 	%p83, %rd444, %rd332;
	@%p83 bra 	$L__BB18_188;
	cvt.u32.u64 	%r17, %rd444;
	sub.s32 	%r18, %r29, %r17;
	setp.ge.s32 	%p84, %r16, %r18;
	@%p84 bra 	$L__BB18_188;
	not.b32 	%r70, %r16;
	add.s32 	%r71, %r29, %r70;
	sub.s32 	%r19, %r71, %r17;
	and.b32  	%r72, %r19, 768;
	setp.eq.s32 	%p85, %r72, 768;
	mov.u32 	%r434, %r16;
	@%p85 bra 	$L__BB18_173;
	cvt.u64.u32 	%rd334, %r16;
	add.s64 	%rd335, %rd444, %rd334;
	shl.b64 	%rd336, %rd335, 4;
	add.s64 	%rd455, %rd236, %rd336;
	shr.u32 	%r73, %r19, 8;
	add.s32 	%r74, %r73, 1;
	and.b32  	%r75, %r74, 3;
	neg.s32 	%r432, %r75;
	mov.u32 	%r434, %r16;
$L__BB18_169:
	.pragma "nounroll";
	mov.u64 	%rd176, %rd465;
	mov.f32 	%f155, %f279;
	// begin inline asm
	ld.global.nc.u64 %rd337, [%rd455];
	// end inline asm
	mov.b64 	{%r76, %r77}, %rd337;
	mov.b32 	%f156, %r76;
	add.s64 	%rd340, %rd455, 8;
	// begin inline asm
	ld.global.nc.u64 %rd339, [%rd340];
	// end inline asm
	setp.lt.f32 	%p86, %f155, %f156;
	mov.f32 	%f279, %f156;
	mov.u64 	%rd465, %rd339;
	@%p86 bra 	$L__BB18_172;
	setp.lt.f32 	%p87, %f156, %f155;
	mov.f32 	%f279, %f155;
	mov.u64 	%rd465, %rd176;
	@%p87 bra 	$L__BB18_172;
	setp.lt.s64 	%p88, %rd176, %rd339;
	selp.f32 	%f279, %f155, %f156, %p88;
	min.s64 	%rd465, %rd176, %rd339;
$L__BB18_172:
	add.s32 	%r434, %r434, 256;
	add.s64 	%rd455, %rd455, 4096;
	add.s32 	%r432, %r432, 1;
	setp.ne.s32 	%p89, %r432, 0;
	@%p89 bra 	$L__BB18_169;
$L__BB18_173:
	setp.lt.u32 	%p90, %r19, 768;
	@%p90 bra 	$L__BB18_188;
	cvt.u64.u32 	%rd341, %r434;
	add.s64 	%rd342, %rd444, %rd341;
	shl.b64 	%rd343, %rd342, 4;
	add.s64 	%rd344, %rd343, %rd236;
	add.s64 	%rd460, %rd344, 12296;
$L__BB18_175:
	add.s64 	%rd346, %rd460, -12296;
	// begin inline asm
	ld.global.nc.u64 %rd345, [%rd346];
	// end inline asm
	mov.b64 	{%r78, %r79}, %rd345;
	mov.b32 	%f162, %r78;
	add.s64 	%rd348, %rd460, -12288;
	// begin inline asm
	ld.global.nc.u64 %rd347, [%rd348];
	// end inline asm
	setp.lt.f32 	%p91, %f279, %f162;
	mov.f32 	%f276, %f162;
	mov.u64 	%rd462, %rd347;
	@%p91 bra 	$L__BB18_178;
	setp.lt.f32 	%p92, %f162, %f279;
	mov.f32 	%f276, %f279;
	mov.u64 	%rd462, %rd465;
	@%p92 bra 	$L__BB18_178;
	setp.lt.s64 	%p93, %rd465, %rd347;
	selp.f32 	%f276, %f279, %f162, %p93;
	min.s64 	%rd462, %rd465, %rd347;
$L__BB18_178:
	add.s64 	%rd350, %rd460, -8200;
	// begin inline asm
	ld.global.nc.u64 %rd349, [%rd350];
	// end inline asm
	mov.b64 	{%r80, %r81}, %rd349;
	mov.b32 	%f165, %r80;
	add.s64 	%rd352, %rd460, -8192;
	// begin inline asm
	ld.global.nc.u64 %rd351, [%rd352];
	// end inline asm
	setp.lt.f32 	%p94, %f276, %f165;
	mov.f32 	%f277, %f165;
	mov.u64 	%rd463, %rd351;
	@%p94 bra 	$L__BB18_181;
	setp.lt.f32 	%p95, %f165, %f276;
	mov.f32 	%f277, %f276;
	mov.u64 	%rd463, %rd462;
	@%p95 bra 	$L__BB18_181;
	setp.lt.s64 	%p96, %rd462, %rd351;
	selp.f32 	%f277, %f276, %f165, %p96;
	min.s64 	%rd463, %rd462, %rd351;
$L__BB18_181:
	add.s64 	%rd354, %rd460, -4104;
	// begin inline asm
	ld.global.nc.u64 %rd353, [%rd354];
	// end inline asm
	mov.b64 	{%r82, %r83}, %rd353;
	mov.b32 	%f168, %r82;
	add.s64 	%rd356, %rd460, -4096;
	// begin inline asm
	ld.global.nc.u64 %rd355, [%rd356];
	// end inline asm
	setp.lt.f32 	%p97, %f277, %f168;
	mov.f32 	%f278, %f168;
	mov.u64 	%rd464, %rd355;
	@%p97 bra 	$L__BB18_184;
	setp.lt.f32 	%p98, %f168, %f277;
	mov.f32 	%f278, %f277;
	mov.u64 	%rd464, %rd463;
	@%p98 bra 	$L__BB18_184;
	setp.lt.s64 	%p99, %rd463, %rd355;
	selp.f32 	%f278, %f277, %f168, %p99;
	min.s64 	%rd464, %rd463, %rd355;
$L__BB18_184:
	add.s64 	%rd358, %rd460, -8;
	// begin inline asm
	ld.global.nc.u64 %rd357, [%rd358];
	// end inline asm
	mov.b64 	{%r84, %r85}, %rd357;
	mov.b32 	%f171, %r84;
	// begin inline asm
	ld.global.nc.u64 %rd359, [%rd460];
	// end inline asm
	setp.lt.f32 	%p100, %f278, %f171;
	mov.f32 	%f279, %f171;
	mov.u64 	%rd465, %rd359;
	@%p100 bra 	$L__BB18_187;
	setp.lt.f32 	%p101, %f171, %f278;
	mov.f32 	%f279, %f278;
	mov.u64 	%rd465, %rd464;
	@%p101 bra 	$L__BB18_187;
	setp.lt.s64 	%p102, %rd464, %rd359;
	selp.f32 	%f279, %f278, %f171, %p102;
	min.s64 	%rd465, %rd464, %rd359;
$L__BB18_187:
	add.s32 	%r434, %r434, 1024;
	add.s64 	%rd460, %rd460, 16384;
	setp.lt.s32 	%p103, %r434, %r18;
	@%p103 bra 	$L__BB18_175;
$L__BB18_188:
	// begin inline asm
	mov.u32 %r86, %laneid;
	// end inline asm
	mov.b32 	%r88, %f279;
	mov.b32 	%r104, 1;
	mov.b32 	%r105, 31;
	mov.b32 	%r106, -1;
	// begin inline asm
	shfl.sync.down.b32 %r87, %r88, %r104, %r105, %r106;
	// end inline asm
	mov.b32 	%f175, %r87;
	// begin inline asm
	shfl.sync.down.b32 %r92, %r93, %r104, %r105, %r106;
	// end inline asm
	mov.b64 	{%r98, %r103}, %rd465;
	// begin inline asm
	shfl.sync.down.b32 %r97, %r98, %r104, %r105, %r106;
	// end inline asm
	// begin inline asm
	shfl.sync.down.b32 %r102, %r103, %r104, %r105, %r106;
	// end inline asm
	mov.b64 	%rd200, {%r97, %r102};
	setp.gt.s32 	%p104, %r86, 30;
	mov.f32 	%f281, %f279;
	mov.u64 	%rd467, %rd465;
	@%p104 bra 	$L__BB18_192;
	setp.lt.f32 	%p105, %f279, %f175;
	mov.f32 	%f281, %f175;
	mov.u64 	%rd467, %rd200;
	@%p105 bra 	$L__BB18_192;
	setp.gt.f32 	%p106, %f279, %f175;
	mov.f32 	%f281, %f279;
	mov.u64 	%rd467, %rd465;
	@%p106 bra 	$L__BB18_192;
	setp.lt.s64 	%p107, %rd465, %rd200;
	selp.f32 	%f281, %f279, %f175, %p107;
	min.s64 	%rd467, %rd465, %rd200;
$L__BB18_192:
	mov.b32 	%r108, %f281;
	mov.b32 	%r124, 2;
	mov.b32 	%r125, 31;
	mov.b32 	%r126, -1;
	// begin inline asm
	shfl.sync.down.b32 %r107, %r108, %r124, %r125, %r126;
	// end inline asm
	mov.b32 	%f178, %r107;
	// begin inline asm
	shfl.sync.down.b32 %r112, %r113, %r124, %r125, %r126;
	// end inline asm
	mov.b64 	{%r118, %r123}, %rd467;
	// begin inline asm
	shfl.sync.down.b32 %r117, %r118, %r124, %r125, %r126;
	// end inline asm
	// begin inline asm
	shfl.sync.down.b32 %r122, %r123, %r124, %r125, %r126;
	// end inline asm
	mov.b64 	%rd203, {%r117, %r122};
	setp.gt.s32 	%p108, %r86, 29;
	mov.f32 	%f282, %f281;
	mov.u64 	%rd468, %rd467;
	@%p108 bra 	$L__BB18_196;
	setp.lt.f32 	%p109, %f281, %f178;
	mov.f32 	%f282, %f178;
	mov.u64 	%rd468, %rd203;
	@%p109 bra 	$L__BB18_196;
	setp.gt.f32 	%p110, %f281, %f178;
	mov.f32 	%f282, %f281;
	mov.u64 	%rd468, %rd467;
	@%p110 bra 	$L__BB18_196;
	setp.lt.s64 	%p111, %rd467, %rd203;
	selp.f32 	%f282, %f281, %f178, %p111;
	min.s64 	%rd468, %rd467, %rd203;
$L__BB18_196:
	mov.b32 	%r128, %f282;
	mov.b32 	%r144, 4;
	mov.b32 	%r145, 31;
	mov.b32 	%r146, -1;
	// begin inline asm
	shfl.sync.down.b32 %r127, %r128, %r144, %r145, %r146;
	// end inline asm
	mov.b32 	%f181, %r127;
	// begin inline asm
	shfl.sync.down.b32 %r132, %r133, %r144, %r145, %r146;
	// end inline asm
	mov.b64 	{%r138, %r143}, %rd468;
	// begin inline asm
	shfl.sync.down.b32 %r137, %r138, %r144, %r145, %r146;
	// end inline asm
	// begin inline asm
	shfl.sync.down.b32 %r142, %r143, %r144, %r145, %r146;
	// end inline asm
	mov.b64 	%rd206, {%r137, %r142};
	setp.gt.s32 	%p112, %r86, 27;
	mov.f32 	%f283, %f282;
	mov.u64 	%rd469, %rd468;
	@%p112 bra 	$L__BB18_200;
	setp.lt.f32 	%p113, %f282, %f181;
	mov.f32 	%f283, %f181;
	mov.u64 	%rd469, %rd206;
	@%p113 bra 	$L__BB18_200;
	setp.gt.f32 	%p114, %f282, %f181;
	mov.f32 	%f283, %f282;
	mov.u64 	%rd469, %rd468;
	@%p114 bra 	$L__BB18_200;
	setp.lt.s64 	%p115, %rd468, %rd206;
	selp.f32 	%f283, %f282, %f181, %p115;
	min.s64 	%rd469, %rd468, %rd206;
$L__BB18_200:
	mov.b32 	%r148, %f283;
	mov.b32 	%r164, 8;
	mov.b32 	%r165, 31;
	mov.b32 	%r166, -1;
	// begin inline asm
	shfl.sync.down.b32 %r147, %r148, %r164, %r165, %r166;
	// end inline asm
	mov.b32 	%f184, %r147;
	// begin inline asm
	shfl.sync.down.b32 %r152, %r153, %r164, %r165, %r166;
	// end inline asm
	mov.b64 	{%r158, %r163}, %rd469;
	// begin inline asm
	shfl.sync.down.b32 %r157, %r158, %r164, %r165, %r166;
	// end inline asm
	// begin inline asm
	shfl.sync.down.b32 %r162, %r163, %r164, %r165, %r166;
	// end inline asm
	mov.b64 	%rd209, {%r157, %r162};
	setp.gt.s32 	%p116, %r86, 23;
	mov.f32 	%f284, %f283;
	mov.u64 	%rd470, %rd469;
	@%p116 bra 	$L__BB18_204;
	setp.lt.f32 	%p117, %f283, %f184;
	mov.f32 	%f284, %f184;
	mov.u64 	%rd470, %rd209;
	@%p117 bra 	$L__BB18_204;
	setp.gt.f32 	%p118, %f283, %f184;
	mov.f32 	%f284, %f283;
	mov.u64 	%rd470, %rd469;
	@%p118 bra 	$L__BB18_204;
	setp.lt.s64 	%p119, %rd469, %rd209;
	selp.f32 	%f284, %f283, %f184, %p119;
	min.s64 	%rd470, %rd469, %rd209;
$L__BB18_204:
	mov.b32 	%r168, %f284;
	mov.b32 	%r184, 16;
	mov.b32 	%r185, 31;
	mov.b32 	%r186, -1;
	// begin inline asm
	shfl.sync.down.b32 %r167, %r168, %r184, %r185, %r186;
	// end inline asm
	mov.b32 	%f187, %r167;
	// begin inline asm
	shfl.sync.down.b32 %r172, %r173, %r184, %r185, %r186;
	// end inline asm
	mov.b64 	{%r178, %r183}, %rd470;
	// begin inline asm
	shfl.sync.down.b32 %r177, %r178, %r184, %r185, %r186;
	// end inline asm
	// begin inline asm
	shfl.sync.down.b32 %r182, %r183, %r184, %r185, %r186;
	// end inline asm
	mov.b64 	%rd212, {%r177, %r182};
	setp.gt.s32 	%p120, %r86, 15;
	mov.f32 	%f292, %f284;
	mov.u64 	%rd478, %rd470;
	@%p120 bra 	$L__BB18_208;
	setp.lt.f32 	%p121, %f284, %f187;
	mov.f32 	%f292, %f187;
	mov.u64 	%rd478, %rd212;
	@%p121 bra 	$L__BB18_208;
	setp.gt.f32 	%p122, %f284, %f187;
	mov.f32 	%f292, %f284;
	mov.u64 	%rd478, %rd470;
	@%p122 bra 	$L__BB18_208;
	setp.lt.s64 	%p123, %rd470, %rd212;
	selp.f32 	%f292, %f284, %f187, %p123;
	min.s64 	%rd478, %rd470, %rd212;
$L__BB18_208:
	setp.ne.s32 	%p124, %r86, 0;
	@%p124 bra 	$L__BB18_210;
	shr.u32 	%r187, %r16, 1;
	and.b32  	%r188, %r187, 496;
	mov.u32 	%r189, _ZN6thrust24THRUST_300001_SM_1000_NS8cuda_cub4core6detail5shmemE;
	add.s32 	%r190, %r189, %r188;
	st.shared.f32 	[%r190+8], %f292;
	st.shared.u64 	[%r190+16], %rd478;
$L__BB18_210:
	bar.sync 	0;
	setp.ne.s32 	%p125, %r16, 0;
	@%p125 bra 	$L__BB18_232;
	ld.shared.f32 	%f190, [_ZN6thrust24THRUST_300001_SM_1000_NS8cuda_cub4core6detail5shmemE+24];
	ld.shared.u64 	%rd215, [_ZN6thrust24THRUST_300001_SM_1000_NS8cuda_cub4core6detail5shmemE+32];
	setp.lt.f32 	%p126, %f292, %f190;
	mov.f32 	%f286, %f190;
	mov.u64 	%rd472, %rd215;
	@%p126 bra 	$L__BB18_214;
	setp.lt.f32 	%p127, %f190, %f292;
	mov.f32 	%f286, %f292;
	mov.u64 	%rd472, %rd478;
	@%p127 bra 	$L__BB18_214;
	setp.lt.s64 	%p128, %rd478, %rd215;
	selp.f32 	%f286, %f292, %f190, %p128;
	min.s64 	%rd472, %rd478, %rd215;
$L__BB18_214:
	ld.shared.f32 	%f193, [_ZN6thrust24THRUST_300001_SM_1000_NS8cuda_cub4core6detail5shmemE+40];
	ld.shared.u64 	%rd218, [_ZN6thrust24THRUST_300001_SM_1000_NS8cuda_cub4core6detail5shmemE+48];
	setp.lt.f32 	%p129, %f286, %f193;
	mov.f32 	%f287, %f193;
	mov.u64 	%rd473, %rd218;
	@%p129 bra 	$L__BB18_217;
	setp.lt.f32 	%p130, %f193, %f286;
	mov.f32 	%f287, %f286;
	mov.u64 	%rd473, %rd472;
	@%p130 bra 	$L__BB18_217;
	setp.lt.s64 	%p131, %rd472, %rd218;
	selp.f32 	%f287, %f286, %f193, %p131;
	min.s64 	%rd473, %rd472, %rd218;
$L__BB18_217:
	ld.shared.f32 	%f196, [_ZN6thrust24THRUST_300001_SM_1000_NS8cuda_cub4core6detail5shmemE+56];
	ld.shared.u64 	%rd221, [_ZN6thrust24THRUST_300001_SM_1000_NS8cuda_cub4core6detail5shmemE+64];
	setp.lt.f32 	%p132, %f287, %f196;
	mov.f32 	%f288, %f196;
	mov.u64 	%rd474, %rd221;
	@%p132 bra 	$L__BB18_220;
	setp.lt.f32 	%p133, %f196, %f287;
	mov.f32 	%f288, %f287;
	mov.u64 	%rd474, %rd473;
	@%p133 bra 	$L__BB18_220;
	setp.lt.s64 	%p134, %rd473, %rd221;
	selp.f32 	%f288, %f287, %f196, %p134;
	min.s64 	%rd474, %rd473, %rd221;
$L__BB18_220:
	ld.shared.f32 	%f199, [_ZN6thrust24THRUST_300001_SM_1000_NS8cuda_cub4core6detail5shmemE+72];
	ld.shared.u64 	%rd224, [_ZN6thrust24THRUST_300001_SM_1000_NS8cuda_cub4core6detail5shmemE+80];
	setp.lt.f32 	%p135, %f288, %f199;
	mov.f32 	%f289, %f199;
	mov.u64 	%rd475, %rd224;
	@%p135 bra 	$L__BB18_223;
	setp.lt.f32 	%p136, %f199, %f288;
	mov.f32 	%f289, %f288;
	mov.u64 	%rd475, %rd474;
	@%p136 bra 	$L__BB18_223;
	setp.lt.s64 	%p137, %rd474, %rd224;
	selp.f32 	%f289, %f288, %f199, %p137;
	min.s64 	%rd475, %rd474, %rd224;
$L__BB18_223:
	ld.shared.f32 	%f202, [_ZN6thrust24THRUST_300001_SM_1000_NS8cuda_cub4core6detail5shmemE+88];
	ld.shared.u64 	%rd227, [_ZN6thrust24THRUST_300001_SM_1000_NS8cuda_cub4core6detail5shmemE+96];
	setp.lt.f32 	%p138, %f289, %f202;
	mov.f32 	%f290, %f202;
	mov.u64 	%rd476, %rd227;
	@%p138 bra 	$L__BB18_226;
	setp.lt.f32 	%p139, %f202, %f289;
	mov.f32 	%f290, %f289;
	mov.u64 	%rd476, %rd475;
	@%p139 bra 	$L__BB18_226;
	setp.lt.s64 	%p140, %rd475, %rd227;
	selp.f32 	%f290, %f289, %f202, %p140;
	min.s64 	%rd476, %rd475, %rd227;
$L__BB18_226:
	ld.shared.f32 	%f205, [_ZN6thrust24THRUST_300001_SM_1000_NS8cuda_cub4core6detail5shmemE+104];
	ld.shared.u64 	%rd230, [_ZN6thrust24THRUST_300001_SM_1000_NS8cuda_cub4core6detail5shmemE+112];
	setp.lt.f32 	%p141, %f290, %f205;
	mov.f32 	%f291, %f205;
	mov.u64 	%rd477, %rd230;
	@%p141 bra 	$L__BB18_229;
	setp.lt.f32 	%p142, %f205, %f290;
	mov.f32 	%f291, %f290;
	mov.u64 	%rd477, %rd476;
	@%p142 bra 	$L__BB18_229;
	setp.lt.s64 	%p143, %rd476, %rd230;
	selp.f32 	%f291, %f290, %f205, %p143;
	min.s64 	%rd477, %rd476, %rd230;
$L__BB18_229:
	ld.shared.f32 	%f208, [_ZN6thrust24THRUST_300001_SM_1000_NS8cuda_cub4core6detail5shmemE+120];
	ld.shared.u64 	%rd233, [_ZN6thrust24THRUST_300001_SM_1000_NS8cuda_cub4core6detail5shmemE+128];
	setp.lt.f32 	%p144, %f291, %f208;
	mov.f32 	%f292, %f208;
	mov.u64 	%rd478, %rd233;
	@%p144 bra 	$L__BB18_232;
	setp.lt.f32 	%p145, %f208, %f291;
	mov.f32 	%f292, %f291;
	mov.u64 	%rd478, %rd477;
	@%p145 bra 	$L__BB18_232;
	setp.lt.s64 	%p146, %rd477, %rd233;
	selp.f32 	%f292, %f291, %f208, %p146;
	min.s64 	%rd478, %rd477, %rd233;
$L__BB18_232:
	mov.u32 	%r426, %tid.x;
	setp.ne.s32 	%p263, %r426, 0;
	@%p263 bra 	$L__BB18_234;
	ld.param.u64 	%rd391, [_ZN6thrust24THRUST_300001_SM_1000_NS8cuda_cub4core6detail13_kernel_agentINS1_8__reduce11ReduceAgentIPN4cuda3std3__45tupleIJflEEESC_SB_lNS1_9__extrema9arg_max_fIflNS9_4lessIfEEEEEEJSC_SC_iSH_EEEvDpT0__param_1];
	cvta.to.global.u64 	%rd390, %rd391;
	st.global.f32 	[%rd390], %f292;
	st.global.u64 	[%rd390+8], %rd478;
$L__BB18_234:
	ret;

}
	// .globl	_ZN3cub18CUB_300001_SM_10006detail11EmptyKernelIvEEvv
.visible .entry _ZN3cub18CUB_300001_SM_10006detail11EmptyKernelIvEEvv()
{


	ret;

}
	// .globl	_ZN3cub18CUB_300001_SM_10006detail10radix_sort31DeviceRadixSortSingleTileKernelINS1_5radix10policy_hubIjjyE10Policy1000ELNS0_9SortOrderE0EjjyNS1_21identity_decomposer_tEEEvPKT1_PSA_PKT2_PSE_T3_iiT4_
.visible .entry _ZN3cub18CUB_300001_SM_10006detail10radix_sort31DeviceRadixSortSingleTileKernelINS1_5radix10policy_hubIjjyE10Policy1000ELNS0_9SortOrderE0EjjyNS1_21identity_decomposer_tEEEvPKT1_PSA_PKT2_PSE_T3_iiT4_(
	.param .u64 .ptr .align 1 _ZN3cub18CUB_300001_SM_10006detail10radix_sort31DeviceRadixSortSingleTileKernelINS1_5radix10policy_hubIjjyE10Policy1000ELNS0_9SortOrderE0EjjyNS1_21identity_decomposer_tEEEvPKT1_PSA_PKT2_PSE_T3_iiT4__param_0,
	.param .u64 .ptr .align 1 _ZN3cub18CUB_300001_SM_10006detail10radix_sort31DeviceRadixSortSingleTileKernelINS1_5radix10policy_hubIjjyE10Policy1000ELNS0_9SortOrderE0EjjyNS1_21identity_decomposer_tEEEvPKT1_PSA_PKT2_PSE_T3_iiT4__param_1,
	.param .u64 .ptr .align 1 _ZN3cub18CUB_300001_SM_10006detail10radix_sort31DeviceRadixSortSingleTileKernelINS1_5radix10policy_hubIjjyE10Policy1000ELNS0_9SortOrderE0EjjyNS1_21identity_decomposer_tEEEvPKT1_PSA_PKT2_PSE_T3_iiT4__param_2,
	.param .u64 .ptr .align 1 _ZN3cub18CUB_300001_SM_10006detail10radix_sort31DeviceRadixSortSingleTileKernelINS1_5radix10policy_hubIjjyE10Policy1000ELNS0_9SortOrderE0EjjyNS1_21identity_decomposer_tEEEvPKT1_PSA_PKT2_PSE_T3_iiT4__param_3,
	.param .u64 _ZN3cub18CUB_300001_SM_10006detail10radix_sort31DeviceRadixSortSingleTileKernelINS1_5radix10policy_hubIjjyE10Policy1000ELNS0_9SortOrderE0EjjyNS1_21identity_decomposer_tEEEvPKT1_PSA_PKT2_PSE_T3_iiT4__param_4,
	.param .u32 _ZN3cub18CUB_300001_SM_10006detail10radix_sort31DeviceRadixSortSingleTileKernelINS1_5radix10policy_hubIjjyE10Policy1000ELNS0_9SortOrderE0EjjyNS1_21identity_decomposer_tEEEvPKT1_PSA_PKT2_PSE_T3_iiT4__param_5,
	.param .u32 _ZN3cub18CUB_300001_SM_10006detail10radix_sort31DeviceRadixSortSingleTileKernelINS1_5radix10policy_hubIjjyE10Policy1000ELNS0_9SortOrderE0EjjyNS1_21identity_decomposer_tEEEvPKT1_PSA_PKT2_PSE_T3_iiT4__param_6,
	.param .align 1 .b8 _ZN3cub18CUB_300001_SM_10006detail10radix_sort31DeviceRadixSortSingleTileKernelINS1_5radix10policy_hubIjjyE10Policy1000ELNS0_9SortOrderE0EjjyNS1_21identity_decomposer_tEEEvPKT1_PSA_PKT2_PSE_T3_iiT4__param_7[1]
)
.maxntid 256
.minnctapersm 1
{
	.reg .pred 	%p<73>;
	.reg .b16 	%rs<39>;
	.reg .b32 	%r<862>;
	.reg .b64 	%rd<37>;
	// demoted variable
	.shared .align 16 .b8 _ZZN3cub18CUB_300001_SM_10006detail10radix_sort31DeviceRadixSortSingleTileKernelINS1_5radix10policy_hubIjjyE10Policy1000ELNS0_9SortOrderE0EjjyNS1_21identity_decomposer_tEEEvPKT1_PSA_PKT2_PSE_T3_iiT4_E12temp_storage[33856];
	ld.param.u64 	%rd10, [_ZN3cub18CUB_300001_SM_10006detail10radix_sort31DeviceRadixSortSingleTileKernelINS1_5radix10policy_hubIjjyE10Policy1000ELNS0_9SortOrderE0EjjyNS1_21identity_decomposer_tEEEvPKT1_PSA_PKT2_PSE_T3_iiT4__param_0];
	ld.param.u64 	%rd6, [_ZN3cub18CUB_300001_SM_10006detail10radix_sort31DeviceRadixSortSingleTileKernelINS1_5radix10policy_hubIjjyE10Policy1000ELNS0_9SortOrderE0EjjyNS1_21identity_decomposer_tEEEvPKT1_PSA_PKT2_PSE_T3_iiT4__param_1];
	ld.param.u64 	%rd7, [_ZN3cub18CUB_300001_SM_10006detail10radix_sort31DeviceRadixSortSingleTileKernelINS1_5radix10policy_hubIjjyE10Policy1000ELNS0_9SortOrderE0EjjyNS1_21identity_decomposer_tEEEvPKT1_PSA_PKT2_PSE_T3_iiT4__param_2];
	ld.param.u64 	%rd8, [_ZN3cub18CUB_300001_SM_10006detail10radix_sort31DeviceRadixSortSingleTileKernelINS1_5radix10policy_hubIjjyE10Policy1000ELNS0_9SortOrderE0EjjyNS1_21identity_decomposer_tEEEvPKT1_PSA_PKT2_PSE_T3_iiT4__param_3];
	ld.param.u64 	%rd9, [_ZN3cub18CUB_300001_SM_10006detail10radix_sort31DeviceRadixSortSingleTileKernelINS1_5radix10policy_hubIjjyE10Policy1000ELNS0_9SortOrderE0EjjyNS1_21identity_decomposer_tEEEvPKT1_PSA_PKT2_PSE_T3_iiT4__param_4];
	ld.param.u32 	%r303, [_ZN3cub18CUB_300001_SM_10006detail10radix_sort31DeviceRadixSortSingleTileKernelINS1_5radix10policy_hubIjjyE10Policy1000ELNS0_9SortOrderE0EjjyNS1_21identity_decomposer_tEEEvPKT1_PSA_PKT2_PSE_T3_iiT4__param_5];
	ld.param.u32 	%r304, [_ZN3cub18CUB_300001_SM_10006detail10radix_sort31DeviceRadixSortSingleTileKernelINS1_5radix10policy_hubIjjyE10Policy1000ELNS0_9SortOrderE0EjjyNS1_21identity_decomposer_tEEEvPKT1_PSA_PKT2_PSE_T3_iiT4__param_6];
	cvta.to.global.u64 	%rd11, %rd10;
	cvt.u32.u64 	%r1, %rd9;
	mov.u32 	%r2, %tid.x;
	mul.lo.s32 	%r3, %r2, 19;
	setp.ge.s32 	%p1, %r3, %r1;
	mul.wide.u32 	%rd12, %r3, 4;
	add.s64 	%rd1, %rd11, %rd12;
	mov.b32 	%r840, -1;
	@%p1 bra 	$L__BB20_2;
	ld.global.u32 	%r840, [%rd1];
$L__BB20_2:
	add.s32 	%r6, %r3, 1;
	setp.ge.s32 	%p2, %r6, %r1;
	mov.b32 	%r839, -1;
	@%p2 bra 	$L__BB20_4;
	ld.global.u32 	%r839, [%rd1+4];
$L__BB20_4:
	add.s32 	%r9, %r3, 2;
	setp.ge.s32 	%p3, %r9, %r1;
	mov.b32 	%r838, -1;
	@%p3 bra 	$L__BB20_6;
	ld.global.u32 	%r838, [%rd1+8];
$L__BB20_6:
	add.s32 	%r12, %r3, 3;
	setp.ge.s32 	%p4, %r12, %r1;
	mov.b32 	%r837, -1;
	@%p4 bra 	$L__BB20_8;
	ld.global.u32 	%r837, [%rd1+12];
$L__BB20_8:
	add.s32 	%r15, %r3, 4;
	setp.ge.s32 	%p5, %r15, %r1;
	mov.b32 	%r836, -1;
	@%p5 bra 	$L__BB20_10;
	ld.global.u32 	%r836, [%rd1+16];
$L__BB20_10:
	add.s32 	%r18, %r3, 5;
	setp.ge.s32 	%p6, %r18, %r1;
	mov.b32 	%r835, -1;
	@%p6 bra 	$L__BB20_12;
	ld.global.u32 	%r835, [%rd1+20];
$L__BB20_12:
	add.s32 	%r21, %r3, 6;
	setp.ge.s32 	%p7, %r21, %r1;
	mov.b32 	%r834, -1;
	@%p7 bra 	$L__BB20_14;
	ld.global.u32 	%r834, [%rd1+24];
$L__BB20_14:
	add.s32 	%r24, %r3, 7;
	setp.ge.s32 	%p8, %r24, %r1;
	mov.b32 	%r833, -1;
	@%p8 bra 	$L__BB20_16;
	ld.global.u32 	%r833, [%rd1+28];
$L__BB20_16:
	add.s32 	%r27, %r3, 8;
	setp.ge.s32 	%p9, %r27, %r1;
	mov.b32 	%r832, -1;
	@%p9 bra 	$L__BB20_18;
	ld.global.u32 	%r832, [%rd1+32];
$L__BB20_18:
	add.s32 	%r30, %r3, 9;
	setp.ge.s32 	%p10, %r30, %r1;
	mov.b32 	%r831, -1;
	@%p10 bra 	$L__BB20_20;
	ld.global.u32 	%r831, [%rd1+36];
$L__BB20_20:
	add.s32 	%r33, %r3, 10;
	setp.ge.s32 	%p11, %r33, %r1;
	mov.b32 	%r830, -1;
	@%p11 bra 	$L__BB20_22;
	ld.global.u32 	%r830, [%rd1+40];
$L__BB20_22:
	add.s32 	%r36, %r3, 11;
	setp.ge.s32 	%p12, %r36, %r1;
	mov.b32 	%r829, -1;
	@%p12 bra 	$L__BB20_24;
	ld.global.u32 	%r829, [%rd1+44];
$L__BB20_24:
	add.s32 	%r39, %r3, 12;
	setp.ge.s32 	%p13, %r39, %r1;
	mov.b32 	%r828, -1;
	@%p13 bra 	$L__BB20_26;
	ld.global.u32 	%r828, [%rd1+48];
$L__BB20_26:
	add.s32 	%r42, %r3, 13;
	setp.ge.s32 	%p14, %r42, %r1;
	mov.b32 	%r827, -1;
	@%p14 bra 	$L__BB20_28;
	ld.global.u32 	%r827, [%rd1+52];
$L__BB20_28:
	add.s32 	%r45, %r3, 14;
	setp.ge.s32 	%p15, %r45, %r1;
	mov.b32 	%r826, -1;
	@%p15 bra 	$L__BB20_30;
	ld.global.u32 	%r826, [%rd1+56];
$L__BB20_30:
	add.s32 	%r48, %r3, 15;
	setp.ge.s32 	%p16, %r48, %r1;
	mov.b32 	%r825, -1;
	@%p16 bra 	$L__BB20_32;
	ld.global.u32 	%r825, [%rd1+60];
$L__BB20_32:
	add.s32 	%r51, %r3, 16;
	setp.ge.s32 	%p17, %r51, %r1;
	mov.b32 	%r824, -1;
	@%p17 bra 	$L__BB20_34;
	ld.global.u32 	%r824, [%rd1+64];
$L__BB20_34:
	add.s32 	%r54, %r3, 17;
	setp.ge.s32 	%p18, %r54, %r1;
	mov.b32 	%r823, -1;
	@%p18 bra 	$L__BB20_36;
	ld.global.u32 	%r823, [%rd1+68];
$L__BB20_36:
	add.s32 	%r57, %r3, 18;
	setp.ge.s32 	%p19, %r57, %r1;
	mov.b32 	%r822, -1;
	@%p19 bra 	$L__BB20_38;
	ld.global.u32 	%r822, [%rd1+72];
$L__BB20_38:
	bar.sync 	0;
	mov.b64 	{%r325, %r326}, %rd9;
	shfl.sync.idx.b32	%r60|%p20, %r325, 0, 31, -1;
	shfl.sync.idx.b32	%r327|%p21, %r326, 0, 31, -1;
	mov.b64 	%rd2, {%r60, %r327};
	setp.ge.s32 	%p22, %r3, %r60;
	cvta.to.global.u64 	%rd13, %rd7;
	add.s64 	%rd3, %rd13, %rd12;
	@%p22 bra 	$L__BB20_40;
	ld.global.u32 	%r859, [%rd3];
$L__BB20_40:
	setp.ge.s32 	%p23, %r6, %r60;
	@%p23 bra 	$L__BB20_42;
	ld.global.u32 	%r858, [%rd3+4];
$L__BB20_42:
	setp.ge.s32 	%p24, %r9, %r60;
	@%p24 bra 	$L__BB20_44;
	ld.global.u32 	%r857, [%rd3+8];
$L__BB20_44:
	setp.ge.s32 	%p25, %r12, %r60;
	@%p25 bra 	$L__BB20_46;
	ld.global.u32 	%r856, [%rd3+12];
$L__BB20_46:
	setp.ge.s32 	%p26, %r15, %r60;
	@%p26 bra 	$L__BB20_48;
	ld.global.u32 	%r855, [%rd3+16];
$L__BB20_48:
	setp.ge.s32 	%p27, %r18, %r60;
	@%p27 bra 	$L__BB20_50;
	ld.global.u32 	%r854, [%rd3+20];
$L__BB20_50:
	setp.ge.s32 	%p28, %r21, %r60;
	@%p28 bra 	$L__BB20_52;
	ld.global.u32 	%r853, [%rd3+24];
$L__BB20_52:
	setp.ge.s32 	%p29, %r24, %r60;
	@%p29 bra 	$L__BB20_54;
	ld.global.u32 	%r852, [%rd3+28];
$L__BB20_54:
	setp.ge.s32 	%p30, %r27, %r60;
	@%p30 bra 	$L__BB20_56;
	ld.global.u32 	%r851, [%rd3+32];
$L__BB20_56:
	setp.ge.s32 	%p31, %r30, %r60;
	@%p31 bra 	$L__BB20_58;
	ld.global.u32 	%r850, [%rd3+36];
$L__BB20_58:
	setp.ge.s32 	%p32, %r33, %r60;
	@%p32 bra 	$L__BB20_60;
	ld.global.u32 	%r849, [%rd3+40];
$L__BB20_60:
	setp.ge.s32 	%p33, %r36, %r60;
	@%p33 bra 	$L__BB20_62;
	ld.global.u32 	%r848, [%rd3+44];
$L__BB20_62:
	setp.ge.s32 	%p34, %r39, %r60;
	@%p34 bra 	$L__BB20_64;
	ld.global.u32 	%r847, [%rd3+48];
$L__BB20_64:
	setp.ge.s32 	%p35, %r42, %r60;
	@%p35 bra 	$L__BB20_66;
	ld.global.u32 	%r846, [%rd3+52];
$L__BB20_66:
	setp.ge.s32 	%p36, %r45, %r60;
	@%p36 bra 	$L__BB20_68;
	ld.global.u32 	%r845, [%rd3+56];
$L__BB20_68:
	setp.ge.s32 	%p37, %r48, %r60;
	@%p37 bra 	$L__BB20_70;
	ld.global.u32 	%r844, [%rd3+60];
$L__BB20_70:
	setp.ge.s32 	%p38, %r51, %r60;
	@%p38 bra 	$L__BB20_72;
	ld.global.u32 	%r843, [%rd3+64];
$L__BB20_72:
	setp.ge.s32 	%p39, %r54, %r60;
	@%p39 bra 	$L__BB20_74;
	ld.global.u32 	%r842, [%rd3+68];
$L__BB20_74:
	setp.ge.s32 	%p40, %r57, %r60;
	@%p40 bra 	$L__BB20_76;
	ld.global.u32 	%r841, [%rd3+72];
$L__BB20_76:
	bar.sync 	0;
	shr.u32 	%r99, %r2, 5;
	shl.b32 	%r347, %r2, 2;
	mov.u32 	%r348, _ZZN3cub18CUB_300001_SM_10006detail10radix_sort31DeviceRadixSortSingleTileKernelINS1_5radix10policy_hubIjjyE10Policy1000ELNS0_9SortOrderE0EjjyNS1_21identity_decomposer_tEEEvPKT1_PSA_PKT2_PSE_T3_iiT4_E12temp_storage;
	add.s32 	%r100, %r348, %r347;
	shl.b32 	%r349, %r2, 7;
	add.s32 	%r101, %r100, %r349;
	shl.b32 	%r350, %r99, 2;
	add.s32 	%r351, %r348, %r350;
	add.s32 	%r102, %r351, 33792;
	mad.lo.s32 	%r103, %r2, -56, %r101;
	add.s32 	%r821, %r303, 6;
	sub.s32 	%r820, %r304, %r303;
$L__BB20_77:
	add.s32 	%r411, %r821, -6;
	min.s32 	%r354, %r820, 6;
	mov.b32 	%r440, 0;
	st.shared.u32 	[%r100], %r440;
	st.shared.u32 	[%r100+1024], %r440;
	st.shared.u32 	[%r100+2048], %r440;
	st.shared.u32 	[%r100+3072], %r440;
	st.shared.u32 	[%r100+4096], %r440;
	st.shared.u32 	[%r100+5120], %r440;
	st.shared.u32 	[%r100+6144], %r440;
	st.shared.u32 	[%r100+7168], %r440;
	st.shared.u32 	[%r100+8192], %r440;
	st.shared.u32 	[%r100+9216], %r440;
	st.shared.u32 	[%r100+10240], %r440;
	st.shared.u32 	[%r100+11264], %r440;
	st.shared.u32 	[%r100+12288], %r440;
	st.shared.u32 	[%r100+13312], %r440;
	st.shared.u32 	[%r100+14336], %r440;
	st.shared.u32 	[%r100+15360], %r440;
	st.shared.u32 	[%r100+16384], %r440;
	st.shared.u32 	[%r100+17408], %r440;
	st.shared.u32 	[%r100+18432], %r440;
	st.shared.u32 	[%r100+19456], %r440;
	st.shared.u32 	[%r100+20480], %r440;
	st.shared.u32 	[%r100+21504], %r440;
	st.shared.u32 	[%r100+22528], %r440;
	st.shared.u32 	[%r100+23552], %r440;
	st.shared.u32 	[%r100+24576], %r440;
	st.shared.u32 	[%r100+25600], %r440;
	st.shared.u32 	[%r100+26624], %r440;
	st.shared.u32 	[%r100+27648], %r440;
	st.shared.u32 	[%r100+28672], %r440;
	st.shared.u32 	[%r100+29696], %r440;
	st.shared.u32 	[%r100+30720], %r440;
	st.shared.u32 	[%r100+31744], %r440;
	st.shared.u32 	[%r100+32768], %r440;
	// begin inline asm
	bmsk.clamp.b32 %r352, %r440, %r354;
	// end inline asm
	// begin inline asm
	shr.b32 %r355, %r840, %r411;
	// end inline asm
	and.b32  	%r443, %r352, %r355;
	shl.b32 	%r444, %r443, 10;
	and.b32  	%r445, %r444, 31744;
	add.s32 	%r446, %r100, %r445;
	shr.u32 	%r447, %r443, 4;
	and.b32  	%r448, %r447, 268435454;
	add.s32 	%r147, %r446, %r448;
	ld.shared.u16 	%rs1, [%r147];
	add.s16 	%rs20, %rs1, 1;
	st.shared.u16 	[%r147], %rs20;
	// begin inline asm
	shr.b32 %r358, %r839, %r411;
	// end inline asm
	and.b32  	%r449, %r352, %r358;
	shl.b32 	%r450, %r449, 10;
	and.b32  	%r451, %r450, 31744;
	add.s32 	%r452, %r100, %r451;
	shr.u32 	%r453, %r449, 4;
	and.b32  	%r454, %r453, 268435454;
	add.s32 	%r148, %r452, %r454;
	ld.shared.u16 	%rs2, [%r148];
	add.s16 	%rs21, %rs2, 1;
	st.shared.u16 	[%r148], %rs21;
	// begin inline asm
	shr.b32 %r361, %r838, %r411;
	// end inline asm
	and.b32  	%r455, %r352, %r361;
	shl.b32 	%r456, %r455, 10;
	and.b32  	%r457, %r456, 31744;
	add.s32 	%r458, %r100, %r457;
	shr.u32 	%r459, %r455, 4;
	and.b32  	%r460, %r459, 268435454;
	add.s32 	%r149, %r458, %r460;
	ld.shared.u16 	%rs3, [%r149];
	add.s16 	%rs22, %rs3, 1;
	st.shared.u16 	[%r149], %rs22;
	// begin inline asm
	shr.b32 %r364, %r837, %r411;
	// end inline asm
	and.b32  	%r461, %r352, %r364;
	shl.b32 	%r462, %r461, 10;
	and.b32  	%r463, %r462, 31744;
	add.s32 	%r464, %r100, %r463;
	shr.u32 	%r465, %r461, 4;
	and.b32  	%r466, %r465, 268435454;
	add.s32 	%r150, %r464, %r466;
	ld.shared.u16 	%rs4, [%r150];
	add.s16 	%rs23, %rs4, 1;
	st.shared.u16 	[%r150], %rs23;
	// begin inline asm
	shr.b32 %r367, %r836, %r411;
	// end inline asm
	and.b32  	%r467, %r352, %r367;
	shl.b32 	%r468, %r467, 10;
	and.b32  	%r469, %r468, 31744;
	add.s32 	%r470, %r100, %r469;
	shr.u32 	%r471, %r467, 4;
	and.b32  	%r472, %r471, 268435454;
	add.s32 	%r151, %r470, %r472;
	ld.shared.u16 	%rs5, [%r151];
	add.s16 	%rs24, %rs5, 1;
	st.shared.u16 	[%r151], %rs24;
	// begin inline asm
	shr.b32 %r370, %r835, %r411;
	// end inline asm
	and.b32  	%r473, %r352, %r370;
	shl.b32 	%r474, %r473, 10;
	and.b32  	%r475, %r474, 31744;
	add.s32 	%r476, %r100, %r475;
	shr.u32 	%r477, %r473, 4;
	and.b32  	%r478, %r477, 268435454;
	add.s32 	%r152, %r476, %r478;
	ld.shared.u16 	%rs6, [%r152];
	add.s16 	%rs25, %rs6, 1;
	st.shared.u16 	[%r152], %rs25;
	// begin inline asm
	shr.b32 %r373, %r834, %r411;
	// end inline asm
	and.b32  	%r479, %r352, %r373;
	shl.b32 	%r480, %r479, 10;
	and.b32  	%r481, %r480, 31744;
	add.s32 	%r482, %r100, %r481;
	shr.u32 	%r483, %r479, 4;
	and.b32  	%r484, %r483, 268435454;
	add.s32 	%r153, %r482, %r484;
	ld.shared.u16 	%rs7, [%r153];
	add.s16 	%rs26, %rs7, 1;
	st.shared.u16 	[%r153], %rs26;
	// begin inline asm
	shr.b32 %r376, %r833, %r411;
	// end inline asm
	and.b32  	%r485, %r352, %r376;
	shl.b32 	%r486, %r485, 10;
	and.b32  	%r487, %r486, 31744;
	add.s32 	%r488, %r100, %r487;
	shr.u32 	%r489, %r485, 4;
	and.b32  	%r490, %r489, 268435454;
	add.s32 	%r154, %r488, %r490;
	ld.shared.u16 	%rs8, [%r154];
	add.s16 	%rs27, %rs8, 1;
	st.shared.u16 	[%r154], %rs27;
	// begin inline asm
	shr.b32 %r379, %r832, %r411;
	// end inline asm
	and.b32  	%r491, %r352, %r379;
	shl.b32 	%r492, %r491, 10;
	and.b32  	%r493, %r492, 31744;
	add.s32 	%r494, %r100, %r493;
	shr.u32 	%r495, %r491, 4;
	and.b32  	%r496, %r495, 268435454;
	add.s32 	%r155, %r494, %r496;
	ld.shared.u16 	%rs9, [%r155];
	add.s16 	%rs28, %rs9, 1;
	st.shared.u16 	[%r155], %rs28;
	// begin inline asm
	shr.b32 %r382, %r831, %r411;
	// end inline asm
	and.b32  	%r497, %r352, %r382;
	shl.b32 	%r498, %r497, 10;
	and.b32  	%r499, %r498, 31744;
	add.s32 	%r500, %r100, %r499;
	shr.u32 	%r501, %r497, 4;
	and.b32  	%r502, %r501, 268435454;
	add.s32 	%r156, %r500, %r502;
	ld.shared.u16 	%rs10, [%r156];
	add.s16 	%rs29, %rs10, 1;
	st.shared.u16 	[%r156], %rs29;
	// begin inline asm
	shr.b32 %r385, %r830, %r411;
	// end inline asm
	and.b32  	%r503, %r352, %r385;
	shl.b32 	%r504, %r503, 10;
	and.b32  	%r505, %r504, 31744;
	add.s32 	%r506, %r100, %r505;
	shr.u32 	%r507, %r503, 4;
	and.b32  	%r508, %r507, 268435454;
	add.s32 	%r157, %r506, %r508;
	ld.shared.u16 	%rs11, [%r157];
	add.s16 	%rs30, %rs11, 1;
	st.shared.u16 	[%r157], %rs30;
	// begin inline asm
	shr.b32 %r388, %r829, %r411;
	// end inline asm
	and.b32  	%r509, %r352, %r388;
	shl.b32 	%r510, %r509, 10;
	and.b32  	%r511, %r510, 31744;
	add.s32 	%r512, %r100, %r511;
	shr.u32 	%r513, %r509, 4;
	and.b32  	%r514, %r513, 268435454;
	add.s32 	%r158, %r512, %r514;
	ld.shared.u16 	%rs12, [%r158];
	add.s16 	%rs31, %rs12, 1;
	st.shared.u16 	[%r158], %rs31;
	// begin inline asm
	shr.b32 %r391, %r828, %r411;
	// end inline asm
	and.b32  	%r515, %r352, %r391;
	shl.b32 	%r516, %r515, 10;
	and.b32  	%r517, %r516, 31744;
	add.s32 	%r518, %r100, %r517;
	shr.u32 	%r519, %r515, 4;
	and.b32  	%r520, %r519, 268435454;
	add.s32 	%r159, %r518, %r520;
	ld.shared.u16 	%rs13, [%r159];
	add.s16 	%rs32, %rs13, 1;
	st.shared.u16 	[%r159], %rs32;
	// begin inline asm
	shr.b32 %r394, %r827, %r411;
	// end inline asm
	and.b32  	%r521, %r352, %r394;
	shl.b32 	%r522, %r521, 10;
	and.b32  	%r523, %r522, 31744;
	add.s32 	%r524, %r100, %r523;
	shr.u32 	%r525, %r521, 4;
	and.b32  	%r526, %r525, 268435454;
	add.s32 	%r160, %r524, %r526;
	ld.shared.u16 	%rs14, [%r160];
	add.s16 	%rs33, %rs14, 1;
	st.shared.u16 	[%r160], %rs33;
	// begin inline asm
	shr.b32 %r397, %r826, %r411;
	// end inline asm
	and.b32  	%r527, %r352, %r397;
	shl.b32 	%r528, %r527, 10;
	and.b32  	%r529, %r528, 31744;
	add.s32 	%r530, %r100, %r529;
	shr.u32 	%r531, %r527, 4;
	and.b32  	%r532, %r531, 268435454;
	add.s32 	%r161, %r530, %r532;
	ld.shared.u16 	%rs15, [%r161];
	add.s16 	%rs34, %rs15, 1;
	st.shared.u16 	[%r161], %rs34;
	// begin inline asm
	shr.b32 %r400, %r825, %r411;
	// end inline asm
	and.b32  	%r533, %r352, %r400;
	shl.b32 	%r534, %r533, 10;
	and.b32  	%r535, %r534, 31744;
	add.s32 	%r536, %r100, %r535;
	shr.u32 	%r537, %r533, 4;
	and.b32  	%r538, %r537, 268435454;
	add.s32 	%r162, %r536, %r538;
	ld.shared.u16 	%rs16, [%r162];
	add.s16 	%rs35, %rs16, 1;
	st.shared.u16 	[%r162], %rs35;
	// begin inline asm
	shr.b32 %r403, %r824, %r411;
	// end inline asm
	and.b32  	%r539, %r352, %r403;
	shl.b32 	%r540, %r539, 10;
	and.b32  	%r541, %r540, 31744;
	add.s32 	%r542, %r100, %r541;
	shr.u32 	%r543, %r539, 4;
	and.b32  	%r544, %r543, 268435454;
	add.s32 	%r163, %r542, %r544;
	ld.shared.u16 	%rs17, [%r163];
	add.s16 	%rs36, %rs17, 1;
	st.shared.u16 	[%r163], %rs36;
	// begin inline asm
	shr.b32 %r406, %r823, %r411;
	// end inline asm
	and.b32  	%r545, %r352, %r406;
	shl.b32 	%r546, %r545, 10;
	and.b32  	%r547, %r546, 31744;
	add.s32 	%r548, %r100, %r547;
	shr.u32 	%r549, %r545, 4;
	and.b32  	%r550, %r549, 268435454;
	add.s32 	%r164, %r548, %r550;
	ld.shared.u16 	%rs18, [%r164];
	add.s16 	%rs37, %rs18, 1;
	st.shared.u16 	[%r164], %rs37;
	// begin inline asm
	shr.b32 %r409, %r822, %r411;
	// end inline asm
	and.b32  	%r551, %r352, %r409;
	shl.b32 	%r552, %r551, 10;
	and.b32  	%r553, %r552, 31744;
	add.s32 	%r554, %r100, %r553;
	shr.u32 	%r555, %r551, 4;
	and.b32  	%r556, %r555, 268435454;
	add.s32 	%r165, %r554, %r556;
	ld.shared.u16 	%rs19, [%r165];
	add.s16 	%rs38, %rs19, 1;
	st.shared.u16 	[%r165], %rs38;
	bar.sync 	0;
	ld.shared.u32 	%r166, [%r101];
	ld.shared.u32 	%r557, [%r101+4];
	ld.shared.u32 	%r558, [%r101+8];
	ld.shared.u32 	%r559, [%r101+12];
	ld.shared.u32 	%r560, [%r101+16];
	ld.shared.u32 	%r561, [%r101+20];
	ld.shared.u32 	%r562, [%r101+24];
	ld.shared.u32 	%r563, [%r101+28];
	ld.shared.u32 	%r564, [%r101+32];
	ld.shared.u32 	%r565, [%r101+36];
	ld.shared.u32 	%r566, [%r101+40];
	ld.shared.u32 	%r567, [%r101+44];
	ld.shared.u32 	%r568, [%r101+48];
	ld.shared.u32 	%r569, [%r101+52];
	ld.shared.u32 	%r570, [%r101+56];
	ld.shared.u32 	%r571, [%r101+60];
	ld.shared.u32 	%r572, [%r101+64];
	ld.shared.u32 	%r573, [%r101+68];
	ld.shared.u32 	%r574, [%r101+72];
	ld.shared.u32 	%r575, [%r101+76];
	ld.shared.u32 	%r576, [%r101+80];
	ld.shared.u32 	%r577, [%r101+84];
	ld.shared.u32 	%r578, [%r101+88];
	ld.shared.u32 	%r579, [%r101+92];
	ld.shared.u32 	%r580, [%r101+96];
	ld.shared.u32 	%r581, [%r101+100];
	ld.shared.u32 	%r582, [%r101+104];
	ld.shared.u32 	%r583, [%r101+108];
	ld.shared.u32 	%r584, [%r101+112];
	ld.shared.u32 	%r585, [%r101+116];
	ld.shared.u32 	%r586, [%r101+120];
	ld.shared.u32 	%r587, [%r101+124];
	ld.shared.u32 	%r588, [%r101+128];
	add.s32 	%r167, %r557, %r166;
	add.s32 	%r168, %r558, %r167;
	add.s32 	%r169, %r559, %r168;
	add.s32 	%r170, %r560, %r169;
	add.s32 	%r171, %r561, %r170;
	add.s32 	%r172, %r562, %r171;
	add.s32 	%r173, %r563, %r172;
	add.s32 	%r174, %r564, %r173;
	add.s32 	%r175, %r565, %r174;
	add.s32 	%r176, %r566, %r175;
	add.s32 	%r177, %r567, %r176;
	add.s32 	%r178, %r568, %r177;
	add.s32 	%r179, %r569, %r178;
	add.s32 	%r180, %r570, %r179;
	add.s32 	%r181, %r571, %r180;
	add.s32 	%r182, %r572, %r181;
	add.s32 	%r183, %r573, %r182;
	add.s32 	%r184, %r574, %r183;
	add.s32 	%r185, %r575, %r184;
	add.s32 	%r186, %r576, %r185;
	add.s32 	%r187, %r577, %r186;
	add.s32 	%r188, %r578, %r187;
	add.s32 	%r189, %r579, %r188;
	add.s32 	%r190, %r580, %r189;
	add.s32 	%r191, %r581, %r190;
	add.s32 	%r192, %r582, %r191;
	add.s32 	%r193, %r583, %r192;
	add.s32 	%r194, %r584, %r193;
	add.s32 	%r195, %r585, %r194;
	add.s32 	%r196, %r586, %r195;
	add.s32 	%r197, %r587, %r196;
	add.s32 	%r417, %r588, %r197;
	// begin inline asm
	mov.u32 %r412, %laneid;
	// end inline asm
	mov.b32 	%r415, 1;
	mov.b32 	%r442, -1;
	// begin inline asm
	{  .reg .u32 r0;  .reg .pred p;  shfl.sync.up.b32 r0|p, %r417, %r415, %r440, %r442;  @p add.u32 r0, r0, %r417;  mov.u32 %r413, r0;}
	// end inline asm
	mov.b32 	%r421, 2;
	// begin inline asm
	{  .reg .u32 r0;  .reg .pred p;  shfl.sync.up.b32 r0|p, %r413, %r421, %r440, %r442;  @p add.u32 r0, r0, %r413;  mov.u32 %r419, r0;}
	// end inline asm
	mov.b32 	%r427, 4;
	// begin inline asm
	{  .reg .u32 r0;  .reg .pred p;  shfl.sync.up.b32 r0|p, %r419, %r427, %r440, %r442;  @p add.u32 r0, r0, %r419;  mov.u32 %r425, r0;}
	// end inline asm
	mov.b32 	%r433, 8;
	// begin inline asm
	{  .reg .u32 r0;  .reg .pred p;  shfl.sync.up.b32 r0|p, %r425, %r433, %r440, %r442;  @p add.u32 r0, r0, %r425;  mov.u32 %r431, r0;}
	// end inline asm
	mov.b32 	%r439, 16;
	// begin inline asm
	{  .reg .u32 r0;  .reg .pred p;  shfl.sync.up.b32 r0|p, %r431, %r439, %r440, %r442;  @p add.u32 r0, r0, %r431;  mov.u32 %r437, r0;}
	// end inline asm
	setp.ne.s32 	%p41, %r412, 31;
	@%p41 bra 	$L__BB20_79;
	st.shared.u32 	[%r102], %r437;
$L__BB20_79:
	sub.s32 	%r589, %r437, %r417;
	setp.gt.u32 	%p42, %r2, 31;
	setp.eq.s32 	%p43, %r99, 7;
	setp.eq.s32 	%p44, %r99, 6;
	setp.eq.s32 	%p45, %r99, 5;
	setp.eq.s32 	%p46, %r99, 4;
	setp.eq.s32 	%p47, %r99, 3;
	setp.eq.s32 	%p48, %r99, 2;
	setp.eq.s32 	%p49, %r99, 1;
	bar.sync 	0;
	ld.shared.v4.u32 	{%r590, %r591, %r592, %r593}, [_ZZN3cub18CUB_300001_SM_10006detail10radix_sort31DeviceRadixSortSingleTileKernelINS1_5radix10policy_hubIjjyE10Policy1000ELNS0_9SortOrderE0EjjyNS1_21identity_decomposer_tEEEvPKT1_PSA_PKT2_PSE_T3_iiT4_E12temp_storage+33792];
	selp.b32 	%r594, %r590, %r860, %p49;
	add.s32 	%r595, %r591, %r590;
	selp.b32 	%r596, %r595, %r594, %p48;
	add.s32 	%r597, %r595, %r592;
	selp.b32 	%r598, %r597, %r596, %p47;
	add.s32 	%r599, %r597, %r593;
	selp.b32 	%r600, %r599, %r598, %p46;
	ld.shared.v4.u32 	{%r601, %r602, %r603, %r604}, [_ZZN3cub18CUB_300001_SM_10006detail10radix_sort31DeviceRadixSortSingleTileKernelINS1_5radix10policy_hubIjjyE10Policy1000ELNS0_9SortOrderE0EjjyNS1_21identity_decomposer_tEEEvPKT1_PSA_PKT2_PSE_T3_iiT4_E12temp_storage+33808];
	add.s32 	%r605, %r599, %r601;
	selp.b32 	%r606, %r605, %r600, %p45;
	add.s32 	%r607, %r605, %r602;
	selp.b32 	%r608, %r607, %r606, %p44;
	add.s32 	%r609, %r607, %r603;
	selp.b32 	%r860, %r609, %r608, %p43;
	add.s32 	%r202, %r609, %r604;
	setp.ne.s32 	%p50, %r412, 0;
	selp.b32 	%r610, %r589, 0, %p50;
	add.s32 	%r611, %r860, %r610;
	or.pred  	%p51, %p42, %p50;
	selp.b32 	%r861, %r611, %r589, %p42;
	@%p51 bra 	$L__BB20_81;
	shl.b32 	%r861, %r202, 16;
	st.shared.u32 	[_ZZN3cub18CUB_300001_SM_10006detail10radix_sort31DeviceRadixSortSingleTileKernelINS1_5radix10policy_hubIjjyE10Policy1000ELNS0_9SortOrderE0EjjyNS1_21identity_decomposer_tEEEvPKT1_PSA_PKT2_PSE_T3_iiT4_E12temp_storage+33832], %r861;
$L__BB20_81:
	setp.eq.s32 	%p52, %r2, 0;
	bar.sync 	0;
	ld.shared.u32 	%r612, [_ZZN3cub18CUB_300001_SM_10006detail10radix_sort31DeviceRadixSortSingleTileKernelINS1_5radix10policy_hubIjjyE10Policy1000ELNS0_9SortOrderE0EjjyNS1_21identity_decomposer_tEEEvPKT1_PSA_PKT2_PSE_T3_iiT4_E12temp_storage+33832];
	selp.b32 	%r613, 0, %r612, %p52;
	add.s32 	%r614, %r861, %r613;
	add.s32 	%r615, %r166, %r614;
	add.s32 	%r616, %r167, %r614;
	add.s32 	%r617, %r168, %r614;
	add.s32 	%r618, %r169, %r614;
	add.s32 	%r619, %r170, %r614;
	add.s32 	%r620, %r171, %r614;
	add.s32 	%r621, %r172, %r614;
	add.s32 	%r622, %r173, %r614;
	add.s32 	%r623, %r174, %r614;
	add.s32 	%r624, %r175, %r614;
	add.s32 	%r625, %r176, %r614;
	add.s32 	%r626, %r177, %r614;
	add.s32 	%r627, %r178, %r614;
	add.s32 	%r628, %r179, %r614;
	add.s32 	%r629, %r180, %r614;
	add.s32 	%r630, %r181, %r614;
	add.s32 	%r631, %r182, %r614;
	add.s32 	%r632, %r183, %r614;
	add.s32 	%r633, %r184, %r614;
	add.s32 	%r634, %r185, %r614;
	add.s32 	%r635, %r186, %r614;
	add.s32 	%r636, %r187, %r614;
	add.s32 	%r637, %r188, %r614;
	add.s32 	%r638, %r189, %r614;
	add.s32 	%r639, %r190, %r614;
	add.s32 	%r640, %r191, %r614;
	add.s32 	%r641, %r192, %r614;
	add.s32 	%r642, %r193, %r614;
	add.s32 	%r643, %r194, %r614;
	add.s32 	%r644, %r195, %r614;
	add.s32 	%r645, %r196, %r614;
	add.s32 	%r646, %r197, %r614;
	st.shared.u32 	[%r101], %r614;
	st.shared.u32 	[%r101+4], %r615;
	st.shared.u32 	[%r101+8], %r616;
	st.shared.u32 	[%r101+12], %r617;
	st.shared.u32 	[%r101+16], %r618;
	st.shared.u32 	[%r101+20], %r619;
	st.shared.u32 	[%r101+24], %r620;
	st.shared.u32 	[%r101+28], %r621;
	st.shared.u32 	[%r101+32], %r622;
	st.shared.u32 	[%r101+36], %r623;
	st.shared.u32 	[%r101+40], %r624;
	st.shared.u32 	[%r101+44], %r625;
	st.shared.u32 	[%r101+48], %r626;
	st.shared.u32 	[%r101+52], %r627;
	st.shared.u32 	[%r101+56], %r628;
	st.shared.u32 	[%r101+60], %r629;
	st.shared.u32 	[%r101+64], %r630;
	st.shared.u32 	[%r101+68], %r631;
	st.shared.u32 	[%r101+72], %r632;
	st.shared.u32 	[%r101+76], %r633;
	st.shared.u32 	[%r101+80], %r634;
	st.shared.u32 	[%r101+84], %r635;
	st.shared.u32 	[%r101+88], %r636;
	st.shared.u32 	[%r101+92], %r637;
	st.shared.u32 	[%r101+96], %r638;
	st.shared.u32 	[%r101+100], %r639;
	st.shared.u32 	[%r101+104], %r640;
	st.shared.u32 	[%r101+108], %r641;
	st.shared.u32 	[%r101+112], %r642;
	st.shared.u32 	[%r101+116], %r643;
	st.shared.u32 	[%r101+120], %r644;
	st.shared.u32 	[%r101+124], %r645;
	st.shared.u32 	[%r101+128], %r646;
	bar.sync 	0;
	cvt.u32.u16 	%r647, %rs1;
	ld.shared.u16 	%r648, [%r147];
	add.s32 	%r206, %r648, %r647;
	cvt.u32.u16 	%r649, %rs2;
	ld.shared.u16 	%r650, [%r148];
	add.s32 	%r207, %r650, %r649;
	cvt.u32.u16 	%r651, %rs3;
	ld.shared.u16 	%r652, [%r149];
	add.s32 	%r208, %r652, %r651;
	cvt.u32.u16 	%r653, %rs4;
	ld.shared.u16 	%r654, [%r150];
	add.s32 	%r209, %r654, %r653;
	cvt.u32.u16 	%r655, %rs5;
	ld.shared.u16 	%r656, [%r151];
	add.s32 	%r210, %r656, %r655;
	cvt.u32.u16 	%r657, %rs6;
	ld.shared.u16 	%r658, [%r152];
	add.s32 	%r211, %r658, %r657;
	cvt.u32.u16 	%r659, %rs7;
	ld.shared.u16 	%r660, [%r153];
	add.s32 	%r212, %r660, %r659;
	cvt.u32.u16 	%r661, %rs8;
	ld.shared.u16 	%r662, [%r154];
	add.s32 	%r213, %r662, %r661;
	cvt.u32.u16 	%r663, %rs9;
	ld.shared.u16 	%r664, [%r155];
	add.s32 	%r214, %r664, %r663;
	cvt.u32.u16 	%r665, %rs10;
	ld.shared.u16 	%r666, [%r156];
	add.s32 	%r215, %r666, %r665;
	cvt.u32.u16 	%r667, %rs11;
	ld.shared.u16 	%r668, [%r157];
	add.s32 	%r216, %r668, %r667;
	cvt.u32.u16 	%r669, %rs12;
	ld.shared.u16 	%r670, [%r158];
	add.s32 	%r217, %r670, %r669;
	cvt.u32.u16 	%r671, %rs13;
	ld.shared.u16 	%r672, [%r159];
	add.s32 	%r218, %r672, %r671;
	cvt.u32.u16 	%r673, %rs14;
	ld.shared.u16 	%r674, [%r160];
	add.s32 	%r219, %r674, %r673;
	cvt.u32.u16 	%r675, %rs15;
	ld.shared.u16 	%r676, [%r161];
	add.s32 	%r220, %r676, %r675;
	cvt.u32.u16 	%r677, %rs16;
	ld.shared.u16 	%r678, [%r162];
	add.s32 	%r221, %r678, %r677;
	cvt.u32.u16 	%r679, %rs17;
	ld.shared.u16 	%r680, [%r163];
	add.s32 	%r222, %r680, %r679;
	cvt.u32.u16 	%r681, %rs18;
	ld.shared.u16 	%r682, [%r164];
	add.s32 	%r223, %r682, %r681;
	cvt.u32.u16 	%r683, %rs19;
	ld.shared.u16 	%r684, [%r165];
	add.s32 	%r224, %r684, %r683;
	bar.sync 	0;
	setp.lt.s32 	%p53, %r821, %r304;
	@%p53 bra 	$L__BB20_121;
	cvt.u64.u32 	%rd15, %r2;
	shl.b32 	%r685, %r206, 2;
	mov.u32 	%r686, _ZZN3cub18CUB_300001_SM_10006detail10radix_sort31DeviceRadixSortSingleTileKernelINS1_5radix10policy_hubIjjyE10Policy1000ELNS0_9SortOrderE0EjjyNS1_21identity_decomposer_tEEEvPKT1_PSA_PKT2_PSE_T3_iiT4_E12temp_storage;
	add.s32 	%r687, %r686, %r685;
	st.shared.u32 	[%r687], %r840;
	shl.b32 	%r688, %r207, 2;
	add.s32 	%r689, %r686, %r688;
	st.shared.u32 	[%r689], %r839;
	shl.b32 	%r690, %r208, 2;
	add.s32 	%r691, %r686, %r690;
	st.shared.u32 	[%r691], %r838;
	shl.b32 	%r692, %r209, 2;
	add.s32 	%r693, %r686, %r692;
	st.shared.u32 	[%r693], %r837;
	shl.b32 	%r694, %r210, 2;
	add.s32 	%r695, %r686, %r694;
	st.shared.u32 	[%r695], %r836;
	shl.b32 	%r696, %r211, 2;
	add.s32 	%r697, %r686, %r696;
	st.shared.u32 	[%r697], %r835;
	shl.b32 	%r698, %r212, 2;
	add.s32 	%r699, %r686, %r698;
	st.shared.u32 	[%r699], %r834;
	shl.b32 	%r700, %r213, 2;
	add.s32 	%r701, %r686, %r700;
	st.shared.u32 	[%r701], %r833;
	shl.b32 	%r702, %r214, 2;
	add.s32 	%r703, %r686, %r702;
	st.shared.u32 	[%r703], %r832;
	shl.b32 	%r704, %r215, 2;
	add.s32 	%r705, %r686, %r704;
	st.shared.u32 	[%r705], %r831;
	shl.b32 	%r706, %r216, 2;
	add.s32 	%r707, %r686, %r706;
	st.shared.u32 	[%r707], %r830;
	shl.b32 	%r708, %r217, 2;
	add.s32 	%r709, %r686, %r708;
	st.shared.u32 	[%r709], %r829;
	shl.b32 	%r710, %r218, 2;
	add.s32 	%r711, %r686, %r710;
	st.shared.u32 	[%r711], %r828;
	shl.b32 	%r712, %r219, 2;
	add.s32 	%r713, %r686, %r712;
	st.shared.u32 	[%r713], %r827;
	shl.b32 	%r714, %r220, 2;
	add.s32 	%r715, %r686, %r714;
	st.shared.u32 	[%r715], %r826;
	shl.b32 	%r716, %r221, 2;
	add.s32 	%r717, %r686, %r716;
	st.shared.u32 	[%r717], %r825;
	shl.b32 	%r718, %r222, 2;
	add.s32 	%r719, %r686, %r718;
	st.shared.u32 	[%r719], %r824;
	shl.b32 	%r720, %r223, 2;
	add.s32 	%r721, %r686, %r720;
	st.shared.u32 	[%r721], %r823;
	shl.b32 	%r722, %r224, 2;
	add.s32 	%r723, %r686, %r722;
	st.shared.u32 	[%r723], %r822;
	bar.sync 	0;
	mad.lo.s32 	%r225, %r2, -72, %r103;
	ld.shared.u32 	%r226, [%r225];
	ld.shared.u32 	%r227, [%r225+1024];
	ld.shared.u32 	%r228, [%r225+2048];
	ld.shared.u32 	%r229, [%r225+3072];
	ld.shared.u32 	%r230, [%r225+4096];
	ld.shared.u32 	%r231, [%r225+5120];
	ld.shared.u32 	%r232, [%r225+6144];
	ld.shared.u32 	%r233, [%r225+7168];
	ld.shared.u32 	%r234, [%r225+8192];
	ld.shared.u32 	%r235, [%r225+9216];
	ld.shared.u32 	%r236, [%r225+10240];
	ld.shared.u32 	%r237, [%r225+11264];
	ld.shared.u32 	%r238, [%r225+12288];
	ld.shared.u32 	%r239, [%r225+13312];
	ld.shared.u32 	%r240, [%r225+14336];
	ld.shared.u32 	%r241, [%r225+15360];
	ld.shared.u32 	%r242, [%r225+16384];
	ld.shared.u32 	%r243, [%r225+17408];
	ld.shared.u32 	%r244, [%r225+18432];
	bar.sync 	0;
	st.shared.u32 	[%r687], %r859;
	st.shared.u32 	[%r689], %r858;
	st.shared.u32 	[%r691], %r857;
	st.shared.u32 	[%r693], %r856;
	st.shared.u32 	[%r695], %r855;
	st.shared.u32 	[%r697], %r854;
	st.shared.u32 	[%r699], %r853;
	st.shared.u32 	[%r701], %r852;
	st.shared.u32 	[%r703], %r851;
	st.shared.u32 	[%r705], %r850;
	st.shared.u32 	[%r707], %r849;
	st.shared.u32 	[%r709], %r848;
	st.shared.u32 	[%r711], %r847;
	st.shared.u32 	[%r713], %r846;
	st.shared.u32 	[%r715], %r845;
	st.shared.u32 	[%r717], %r844;
	st.shared.u32 	[%r719], %r843;
	st.shared.u32 	[%r721], %r842;
	st.shared.u32 	[%r723], %r841;
	bar.sync 	0;
	ld.shared.u32 	%r245, [%r225+1024];
	ld.shared.u32 	%r246, [%r225+2048];
	ld.shared.u32 	%r247, [%r225+3072];
	ld.shared.u32 	%r248, [%r225+4096];
	ld.shared.u32 	%r249, [%r225+5120];
	ld.shared.u32 	%r250, [%r225+6144];
	ld.shared.u32 	%r251, [%r225+7168];
	ld.shared.u32 	%r252, [%r225+8192];
	ld.shared.u32 	%r253, [%r225+9216];
	ld.shared.u32 	%r254, [%r225+10240];
	ld.shared.u32 	%r255, [%r225+11264];
	ld.shared.u32 	%r256, [%r225+12288];
	ld.shared.u32 	%r257, [%r225+13312];
	ld.shared.u32 	%r258, [%r225+14336];
	ld.shared.u32 	%r259, [%r225+15360];
	ld.shared.u32 	%r260, [%r225+16384];
	ld.shared.u32 	%r261, [%r225+17408];
	ld.shared.u32 	%r262, [%r225+18432];
	setp.gt.u64 	%p54, %rd2, %rd15;
	cvta.to.global.u64 	%rd16, %rd6;
	mul.wide.u32 	%rd17, %r2, 4;
	add.s64 	%rd4, %rd16, %rd17;
	cvta.to.global.u64 	%rd18, %rd8;
	add.s64 	%rd5, %rd18, %rd17;
	@%p54 bra 	$L__BB20_83;
	bra.uni 	$L__BB20_84;
$L__BB20_83:
	ld.shared.u32 	%r724, [%r225];
	st.global.u32 	[%rd4], %r226;
	st.global.u32 	[%rd5], %r724;
$L__BB20_84:
	add.s32 	%r725, %r2, 256;
	cvt.u64.u32 	%rd19, %r725;
	setp.le.u64 	%p55, %rd2, %rd19;
	@%p55 bra 	$L__BB20_86;
	st.global.u32 	[%rd4+1024], %r227;
	st.global.u32 	[%rd5+1024], %r245;
$L__BB20_86:
	add.s32 	%r726, %r2, 512;
	cvt.u64.u32 	%rd20, %r726;
	setp.le.u64 	%p56, %rd2, %rd20;
	@%p56 bra 	$L__BB20_88;
	st.global.u32 	[%rd4+2048], %r228;
	st.global.u32 	[%rd5+2048], %r246;
$L__BB20_88:
	add.s32 	%r727, %r2, 768;
	cvt.u64.u32 	%rd21, %r727;
	setp.le.u64 	%p57, %rd2, %rd21;
	@%p57 bra 	$L__BB20_90;
	st.global.u32 	[%rd4+3072], %r229;
	st.global.u32 	[%rd5+3072], %r247;
$L__BB20_90:
	or.b32  	%r728, %r2, 1024;
	cvt.u64.u32 	%rd22, %r728;
	setp.le.u64 	%p58, %rd2, %rd22;
	@%p58 bra 	$L__BB20_92;
	st.global.u32 	[%rd4+4096], %r230;
	st.global.u32 	[%rd5+4096], %r248;
$L__BB20_92:
	add.s32 	%r729, %r2, 1280;
	cvt.u64.u32 	%rd23, %r729;
	setp.le.u64 	%p59, %rd2, %rd23;
	@%p59 bra 	$L__BB20_94;
	st.global.u32 	[%rd4+5120], %r231;
	st.global.u32 	[%rd5+5120], %r249;
$L__BB20_94:
	add.s32 	%r730, %r2, 1536;
	cvt.u64.u32 	%rd24, %r730;
	setp.le.u64 	%p60, %rd2, %rd24;
	@%p60 bra 	$L__BB20_96;
	st.global.u32 	[%rd4+6144], %r232;
	st.global.u32 	[%rd5+6144], %r250;
$L__BB20_96:
	add.s32 	%r731, %r2, 1792;
	cvt.u64.u32 	%rd25, %r731;
	setp.le.u64 	%p61, %rd2, %rd25;
	@%p61 bra 	$L__BB20_98;
	st.global.u32 	[%rd4+7168], %r233;
	st.global.u32 	[%rd5+7168], %r251;
$L__BB20_98:
	or.b32  	%r732, %r2, 2048;
	cvt.u64.u32 	%rd26, %r732;
	setp.le.u64 	%p62, %rd2, %rd26;
	@%p62 bra 	$L__BB20_100;
	st.global.u32 	[%rd4+8192], %r234;
	st.global.u32 	[%rd5+8192], %r252;
$L__BB20_100:
	add.s32 	%r733, %r2, 2304;
	cvt.u64.u32 	%rd27, %r733;
	setp.le.u64 	%p63, %rd2, %rd27;
	@%p63 bra 	$L__BB20_102;
	st.global.u32 	[%rd4+9216], %r235;
	st.global.u32 	[%rd5+9216], %r253;
$L__BB20_102:
	add.s32 	%r734, %r2, 2560;
	cvt.u64.u32 	%rd28, %r734;
	setp.le.u64 	%p64, %rd2, %rd28;
	@%p64 bra 	$L__BB20_104;
	st.global.u32 	[%rd4+10240], %r236;
	st.global.u32 	[%rd5+10240], %r254;
$L__BB20_104:
	add.s32 	%r735, %r2, 2816;
	cvt.u64.u32 	%rd29, %r735;
	setp.le.u64 	%p65, %rd2, %rd29;
	@%p65 bra 	$L__BB20_106;
	st.global.u32 	[%rd4+11264], %r237;
	st.global.u32 	[%rd5+11264], %r255;
$L__BB20_106:
	or.b32  	%r736, %r2, 3072;
	cvt.u64.u32 	%rd30, %r736;
	setp.le.u64 	%p66, %rd2, %rd30;
	@%p66 bra 	$L__BB20_108;
	st.global.u32 	[%rd4+12288], %r238;
	st.global.u32 	[%rd5+12288], %r256;
$L__BB20_108:
	add.s32 	%r737, %r2, 3328;
	cvt.u64.u32 	%rd31, %r737;
	setp.le.u64 	%p67, %rd2, %rd31;
	@%p67 bra 	$L__BB20_110;
	st.global.u32 	[%rd4+13312], %r239;
	st.global.u32 	[%rd5+13312], %r257;
$L__BB20_110:
	add.s32 	%r738, %r2, 3584;
	cvt.u64.u32 	%rd32, %r738;
	setp.le.u64 	%p68, %rd2, %rd32;
	@%p68 bra 	$L__BB20_112;
	st.global.u32 	[%rd4+14336], %r240;
	st.global.u32 	[%rd5+14336], %r258;
$L__BB20_112:
	add.s32 	%r739, %r2, 3840;
	cvt.u64.u32 	%rd33, %r739;
	setp.le.u64 	%p69, %rd2, %rd33;
	@%p69 bra 	$L__BB20_114;
	st.global.u32 	[%rd4+15360], %r241;
	st.global.u32 	[%rd5+15360], %r259;
$L__BB20_114:
	or.b32  	%r740, %r2, 4096;
	cvt.u64.u32 	%rd34, %r740;
	setp.le.u64 	%p70, %rd2, %rd34;
	@%p70 bra 	$L__BB20_116;
	st.global.u32 	[%rd4+16384], %r242;
	st.global.u32 	[%rd5+16384], %r260;
$L__BB20_116:
	add.s32 	%r741, %r2, 4352;
	cvt.u64.u32 	%rd35, %r741;
	setp.le.u64 	%p71, %rd2, %rd35;
	@%p71 bra 	$L__BB20_118;
	st.global.u32 	[%rd4+17408], %r243;
	st.global.u32 	[%rd5+17408], %r261;
$L__BB20_118:
	add.s32 	%r742, %r2, 4608;
	cvt.u64.u32 	%rd36, %r742;
	setp.le.u64 	%p72, %rd2, %rd36;
	@%p72 bra 	$L__BB20_120;
	st.global.u32 	[%rd4+18432], %r244;
	st.global.u32 	[%rd5+18432], %r262;
$L__BB20_120:
	ret;
$L__BB20_121:
	shl.b32 	%r743, %r206, 2;
	mov.u32 	%r744, _ZZN3cub18CUB_300001_SM_10006detail10radix_sort31DeviceRadixSortSingleTileKernelINS1_5radix10policy_hubIjjyE10Policy1000ELNS0_9SortOrderE0EjjyNS1_21identity_decomposer_tEEEvPKT1_PSA_PKT2_PSE_T3_iiT4_E12temp_storage;
	add.s32 	%r745, %r744, %r743;
	st.shared.u32 	[%r745], %r840;
	shl.b32 	%r746, %r207, 2;
	add.s32 	%r747, %r744, %r746;
	st.shared.u32 	[%r747], %r839;
	shl.b32 	%r748, %r208, 2;
	add.s32 	%r749, %r744, %r748;
	st.shared.u32 	[%r749], %r838;
	shl.b32 	%r750, %r209, 2;
	add.s32 	%r751, %r744, %r750;
	st.shared.u32 	[%r751], %r837;
	shl.b32 	%r752, %r210, 2;
	add.s32 	%r753, %r744, %r752;
	st.shared.u32 	[%r753], %r836;
	shl.b32 	%r754, %r211, 2;
	add.s32 	%r755, %r744, %r754;
	st.shared.u32 	[%r755], %r835;
	shl.b32 	%r756, %r212, 2;
	add.s32 	%r757, %r744, %r756;
	st.shared.u32 	[%r757], %r834;
	shl.b32 	%r758, %r213, 2;
	add.s32 	%r759, %r744, %r758;
	st.shared.u32 	[%r759], %r833;
	shl.b32 	%r760, %r214, 2;
	add.s32 	%r761, %r744, %r760;
	st.shared.u32 	[%r761], %r832;
	shl.b32 	%r762, %r215, 2;
	add.s32 	%r763, %r744, %r762;
	st.shared.u32 	[%r763], %r831;
	shl.b32 	%r764, %r216, 2;
	add.s32 	%r765, %r744, %r764;
	st.shared.u32 	[%r765], %r830;
	shl.b32 	%r766, %r217, 2;
	add.s32 	%r767, %r744, %r766;
	st.shared.u32 	[%r767], %r829;
	shl.b32 	%r768, %r218, 2;
	add.s32 	%r769, %r744, %r768;
	st.shared.u32 	[%r769], %r828;
	shl.b32 	%r770, %r219, 2;
	add.s32 	%r771, %r744, %r770;
	st.shared.u32 	[%r771], %r827;
	shl.b32 	%r772, %r220, 2;
	add.s32 	%r773, %r744, %r772;
	st.shared.u32 	[%r773], %r826;
	shl.b32 	%r774, %r221, 2;
	add.s32 	%r775, %r744, %r774;
	st.shared.u32 	[%r775], %r825;
	shl.b32 	%r776, %r222, 2;
	add.s32 	%r777, %r744, %r776;
	st.shared.u32 	[%r777], %r824;
	shl.b32 	%r778, %r223, 2;
	add.s32 	%r779, %r744, %r778;
	st.shared.u32 	[%r779], %r823;
	shl.b32 	%r780, %r224, 2;
	add.s32 	%r781, %r744, %r780;
	st.shared.u32 	[%r781], %r822;
	bar.sync 	0;
	ld.shared.u32 	%r840, [%r103];
	ld.shared.u32 	%r839, [%r103+4];
	ld.shared.u32 	%r838, [%r103+8];
	ld.shared.u32 	%r837, [%r103+12];
	ld.shared.u32 	%r836, [%r103+16];
	ld.shared.u32 	%r835, [%r103+20];
	ld.shared.u32 	%r834, [%r103+24];
	ld.shared.u32 	%r833, [%r103+28];
	ld.shared.u32 	%r832, [%r103+32];
	ld.shared.u32 	%r831, [%r103+36];
	ld.shared.u32 	%r830, [%r103+40];
	ld.shared.u32 	%r829, [%r103+44];
	ld.shared.u32 	%r828, [%r103+48];
	ld.shared.u32 	%r827, [%r103+52];
	ld.shared.u32 	%r826, [%r103+56];
	ld.shared.u32 	%r825, [%r103+60];
	ld.shared.u32 	%r824, [%r103+64];
	ld.shared.u32 	%r823, [%r103+68];
	ld.shared.u32 	%r822, [%r103+72];
	bar.sync 	0;
	st.shared.u32 	[%r745], %r859;
	st.shared.u32 	[%r747], %r858;
	st.shared.u32 	[%r749], %r857;
	st.shared.u32 	[%r751], %r856;
	st.shared.u32 	[%r753], %r855;
	st.shared.u32 	[%r755], %r854;
	st.shared.u32 	[%r757], %r853;
	st.shared.u32 	[%r759], %r852;
	st.shared.u32 	[%r761], %r851;
	st.shared.u32 	[%r763], %r850;
	st.shared.u32 	[%r765], %r849;
	st.shared.u32 	[%r767], %r848;
	st.shared.u32 	[%r769], %r847;
	st.shared.u32 	[%r771], %r846;
	st.shared.u32 	[%r773], %r845;
	st.shared.u32 	[%r775], %r844;
	st.shared.u32 	[%r777], %r843;
	st.shared.u32 	[%r779], %r842;
	st.shared.u32 	[%r781], %r841;
	bar.sync 	0;
	ld.shared.u32 	%r859, [%r103];
	ld.shared.u32 	%r858, [%r103+4];
	ld.shared.u32 	%r857, [%r103+8];
	ld.shared.u32 	%r856, [%r103+12];
	ld.shared.u32 	%r855, [%r103+16];
	ld.shared.u32 	%r854, [%r103+20];
	ld.shared.u32 	%r853, [%r103+24];
	ld.shared.u32 	%r852, [%r103+28];
	ld.shared.u32 	%r851, [%r103+32];
	ld.shared.u32 	%r850, [%r103+36];
	ld.shared.u32 	%r849, [%r103+40];
	ld.shared.u32 	%r848, [%r103+44];
	ld.shared.u32 	%r847, [%r103+48];
	ld.shared.u32 	%r846, [%r103+52];
	ld.shared.u32 	%r845, [%r103+56];
	ld.shared.u32 	%r844, [%r103+60];
	ld.shared.u32 	%r843, [%r103+64];
	ld.shared.u32 	%r842, [%r103+68];
	ld.shared.u32 	%r841, [%r103+72];
	bar.sync 	0;
	add.s32 	%r821, %r821, 6;
	add.s32 	%r820, %r820, -6;
	bra.uni 	$L__BB20_77;

}
	// .globl	_ZN3cub18CUB_300001_SM_10006detail10radix_sort30DeviceRadixSortHistogramKernelINS1_5radix10policy_hubIjjyE10Policy1000ELNS0_9SortOrderE0EjyNS1_21identity_decomposer_tEEEvPT2_PKT1_SA_iiT3_
.visible .entry _ZN3cub18CUB_300001_SM_10006detail10radix_sort30DeviceRadixSortHistogramKernelINS1_5radix10policy_hubIjjyE10Policy1000ELNS0_9SortOrderE0EjyNS1_21identity_decomposer_tEEEvPT2_PKT1_SA_iiT3_(
	.param .u64 .ptr .align 1 _ZN3cub18CUB_300001_SM_10006detail10radix_sort30DeviceRadixSortHistogramKernelINS1_5radix10policy_hubIjjyE10Policy1000ELNS0_9SortOrderE0EjyNS1_21identity_decomposer_tEEEvPT2_PKT1_SA_iiT3__param_0,
	.param .u64 .ptr .align 1 _ZN3cub18CUB_300001_SM_10006detail10radix_sort30DeviceRadixSortHistogramKernelINS1_5radix10policy_hubIjjyE10Policy1000ELNS0_9SortOrderE0EjyNS1_21identity_decomposer_tEEEvPT2_PKT1_SA_iiT3__param_1,
	.param .u64 _ZN3cub18CUB_300001_SM_10006detail10radix_sort30DeviceRadixSortHistogramKernelINS1_5radix10policy_hubIjjyE10Policy1000ELNS0_9SortOrderE0EjyNS1_21identity_decomposer_tEEEvPT2_PKT1_SA_iiT3__param_2,
	.param .u32 _ZN3cub18CUB_300001_SM_10006detail10radix_sort30DeviceRadixSortHistogramKernelINS1_5radix10policy_hubIjjyE10Policy1000ELNS0_9SortOrderE0EjyNS1_21identity_decomposer_tEEEvPT2_PKT1_SA_iiT3__param_3,
	.param .u32 _ZN3cub18CUB_300001_SM_10006detail10radix_sort30DeviceRadixSortHistogramKernelINS1_5radix10policy_hubIjjyE10Policy1000ELNS0_9SortOrderE0EjyNS1_21identity_decomposer_tEEEvPT2_PKT1_SA_iiT3__param_4,
	.param .align 1 .b8 _ZN3cub18CUB_300001_SM_10006detail10radix_sort30DeviceRadixSortHistogramKernelINS1_5radix10policy_hubIjjyE10Policy1000ELNS0_9SortOrderE0EjyNS1_21identity_decomposer_tEEEvPT2_PKT1_SA_iiT3__param_5[1]
)
.maxntid 128
{
	.reg .pred 	%p<91>;
	.reg .b32 	%r<470>;
	.reg .b64 	%rd<137>;
	// demoted variable
	.shared .align 4 .b8 _ZZN3cub18CUB_300001_SM_10006detail10radix_sort30DeviceRadixSortHistogramKernelINS1_5radix10policy_hubIjjyE10Policy1000ELNS0_9SortOrderE0EjyNS1_21identity_decomposer_tEEEvPT2_PKT1_SA_iiT3_E12temp_storage[4096];
	ld.param.u64 	%rd18, [_ZN3cub18CUB_300001_SM_10006detail10radix_sort30DeviceRadixSortHistogramKernelINS1_5radix10policy_hubIjjyE10Policy1000ELNS0_9SortOrderE0EjyNS1_21identity_decomposer_tEEEvPT2_PKT1_SA_iiT3__param_0];
	ld.param.u64 	%rd19, [_ZN3cub18CUB_300001_SM_10006detail10radix_sort30DeviceRadixSortHistogramKernelINS1_5radix10policy_hubIjjyE10Policy1000ELNS0_9SortOrderE0EjyNS1_21identity_decomposer_tEEEvPT2_PKT1_SA_iiT3__param_1];
	ld.param.u64 	%rd17, [_ZN3cub18CUB_300001_SM_10006detail10radix_sort30DeviceRadixSortHistogramKernelINS1_5radix10policy_hubIjjyE10Policy1000ELNS0_9SortOrderE0EjyNS1_21identity_decomposer_tEEEvPT2_PKT1_SA_iiT3__param_2];
	ld.param.u32 	%r158, [_ZN3cub18CUB_300001_SM_10006detail10radix_sort30DeviceRadixSortHistogramKernelINS1_5radix10policy_hubIjjyE10Policy1000ELNS0_9SortOrderE0EjyNS1_21identity_decomposer_tEEEvPT2_PKT1_SA_iiT3__param_3];
	ld.param.u32 	%r159, [_ZN3cub18CUB_300001_SM_10006detail10radix_sort30DeviceRadixSortHistogramKernelINS1_5radix10policy_hubIjjyE10Policy1000ELNS0_9SortOrderE0EjyNS1_21identity_decomposer_tEEEvPT2_PKT1_SA_iiT3__param_4];
	cvta.to.global.u64 	%rd1, %rd19;
	cvta.to.global.u64 	%rd2, %rd18;
	setp.eq.s64 	%p2, %rd17, 0;
	@%p2 bra 	$L__BB21_153;
	sub.s32 	%r160, %r159, %r158;
	add.s32 	%r161, %r160, 7;
	shr.s32 	%r162, %r161, 31;
	shr.u32 	%r163, %r162, 29;
	add.s32 	%r164, %r161, %r163;
	shr.s32 	%r165, %r164, 3;
	mov.u32 	%r166, %tid.x;
	setp.gt.u32 	%p3, %r166, 255;
	setp.lt.s32 	%p4, %r161, 8;
	mov.u32 	%r167, %ctaid.x;
	shl.b32 	%r168, %r167, 11;
	cvt.u64.u32 	%rd3, %r168;
	mov.u32 	%r169, %nctaid.x;
	shl.b32 	%r170, %r169, 11;
	cvt.u64.u32 	%rd4, %r170;
	add.s32 	%r1, %r165, -1;
	and.b32  	%r2, %r165, 15;
	and.b32  	%r3, %r165, 7;
	add.s32 	%r4, %r3, -1;
	and.b32  	%r5, %r165, 3;
	or.pred  	%p1, %p3, %p4;
	shl.b32 	%r171, %r166, 2;
	mov.u32 	%r172, _ZZN3cub18CUB_300001_SM_10006detail10radix_sort30DeviceRadixSortHistogramKernelINS1_5radix10policy_hubIjjyE10Policy1000ELNS0_9SortOrderE0EjyNS1_21identity_decomposer_tEEEvPT2_PKT1_SA_iiT3_E12temp_storage;
	add.s32 	%r6, %r172, %r171;
	and.b32  	%r7, %r165, 268435440;
	cvt.u64.u32 	%rd5, %r166;
	add.s32 	%r8, %r166, 128;
	add.s32 	%r9, %r166, 256;
	add.s32 	%r10, %r166, 384;
	add.s32 	%r11, %r166, 512;
	add.s32 	%r12, %r166, 640;
	add.s32 	%r13, %r166, 768;
	add.s32 	%r14, %r166, 1280;
	add.s32 	%r15, %r166, 1920;
	and.b32  	%r16, %r165, 268435448;
	and.b32  	%r17, %r165, 1;
	neg.s32 	%r18, %r7;
	add.s32 	%r19, %r6, 8192;
	add.s64 	%rd21, %rd17, -1;
	shr.u64 	%rd22, %rd21, 30;
	add.s64 	%rd23, %rd22, 1;
	min.u64 	%rd6, %rd23, %rd17;
	mov.b64 	%rd135, 0;
$L__BB21_2:
	@%p1 bra 	$L__BB21_30;
	setp.lt.u32 	%p5, %r1, 15;
	mov.b32 	%r423, 0;
	@%p5 bra 	$L__BB21_6;
	mov.u32 	%r420, %r19;
	mov.u32 	%r421, %r18;
$L__BB21_5:
	.pragma "nounroll";
	mov.b32 	%r174, 0;
	st.shared.u32 	[%r420+-8192], %r174;
	st.shared.u32 	[%r420+-7168], %r174;
	st.shared.u32 	[%r420+-6144], %r174;
	st.shared.u32 	[%r420+-5120], %r174;
	st.shared.u32 	[%r420+-4096], %r174;
	st.shared.u32 	[%r420+-3072], %r174;
	st.shared.u32 	[%r420+-2048], %r174;
	st.shared.u32 	[%r420+-1024], %r174;
	st.shared.u32 	[%r420], %r174;
	st.shared.u32 	[%r420+1024], %r174;
	st.shared.u32 	[%r420+2048], %r174;
	st.shared.u32 	[%r420+3072], %r174;
	st.shared.u32 	[%r420+4096], %r174;
	st.shared.u32 	[%r420+5120], %r174;
	st.shared.u32 	[%r420+6144], %r174;
	st.shared.u32 	[%r420+7168], %r174;
	add.s32 	%r421, %r421, 16;
	add.s32 	%r420, %r420, 16384;
	setp.ne.s32 	%p6, %r421, 0;
	mov.u32 	%r423, %r7;
	@%p6 bra 	$L__BB21_5;
$L__BB21_6:
	add.s32 	%r25, %r2, -1;
	setp.eq.s32 	%p7, %r2, 0;
	@%p7 bra 	$L__BB21_16;
	setp.lt.u32 	%p8, %r25, 7;
	@%p8 bra 	$L__BB21_9;
	shl.b32 	%r175, %r423, 10;
	add.s32 	%r176, %r6, %r175;
	mov.b32 	%r177, 0;
	st.shared.u32 	[%r176], %r177;
	st.shared.u32 	[%r176+1024], %r177;
	st.shared.u32 	[%r176+2048], %r177;
	st.shared.u32 	[%r176+3072], %r177;
	st.shared.u32 	[%r176+4096], %r177;
	st.shared.u32 	[%r176+5120], %r177;
	st.shared.u32 	[%r176+6144], %r177;
	st.shared.u32 	[%r176+7168], %r177;
	add.s32 	%r423, %r423, 8;
$L__BB21_9:
	setp.eq.s32 	%p9, %r3, 0;
	@%p9 bra 	$L__BB21_16;
	setp.lt.u32 	%p10, %r4, 3;
	@%p10 bra 	$L__BB21_12;
	shl.b32 	%r178, %r423, 10;
	add.s32 	%r179, %r6, %r178;
	mov.b32 	%r180, 0;
	st.shared.u32 	[%r179], %r180;
	st.shared.u32 	[%r179+1024], %r180;
	st.shared.u32 	[%r179+2048], %r180;
	st.shared.u32 	[%r179+3072], %r180;
	add.s32 	%r423, %r423, 4;
$L__BB21_12:
	setp.eq.s32 	%p11, %r5, 0;
	@%p11 bra 	$L__BB21_16;
	setp.eq.s32 	%p12, %r5, 1;
	shl.b32 	%r181, %r423, 10;
	add.s32 	%r30, %r6, %r181;
	mov.b32 	%r182, 0;
	st.shared.u32 	[%r30], %r182;
	@%p12 bra 	$L__BB21_16;
	setp.eq.s32 	%p13, %r5, 2;
	mov.b32 	%r183, 0;
	st.shared.u32 	[%r30+1024], %r183;
	@%p13 bra 	$L__BB21_16;
	mov.b32 	%r184, 0;
	st.shared.u32 	[%r30+2048], %r184;
$L__BB21_16:
	cvt.u32.u64 	%r185, %rd5;
	setp.gt.u32 	%p14, %r185, 127;
	@%p14 bra 	$L__BB21_30;
	setp.lt.u32 	%p15, %r1, 15;
	mov.b32 	%r427, 0;
	@%p15 bra 	$L__BB21_20;
	mov.b32 	%r425, 0;
$L__BB21_19:
	.pragma "nounroll";
	shl.b32 	%r188, %r425, 10;
	add.s32 	%r189, %r6, %r188;
	mov.b32 	%r190, 0;
	st.shared.u32 	[%r189+512], %r190;
	st.shared.u32 	[%r189+1536], %r190;
	st.shared.u32 	[%r189+2560], %r190;
	st.shared.u32 	[%r189+3584], %r190;
	st.shared.u32 	[%r189+4608], %r190;
	st.shared.u32 	[%r189+5632], %r190;
	st.shared.u32 	[%r189+6656], %r190;
	st.shared.u32 	[%r189+7680], %r190;
	st.shared.u32 	[%r189+8704], %r190;
	st.shared.u32 	[%r189+9728], %r190;
	st.shared.u32 	[%r189+10752], %r190;
	st.shared.u32 	[%r189+11776], %r190;
	st.shared.u32 	[%r189+12800], %r190;
	st.shared.u32 	[%r189+13824], %r190;
	st.shared.u32 	[%r189+14848], %r190;
	st.shared.u32 	[%r189+15872], %r190;
	add.s32 	%r425, %r425, 16;
	setp.ne.s32 	%p16, %r425, %r7;
	mov.u32 	%r427, %r7;
	@%p16 bra 	$L__BB21_19;
$L__BB21_20:
	setp.eq.s32 	%p17, %r2, 0;
	@%p17 bra 	$L__BB21_30;
	setp.lt.u32 	%p18, %r25, 7;
	@%p18 bra 	$L__BB21_23;
	shl.b32 	%r191, %r427, 10;
	add.s32 	%r192, %r6, %r191;
	mov.b32 	%r193, 0;
	st.shared.u32 	[%r192+512], %r193;
	st.shared.u32 	[%r192+1536], %r193;
	st.shared.u32 	[%r192+2560], %r193;
	st.shared.u32 	[%r192+3584], %r193;
	st.shared.u32 	[%r192+4608], %r193;
	st.shared.u32 	[%r192+5632], %r193;
	st.shared.u32 	[%r192+6656], %r193;
	st.shared.u32 	[%r192+7680], %r193;
	add.s32 	%r427, %r427, 8;
$L__BB21_23:
	setp.eq.s32 	%p19, %r3, 0;
	@%p19 bra 	$L__BB21_30;
	setp.lt.u32 	%p20, %r4, 3;
	@%p20 bra 	$L__BB21_26;
	shl.b32 	%r194, %r427, 10;
	add.s32 	%r195, %r6, %r194;
	mov.b32 	%r196, 0;
	st.shared.u32 	[%r195+512], %r196;
	st.shared.u32 	[%r195+1536], %r196;
	st.shared.u32 	[%r195+2560], %r196;
	st.shared.u32 	[%r195+3584], %r196;
	add.s32 	%r427, %r427, 4;
$L__BB21_26:
	setp.eq.s32 	%p21, %r5, 0;
	@%p21 bra 	$L__BB21_30;
	setp.eq.s32 	%p22, %r5, 1;
	shl.b32 	%r197, %r427, 10;
	add.s32 	%r38, %r6, %r197;
	mov.b32 	%r198, 0;
	st.shared.u32 	[%r38+512], %r198;
	@%p22 bra 	$L__BB21_30;
	setp.eq.s32 	%p23, %r5, 2;
	mov.b32 	%r199, 0;
	st.shared.u32 	[%r38+1536], %r199;
	@%p23 bra 	$L__BB21_30;
	mov.b32 	%r200, 0;
	st.shared.u32 	[%r38+2560], %r200;
$L__BB21_30:
	bar.sync 	0;
	bar.sync 	0;
	shl.b64 	%rd8, %rd135, 30;
	sub.s64 	%rd24, %rd17, %rd8;
	min.u64 	%rd9, %rd24, 1073741824;
	setp.le.u64 	%p24, %rd9, %rd3;
	@%p24 bra 	$L__BB21_70;
	mov.u64 	%rd136, %rd3;
$L__BB21_32:
	add.s64 	%rd11, %rd136, %rd8;
	sub.s64 	%rd12, %rd17, %rd11;
	setp.lt.u64 	%p25, %rd12, 2048;
	@%p25 bra 	$L__BB21_34;
	add.s64 	%rd27, %rd11, %rd5;
	shl.b64 	%rd28, %rd27, 2;
	add.s64 	%rd29, %rd1, %rd28;
	ld.global.u32 	%r459, [%rd29];
	ld.global.u32 	%r458, [%rd29+512];
	ld.global.u32 	%r457, [%rd29+1024];
	ld.global.u32 	%r456, [%rd29+1536];
	ld.global.u32 	%r455, [%rd29+2048];
	ld.global.u32 	%r454, [%rd29+2560];
	ld.global.u32 	%r453, [%rd29+3072];
	ld.global.u32 	%r452, [%rd29+3584];
	ld.global.u32 	%r451, [%rd29+4096];
	ld.global.u32 	%r450, [%rd29+4608];
	ld.global.u32 	%r449, [%rd29+5120];
	ld.global.u32 	%r448, [%rd29+5632];
	ld.global.u32 	%r447, [%rd29+6144];
	ld.global.u32 	%r446, [%rd29+6656];
	ld.global.u32 	%r445, [%rd29+7168];
	ld.global.u32 	%r444, [%rd29+7680];
	bra.uni 	$L__BB21_66;
$L__BB21_34:
	cvt.u32.u64 	%r202, %rd5;
	cvt.u32.u64 	%r55, %rd12;
	setp.ge.s32 	%p26, %r202, %r55;
	add.s64 	%rd25, %rd11, %rd5;
	shl.b64 	%rd26, %rd25, 2;
	add.s64 	%rd13, %rd1, %rd26;
	mov.b32 	%r459, -1;
	@%p26 bra 	$L__BB21_36;
	ld.global.u32 	%r459, [%rd13];
$L__BB21_36:
	setp.ge.s32 	%p27, %r8, %r55;
	mov.b32 	%r458, -1;
	@%p27 bra 	$L__BB21_38;
	ld.global.u32 	%r458, [%rd13+512];
$L__BB21_38:
	setp.ge.s32 	%p28, %r9, %r55;
	mov.b32 	%r457, -1;
	@%p28 bra 	$L__BB21_40;
	ld.global.u32 	%r457, [%rd13+1024];
$L__BB21_40:
	setp.ge.s32 	%p29, %r10, %r55;
	mov.b32 	%r456, -1;
	@%p29 bra 	$L__BB21_42;
	ld.global.u32 	%r456, [%rd13+1536];
$L__BB21_42:
	setp.ge.s32 	%p30, %r11, %r55;
	mov.b32 	%r455, -1;
	@%p30 bra 	$L__BB21_44;
	ld.global.u32 	%r455, [%rd13+2048];
$L__BB21_44:
	setp.ge.s32 	%p31, %r12, %r55;
	mov.b32 	%r454, -1;
	@%p31 bra 	$L__BB21_46;
	ld.global.u32 	%r454, [%rd13+2560];
$L__BB21_46:
	setp.ge.s32 	%p32, %r13, %r55;
	mov.b32 	%r453, -1;
	@%p32 bra 	$L__BB21_48;
	ld.global.u32 	%r453, [%rd13+3072];
$L__BB21_48:
	mov.u32 	%r210, %tid.x;
	add.s32 	%r211, %r210, 896;
	setp.ge.s32 	%p33, %r211, %r55;
	mov.b32 	%r452, -1;
	@%p33 bra 	$L__BB21_50;
	ld.global.u32 	%r452, [%rd13+3584];
$L__BB21_50:
	or.b32  	%r214, %r210, 1024;
	setp.ge.s32 	%p34, %r214, %r55;
	mov.b32 	%r451, -1;
	@%p34 bra 	$L__BB21_52;
	ld.global.u32 	%r451, [%rd13+4096];
$L__BB21_52:
	add.s32 	%r217, %r210, 1152;
	setp.ge.s32 	%p35, %r217, %r55;
	mov.b32 	%r450, -1;
	@%p35 bra 	$L__BB21_54;
	ld.global.u32 	%r450, [%rd13+4608];
$L__BB21_54:
	setp.ge.s32 	%p36, %r14, %r55;
	mov.b32 	%r449, -1;
	@%p36 bra 	$L__BB21_56;
	ld.global.u32 	%r449, [%rd13+5120];
$L__BB21_56:
	add.s32 	%r221, %r210, 1408;
	setp.ge.s32 	%p37, %r221, %r55;
	mov.b32 	%r448, -1;
	@%p37 bra 	$L__BB21_58;
	ld.global.u32 	%r448, [%rd13+5632];
$L__BB21_58:
	add.s32 	%r224, %r210, 1536;
	setp.ge.s32 	%p38, %r224, %r55;
	mov.b32 	%r447, -1;
	@%p38 bra 	$L__BB21_60;
	ld.global.u32 	%r447, [%rd13+6144];
$L__BB21_60:
	add.s32 	%r227, %r210, 1664;
	setp.ge.s32 	%p39, %r227, %r55;
	mov.b32 	%r446, -1;
	@%p39 bra 	$L__BB21_62;
	ld.global.u32 	%r446, [%rd13+6656];
$L__BB21_62:
	add.s32 	%r230, %r210, 1792;
	setp.ge.s32 	%p40, %r230, %r55;
	mov.b32 	%r445, -1;
	@%p40 bra 	$L__BB21_64;
	ld.global.u32 	%r445, [%rd13+7168];
$L__BB21_64:
	setp.ge.s32 	%p41, %r15, %r55;
	mov.b32 	%r444, -1;
	@%p41 bra 	$L__BB21_66;
	ld.global.u32 	%r444, [%rd13+7680];
$L__BB21_66:
	setp.le.s32 	%p42, %r159, %r158;
	@%p42 bra 	$L__BB21_69;
	mov.b32 	%r460, 0;
	mov.u32 	%r461, %r158;
$L__BB21_68:
	sub.s32 	%r233, %r159, %r461;
	shl.b32 	%r234, %r460, 10;
	mov.u32 	%r235, _ZZN3cub18CUB_300001_SM_10006detail10radix_sort30DeviceRadixSortHistogramKernelINS1_5radix10policy_hubIjjyE10Policy1000ELNS0_9SortOrderE0EjyNS1_21identity_decomposer_tEEEvPT2_PKT1_SA_iiT3_E12temp_storage;
	add.s32 	%r236, %r235, %r234;
	min.s32 	%r237, %r233, 8;
	mov.b32 	%r238, -1;
	shl.b32 	%r239, %r238, %r237;
	not.b32 	%r240, %r239;
	shr.u32 	%r241, %r459, %r461;
	and.b32  	%r242, %r241, %r240;
	shl.b32 	%r243, %r242, 2;
	add.s32 	%r244, %r236, %r243;
	atom.shared.add.u32 	%r245, [%r244], 1;
	shr.u32 	%r246, %r458, %r461;
	and.b32  	%r247, %r246, %r240;
	shl.b32 	%r248, %r247, 2;
	add.s32 	%r249, %r236, %r248;
	atom.shared.add.u32 	%r250, [%r249], 1;
	shr.u32 	%r251, %r457, %r461;
	and.b32  	%r252, %r251, %r240;
	shl.b32 	%r253, %r252, 2;
	add.s32 	%r254, %r236, %r253;
	atom.shared.add.u32 	%r255, [%r254], 1;
	shr.u32 	%r256, %r456, %r461;
	and.b32  	%r257, %r256, %r240;
	shl.b32 	%r258, %r257, 2;
	add.s32 	%r259, %r236, %r258;
	atom.shared.add.u32 	%r260, [%r259], 1;
	shr.u32 	%r261, %r455, %r461;
	and.b32  	%r262, %r261, %r240;
	shl.b32 	%r263, %r262, 2;
	add.s32 	%r264, %r236, %r263;
	atom.shared.add.u32 	%r265, [%r264], 1;
	shr.u32 	%r266, %r454, %r461;
	and.b32  	%r267, %r266, %r240;
	shl.b32 	%r268, %r267, 2;
	add.s32 	%r269, %r236, %r268;
	atom.shared.add.u32 	%r270, [%r269], 1;
	shr.u32 	%r271, %r453, %r461;
	and.b32  	%r272, %r271, %r240;
	shl.b32 	%r273, %r272, 2;
	add.s32 	%r274, %r236, %r273;
	atom.shared.add.u32 	%r275, [%r274], 1;
	shr.u32 	%r276, %r452, %r461;
	and.b32  	%r277, %r276, %r240;
	shl.b32 	%r278, %r277, 2;
	add.s32 	%r279, %r236, %r278;
	atom.shared.add.u32 	%r280, [%r279], 1;
	shr.u32 	%r281, %r451, %r461;
	and.b32  	%r282, %r281, %r240;
	shl.b32 	%r283, %r282, 2;
	add.s32 	%r284, %r236, %r283;
	atom.shared.add.u32 	%r285, [%r284], 1;
	shr.u32 	%r286, %r450, %r461;
	and.b32  	%r287, %r286, %r240;
	shl.b32 	%r288, %r287, 2;
	add.s32 	%r289, %r236, %r288;
	atom.shared.add.u32 	%r290, [%r289], 1;
	shr.u32 	%r291, %r449, %r461;
	and.b32  	%r292, %r291, %r240;
	shl.b32 	%r293, %r292, 2;
	add.s32 	%r294, %r236, %r293;
	atom.shared.add.u32 	%r295, [%r294], 1;
	shr.u32 	%r296, %r448, %r461;
	and.b32  	%r297, %r296, %r240;
	shl.b32 	%r298, %r297, 2;
	add.s32 	%r299, %r236, %r298;
	atom.shared.add.u32 	%r300, [%r299], 1;
	shr.u32 	%r301, %r447, %r461;
	and.b32  	%r302, %r301, %r240;
	shl.b32 	%r303, %r302, 2;
	add.s32 	%r304, %r236, %r303;
	atom.shared.add.u32 	%r305, [%r304], 1;
	shr.u32 	%r306, %r446, %r461;
	and.b32  	%r307, %r306, %r240;
	shl.b32 	%r308, %r307, 2;
	add.s32 	%r309, %r236, %r308;
	atom.shared.add.u32 	%r310, [%r309], 1;
	shr.u32 	%r311, %r445, %r461;
	and.b32  	%r312, %r311, %r240;
	shl.b32 	%r313, %r312, 2;
	add.s32 	%r314, %r236, %r313;
	atom.shared.add.u32 	%r315, [%r314], 1;
	shr.u32 	%r316, %r444, %r461;
	and.b32  	%r317, %r316, %r240;
	shl.b32 	%r318, %r317, 2;
	add.s32 	%r319, %r236, %r318;
	atom.shared.add.u32 	%r320, [%r319], 1;
	add.s32 	%r461, %r461, 8;
	add.s32 	%r460, %r460, 1;
	setp.lt.s32 	%p43, %r461, %r159;
	@%p43 bra 	$L__BB21_68;
$L__BB21_69:
	add.s64 	%rd136, %rd136, %rd4;
	setp.lt.u64 	%p44, %rd136, %rd9;
	@%p44 bra 	$L__BB21_32;
$L__BB21_70:
	bar.sync 	0;
	@%p1 bra 	$L__BB21_152;
	setp.lt.u32 	%p45, %r1, 7;
	mov.b32 	%r464, 0;
	@%p45 bra 	$L__BB21_90;
	mov.b32 	%r462, 0;
$L__BB21_73:
	.pragma "nounroll";
	shl.b32 	%r323, %r462, 10;
	add.s32 	%r108, %r6, %r323;
	ld.shared.u32 	%r109, [%r108];
	setp.eq.s32 	%p46, %r109, 0;
	@%p46 bra 	$L__BB21_75;
	cvt.u32.u64 	%r324, %rd5;
	shl.b32 	%r325, %r462, 8;
	add.s32 	%r326, %r325, %r324;
	mul.wide.u32 	%rd30, %r326, 8;
	add.s64 	%rd31, %rd2, %rd30;
	cvt.u64.u32 	%rd32, %r109;
	atom.global.add.u64 	%rd33, [%rd31], %rd32;
$L__BB21_75:
	ld.shared.u32 	%r110, [%r108+1024];
	setp.eq.s32 	%p47, %r110, 0;
	@%p47 bra 	$L__BB21_77;
	cvt.u32.u64 	%r327, %rd5;
	shl.b32 	%r328, %r462, 8;
	add.s32 	%r329, %r328, %r327;
	add.s32 	%r330, %r329, 256;
	mul.wide.u32 	%rd34, %r330, 8;
	add.s64 	%rd35, %rd2, %rd34;
	cvt.u64.u32 	%rd36, %r110;
	atom.global.add.u64 	%rd37, [%rd35], %rd36;
$L__BB21_77:
	ld.shared.u32 	%r111, [%r108+2048];
	setp.eq.s32 	%p48, %r111, 0;
	@%p48 bra 	$L__BB21_79;
	cvt.u32.u64 	%r331, %rd5;
	shl.b32 	%r332, %r462, 8;
	add.s32 	%r333, %r332, %r331;
	add.s32 	%r334, %r333, 512;
	mul.wide.u32 	%rd38, %r334, 8;
	add.s64 	%rd39, %rd2, %rd38;
	cvt.u64.u32 	%rd40, %r111;
	atom.global.add.u64 	%rd41, [%rd39], %rd40;
$L__BB21_79:
	ld.shared.u32 	%r112, [%r108+3072];
	setp.eq.s32 	%p49, %r112, 0;
	@%p49 bra 	$L__BB21_81;
	cvt.u32.u64 	%r335, %rd5;
	shl.b32 	%r336, %r462, 8;
	add.s32 	%r337, %r336, %r335;
	add.s32 	%r338, %r337, 768;
	mul.wide.u32 	%rd42, %r338, 8;
	add.s64 	%rd43, %rd2, %rd42;
	cvt.u64.u32 	%rd44, %r112;
	atom.global.add.u64 	%rd45, [%rd43], %rd44;
$L__BB21_81:
	ld.shared.u32 	%r113, [%r108+4096];
	setp.eq.s32 	%p50, %r113, 0;
	@%p50 bra 	$L__BB21_83;
	cvt.u32.u64 	%r339, %rd5;
	shl.b32 	%r340, %r462, 8;
	add.s32 	%r341, %r340, %r339;
	add.s32 	%r342, %r341, 1024;
	mul.wide.u32 	%rd46, %r342, 8;
	add.s64 	%rd47, %rd2, %rd46;
	cvt.u64.u32 	%rd48, %r113;
	atom.global.add.u64 	%rd49, [%rd47], %rd48;
$L__BB21_83:
	ld.shared.u32 	%r114, [%r108+5120];
	setp.eq.s32 	%p51, %r114, 0;
	@%p51 bra 	$L__BB21_85;
	cvt.u32.u64 	%r343, %rd5;
	shl.b32 	%r344, %r462, 8;
	add.s32 	%r345, %r344, %r343;
	add.s32 	%r346, %r345, 1280;
	mul.wide.u32 	%rd50, %r346, 8;
	add.s64 	%rd51, %rd2, %rd50;
	cvt.u64.u32 	%rd52, %r114;
	atom.global.add.u64 	%rd53, [%rd51], %rd52;
$L__BB21_85:
	ld.shared.u32 	%r115, [%r108+6144];
	setp.eq.s32 	%p52, %r115, 0;
	@%p52 bra 	$L__BB21_87;
	cvt.u32.u64 	%r347, %rd5;
	shl.b32 	%r348, %r462, 8;
	add.s32 	%r349, %r348, %r347;
	add.s32 	%r350, %r349, 1536;
	mul.wide.u32 	%rd54, %r350, 8;
	add.s64 	%rd55, %rd2, %rd54;
	cvt.u64.u32 	%rd56, %r115;
	atom.global.add.u64 	%rd57, [%rd55], %rd56;
$L__BB21_87:
	ld.shared.u32 	%r116, [%r108+7168];
	setp.eq.s32 	%p53, %r116, 0;
	@%p53 bra 	$L__BB21_89;
	cvt.u32.u64 	%r351, %rd5;
	shl.b32 	%r352, %r462, 8;
	add.s32 	%r353, %r352, %r351;
	add.s32 	%r354, %r353, 1792;
	mul.wide.u32 	%rd58, %r354, 8;
	add.s64 	%rd59, %rd2, %rd58;
	cvt.u64.u32 	%rd60, %r116;
	atom.global.add.u64 	%rd61, [%rd59], %rd60;
$L__BB21_89:
	add.s32 	%r462, %r462, 8;
	setp.ne.s32 	%p54, %r462, %r16;
	mov.u32 	%r464, %r16;
	@%p54 bra 	$L__BB21_73;
$L__BB21_90:
	add.s32 	%r119, %r5, -1;
	setp.eq.s32 	%p55, %r3, 0;
	@%p55 bra 	$L__BB21_111;
	setp.lt.u32 	%p56, %r4, 3;
	@%p56 bra 	$L__BB21_101;
	shl.b32 	%r355, %r464, 10;
	add.s32 	%r120, %r6, %r355;
	ld.shared.u32 	%r121, [%r120];
	setp.eq.s32 	%p57, %r121, 0;
	@%p57 bra 	$L__BB21_94;
	cvt.u32.u64 	%r356, %rd5;
	shl.b32 	%r357, %r464, 8;
	add.s32 	%r358, %r357, %r356;
	mul.wide.u32 	%rd62, %r358, 8;
	add.s64 	%rd63, %rd2, %rd62;
	cvt.u64.u32 	%rd64, %r121;
	atom.global.add.u64 	%rd65, [%rd63], %rd64;
$L__BB21_94:
	ld.shared.u32 	%r122, [%r120+1024];
	setp.eq.s32 	%p58, %r122, 0;
	@%p58 bra 	$L__BB21_96;
	cvt.u32.u64 	%r359, %rd5;
	shl.b32 	%r360, %r464, 8;
	add.s32 	%r361, %r360, %r359;
	add.s32 	%r362, %r361, 256;
	mul.wide.u32 	%rd66, %r362, 8;
	add.s64 	%rd67, %rd2, %rd66;
	cvt.u64.u32 	%rd68, %r122;
	atom.global.add.u64 	%rd69, [%rd67], %rd68;
$L__BB21_96:
	ld.shared.u32 	%r123, [%r120+2048];
	setp.eq.s32 	%p59, %r123, 0;
	@%p59 bra 	$L__BB21_98;
	cvt.u32.u64 	%r363, %rd5;
	shl.b32 	%r364, %r464, 8;
	add.s32 	%r365, %r364, %r363;
	add.s32 	%r366, %r365, 512;
	mul.wide.u32 	%rd70, %r366, 8;
	add.s64 	%rd71, %rd2, %rd70;
	cvt.u64.u32 	%rd72, %r123;
	atom.global.add.u64 	%rd73, [%rd71], %rd72;
$L__BB21_98:
	ld.shared.u32 	%r124, [%r120+3072];
	setp.eq.s32 	%p60, %r124, 0;
	@%p60 bra 	$L__BB21_100;
	cvt.u32.u64 	%r367, %rd5;
	shl.b32 	%r368, %r464, 8;
	add.s32 	%r369, %r368, %r367;
	add.s32 	%r370, %r369, 768;
	mul.wide.u32 	%rd74, %r370, 8;
	add.s64 	%rd75, %rd2, %rd74;
	cvt.u64.u32 	%rd76, %r124;
	atom.global.add.u64 	%rd77, [%rd75], %rd76;
$L__BB21_100:
	add.s32 	%r464, %r464, 4;
$L__BB21_101:
	setp.eq.s32 	%p61, %r5, 0;
	@%p61 bra 	$L__BB21_111;
	setp.eq.s32 	%p62, %r119, 0;
	@%p62 bra 	$L__BB21_108;
	shl.b32 	%r371, %r464, 10;
	add.s32 	%r127, %r6, %r371;
	ld.shared.u32 	%r128, [%r127];
	setp.eq.s32 	%p63, %r128, 0;
	@%p63 bra 	$L__BB21_105;
	cvt.u32.u64 	%r372, %rd5;
	shl.b32 	%r373, %r464, 8;
	add.s32 	%r374, %r373, %r372;
	mul.wide.u32 	%rd78, %r374, 8;
	add.s64 	%rd79, %rd2, %rd78;
	cvt.u64.u32 	%rd80, %r128;
	atom.global.add.u64 	%rd81, [%rd79], %rd80;
$L__BB21_105:
	ld.shared.u32 	%r129, [%r127+1024];
	setp.eq.s32 	%p64, %r129, 0;
	@%p64 bra 	$L__BB21_107;
	cvt.u32.u64 	%r375, %rd5;
	shl.b32 	%r376, %r464, 8;
	add.s32 	%r377, %r376, %r375;
	add.s32 	%r378, %r377, 256;
	mul.wide.u32 	%rd82, %r378, 8;
	add.s64 	%rd83, %rd2, %rd82;
	cvt.u64.u32 	%rd84, %r129;
	atom.global.add.u64 	%rd85, [%rd83], %rd84;
$L__BB21_107:
	add.s32 	%r464, %r464, 2;
$L__BB21_108:
	setp.eq.s32 	%p65, %r17, 0;
	@%p65 bra 	$L__BB21_111;
	shl.b32 	%r379, %r464, 10;
	add.s32 	%r380, %r6, %r379;
	ld.shared.u32 	%r132, [%r380];
	setp.eq.s32 	%p66, %r132, 0;
	@%p66 bra 	$L__BB21_111;
	cvt.u32.u64 	%r381, %rd5;
	shl.b32 	%r382, %r464, 8;
	add.s32 	%r383, %r382, %r381;
	mul.wide.u32 	%rd86, %r383, 8;
	add.s64 	%rd87, %rd2, %rd86;
	cvt.u64.u32 	%rd88, %r132;
	atom.global.add.u64 	%rd89, [%rd87], %rd88;
$L__BB21_111:
	cvt.u32.u64 	%r384, %rd5;
	setp.gt.u32 	%p67, %r384, 127;
	@%p67 bra 	$L__BB21_152;
	setp.lt.u32 	%p68, %r1, 7;
	mov.b32 	%r468, 0;
	@%p68 bra 	$L__BB21_131;
	mov.b32 	%r466, 0;
$L__BB21_114:
	.pragma "nounroll";
	shl.b32 	%r388, %r466, 10;
	add.s32 	%r134, %r6, %r388;
	ld.shared.u32 	%r135, [%r134+512];
	setp.eq.s32 	%p69, %r135, 0;
	shl.b32 	%r389, %r466, 8;
	add.s32 	%r390, %r389, %r384;
	mul.wide.u32 	%rd90, %r390, 8;
	add.s64 	%rd15, %rd2, %rd90;
	@%p69 bra 	$L__BB21_116;
	cvt.u64.u32 	%rd91, %r135;
	atom.global.add.u64 	%rd92, [%rd15+1024], %rd91;
$L__BB21_116:
	ld.shared.u32 	%r136, [%r134+1536];
	setp.eq.s32 	%p70, %r136, 0;
	@%p70 bra 	$L__BB21_118;
	cvt.u64.u32 	%rd93, %r136;
	atom.global.add.u64 	%rd94, [%rd15+3072], %rd93;
$L__BB21_118:
	ld.shared.u32 	%r137, [%r134+2560];
	setp.eq.s32 	%p71, %r137, 0;
	@%p71 bra 	$L__BB21_120;
	cvt.u64.u32 	%rd95, %r137;
	atom.global.add.u64 	%rd96, [%rd15+5120], %rd95;
$L__BB21_120:
	ld.shared.u32 	%r138, [%r134+3584];
	setp.eq.s32 	%p72, %r138, 0;
	@%p72 bra 	$L__BB21_122;
	cvt.u64.u32 	%rd97, %r138;
	atom.global.add.u64 	%rd98, [%rd15+7168], %rd97;
$L__BB21_122:
	ld.shared.u32 	%r139, [%r134+4608];
	setp.eq.s32 	%p73, %r139, 0;
	@%p73 bra 	$L__BB21_124;
	cvt.u64.u32 	%rd99, %r139;
	atom.global.add.u64 	%rd100, [%rd15+9216], %rd99;
$L__BB21_124:
	ld.shared.u32 	%r140, [%r134+5632];
	setp.eq.s32 	%p74, %r140, 0;
	@%p74 bra 	$L__BB21_126;
	cvt.u64.u32 	%rd101, %r140;
	atom.global.add.u64 	%rd102, [%rd15+11264], %rd101;
$L__BB21_126:
	ld.shared.u32 	%r141, [%r134+6656];
	setp.eq.s32 	%p75, %r141, 0;
	@%p75 bra 	$L__BB21_128;
	cvt.u64.u32 	%rd103, %r141;
	atom.global.add.u64 	%rd104, [%rd15+13312], %rd103;
$L__BB21_128:
	ld.shared.u32 	%r142, [%r134+7680];
	setp.eq.s32 	%p76, %r142, 0;
	@%p76 bra 	$L__BB21_130;
	cvt.u64.u32 	%rd105, %r142;
	atom.global.add.u64 	%rd106, [%rd15+15360], %rd105;
$L__BB21_130:
	add.s32 	%r466, %r466, 8;
	setp.ne.s32 	%p77, %r466, %r16;
	mov.u32 	%r468, %r16;
	@%p77 bra 	$L__BB21_114;
$L__BB21_131:
	setp.eq.s32 	%p78, %r3, 0;
	@%p78 bra 	$L__BB21_152;
	setp.lt.u32 	%p79, %r4, 3;
	@%p79 bra 	$L__BB21_142;
	shl.b32 	%r391, %r468, 10;
	add.s32 	%r145, %r6, %r391;
	ld.shared.u32 	%r146, [%r145+512];
	setp.eq.s32 	%p80, %r146, 0;
	@%p80 bra 	$L__BB21_135;
	shl.b32 	%r393, %r468, 8;
	add.s32 	%r394, %r393, %r384;
	mul.wide.u32 	%rd107, %r394, 8;
	add.s64 	%rd108, %rd2, %rd107;
	cvt.u64.u32 	%rd109, %r146;
	atom.global.add.u64 	%rd110, [%rd108+1024], %rd109;
$L__BB21_135:
	ld.shared.u32 	%r147, [%r145+1536];
	setp.eq.s32 	%p81, %r147, 0;
	@%p81 bra 	$L__BB21_137;
	shl.b32 	%r396, %r468, 8;
	add.s32 	%r397, %r396, %r384;
	add.s32 	%r398, %r397, 256;
	mul.wide.u32 	%rd111, %r398, 8;
	add.s64 	%rd112, %rd2, %rd111;
	cvt.u64.u32 	%rd113, %r147;
	atom.global.add.u64 	%rd114, [%rd112+1024], %rd113;
$L__BB21_137:
	ld.shared.u32 	%r148, [%r145+2560];
	setp.eq.s32 	%p82, %r148, 0;
	@%p82 bra 	$L__BB21_139;
	shl.b32 	%r400, %r468, 8;
	add.s32 	%r401, %r400, %r384;
	add.s32 	%r402, %r401, 512;
	mul.wide.u32 	%rd115, %r402, 8;
	add.s64 	%rd116, %rd2, %rd115;
	cvt.u64.u32 	%rd117, %r148;
	atom.global.add.u64 	%rd118, [%rd116+1024], %rd117;
$L__BB21_139:
	ld.shared.u32 	%r149, [%r145+3584];
	setp.eq.s32 	%p83, %r149, 0;
	@%p83 bra 	$L__BB21_141;
	shl.b32 	%r404, %r468, 8;
	add.s32 	%r405, %r404, %r384;
	add.s32 	%r406, %r405, 768;
	mul.wide.u32 	%rd119, %r406, 8;
	add.s64 	%rd120, %rd2, %rd119;
	cvt.u64.u32 	%rd121, %r149;
	atom.global.add.u64 	%rd122, [%rd120+1024], %rd121;
$L__BB21_141:
	add.s32 	%r468, %r468, 4;
$L__BB21_142:
	setp.eq.s32 	%p84, %r5, 0;
	@%p84 bra 	$L__BB21_152;
	setp.eq.s32 	%p85, %r119, 0;
	@%p85 bra 	$L__BB21_149;
	shl.b32 	%r407, %r468, 10;
	add.s32 	%r152, %r6, %r407;
	ld.shared.u32 	%r153, [%r152+512];
	setp.eq.s32 	%p86, %r153, 0;
	@%p86 bra 	$L__BB21_146;
	shl.b32 	%r409, %r468, 8;
	add.s32 	%r410, %r409, %r384;
	mul.wide.u32 	%rd123, %r410, 8;
	add.s64 	%rd124, %rd2, %rd123;
	cvt.u64.u32 	%rd125, %r153;
	atom.global.add.u64 	%rd126, [%rd124+1024], %rd125;
$L__BB21_146:
	ld.shared.u32 	%r154, [%r152+1536];
	setp.eq.s32 	%p87, %r154, 0;
	@%p87 bra 	$L__BB21_148;
	shl.b32 	%r412, %r468, 8;
	add.s32 	%r413, %r412, %r384;
	add.s32 	%r414, %r413, 256;
	mul.wide.u32 	%rd127, %r414, 8;
	add.s64 	%rd128, %rd2, %rd127;
	cvt.u64.u32 	%rd129, %r154;
	atom.global.add.u64 	%rd130, [%rd128+1024], %rd129;
$L__BB21_148:
	add.s32 	%r468, %r468, 2;
$L__BB21_149:
	setp.eq.s32 	%p88, %r17, 0;
	@%p88 bra 	$L__BB21_152;
	shl.b32 	%r415, %r468, 10;
	add.s32 	%r416, %r6, %r415;
	ld.shared.u32 	%r157, [%r416+512];
	setp.eq.s32 	%p89, %r157, 0;
	@%p89 bra 	$L__BB21_152;
	shl.b32 	%r418, %r468, 8;
	add.s32 	%r419, %r418, %r384;
	mul.wide.u32 	%rd131, %r419, 8;
	add.s64 	%rd132, %rd2, %rd131;
	cvt.u64.u32 	%rd133, %r157;
	atom.global.add.u64 	%rd134, [%rd132+1024], %rd133;
$L__BB21_152:
	bar.sync 	0;
	add.s64 	%rd135, %rd135, 1;
	setp.ne.s64 	%p90, %rd135, %rd6;
	@%p90 bra 	$L__BB21_2;
$L__BB21_153:
	ret;

}
	// .globl	_ZN3cub18CUB_300001_SM_10006detail10radix_sort33DeviceRadixSortExclusiveSumKernelINS1_5radix10policy_hubIjjyE10Policy1000EyEEvPT0_
.visible .entry _ZN3cub18CUB_300001_SM_10006detail10radix_sort33DeviceRadixSortExclusiveSumKernelINS1_5radix10policy_hubIjjyE10Policy1000EyEEvPT0_(
	.param .u64 .ptr .align 1 _ZN3cub18CUB_300001_SM_10006detail10radix_sort33DeviceRadixSortExclusiveSumKernelINS1_5radix10policy_hubIjjyE10Policy1000EyEEvPT0__param_0
)
{
	.reg .pred 	%p<4>;
	.reg .b32 	%r<28>;
	.reg .b64 	%rd<54>;
	// demoted variable
	.shared .align 16 .b8 _ZZN3cub18CUB_300001_SM_10006detail10radix_sort33DeviceRadixSortExclusiveSumKernelINS1_5radix10policy_hubIjjyE10Policy1000EyEEvPT0_E12temp_storage[2336];
	ld.param.u64 	%rd5, [_ZN3cub18CUB_300001_SM_10006detail10radix_sort33DeviceRadixSortExclusiveSumKernelINS1_5radix10policy_hubIjjyE10Policy1000EyEEvPT0__param_0];
	cvta.to.global.u64 	%rd6, %rd5;
	mov.u32 	%r3, %ctaid.x;
	shl.b32 	%r4, %r3, 8;
	mov.u32 	%r1, %tid.x;
	setp.gt.u32 	%p1, %r1, 255;
	add.s32 	%r5, %r4, %r1;
	mul.wide.s32 	%rd7, %r5, 8;
	add.s64 	%rd1, %rd6, %rd7;
	@%p1 bra 	$L__BB22_2;
	ld.global.u64 	%rd53, [%rd1];
$L__BB22_2:
	shr.u32 	%r6, %r1, 3;
	add.s32 	%r7, %r6, %r1;
	shl.b32 	%r8, %r7, 3;
	mov.u32 	%r9, _ZZN3cub18CUB_300001_SM_10006detail10radix_sort33DeviceRadixSortExclusiveSumKernelINS1_5radix10policy_hubIjjyE10Policy1000EyEEvPT0_E12temp_storage;
	add.s32 	%r10, %r9, %r8;
	add.s32 	%r2, %r10, 16;
	st.shared.u64 	[%r10+16], %rd53;
	bar.sync 	0;
	setp.gt.u32 	%p2, %r1, 31;
	@%p2 bra 	$L__BB22_4;
	mad.lo.s32 	%r27, %r1, 72, %r9;
	ld.shared.u64 	%rd23, [%r27+16];
	ld.shared.u64 	%rd24, [%r27+24];
	ld.shared.u64 	%rd25, [%r27+32];
	ld.shared.u64 	%rd26, [%r27+40];
	ld.shared.u64 	%rd27, [%r27+48];
	ld.shared.u64 	%rd28, [%r27+56];
	ld.shared.u64 	%rd29, [%r27+64];
	ld.shared.u64 	%rd30, [%r27+72];
	add.s64 	%rd31, %rd24, %rd23;
	add.s64 	%rd32, %rd31, %rd25;
	add.s64 	%rd33, %rd32, %rd26;
	add.s64 	%rd34, %rd33, %rd27;
	add.s64 	%rd35, %rd34, %rd28;
	add.s64 	%rd36, %rd35, %rd29;
	add.s64 	%rd10, %rd36, %rd30;
	mov.b32 	%r11, 1;
	mov.b32 	%r24, 0;
	mov.b32 	%r25, -1;
	// begin inline asm
	{  .reg .u64 r0;  .reg .u32 lo;  .reg .u32 hi;  .reg .pred p;  mov.b64 {lo, hi}, %rd10;  shfl.sync.up.b32 lo|p, lo, %r11, %r24, %r25;  shfl.sync.up.b32 hi|p, hi, %r11, %r24, %r25;  mov.b64 r0, {lo, hi};  @p add.u64 r0, r0, %rd10;  mov.u64 %rd8, r0;}
	// end inline asm
	mov.b32 	%r14, 2;
	// begin inline asm
	{  .reg .u64 r0;  .reg .u32 lo;  .reg .u32 hi;  .reg .pred p;  mov.b64 {lo, hi}, %rd8;  shfl.sync.up.b32 lo|p, lo, %r14, %r24, %r25;  shfl.sync.up.b32 hi|p, hi, %r14, %r24, %r25;  mov.b64 r0, {lo, hi};  @p add.u64 r0, r0, %rd8;  mov.u64 %rd11, r0;}
	// end inline asm
	mov.b32 	%r17, 4;
	// begin inline asm
	{  .reg .u64 r0;  .reg .u32 lo;  .reg .u32 hi;  .reg .pred p;  mov.b64 {lo, hi}, %rd11;  shfl.sync.up.b32 lo|p, lo, %r17, %r24, %r25;  shfl.sync.up.b32 hi|p, hi, %r17, %r24, %r25;  mov.b64 r0, {lo, hi};  @p add.u64 r0, r0, %rd11;  mov.u64 %rd14, r0;}
	// end inline asm
	mov.b32 	%r20, 8;
	// begin inline asm
	{  .reg .u64 r0;  .reg .u32 lo;  .reg .u32 hi;  .reg .pred p;  mov.b64 {lo, hi}, %rd14;  shfl.sync.up.b32 lo|p, lo, %r20, %r24, %r25;  shfl.sync.up.b32 hi|p, hi, %r20, %r24, %r25;  mov.b64 r0, {lo, hi};  @p add.u64 r0, r0, %rd14;  mov.u64 %rd17, r0;}
	// end inline asm
	mov.b32 	%r23, 16;
	// begin inline asm
	{  .reg .u64 r0;  .reg .u32 lo;  .reg .u32 hi;  .reg .pred p;  mov.b64 {lo, hi}, %rd17;  shfl.sync.up.b32 lo|p, lo, %r23, %r24, %r25;  shfl.sync.up.b32 hi|p, hi, %r23, %r24, %r25;  mov.b64 r0, {lo, hi};  @p add.u64 r0, r0, %rd17;  mov.u64 %rd20, r0;}
	// end inline asm
	sub.s64 	%rd37, %rd20, %rd10;
	ld.shared.u64 	%rd38, [%r27+16];
	ld.shared.u64 	%rd39, [%r27+24];
	ld.shared.u64 	%rd40, [%r27+32];
	ld.shared.u64 	%rd41, [%r27+40];
	ld.shared.u64 	%rd42, [%r27+48];
	ld.shared.u64 	%rd43, [%r27+56];
	ld.shared.u64 	%rd44, [%r27+64];
	add.s64 	%rd45, %rd38, %rd37;
	add.s64 	%rd46, %rd39, %rd45;
	add.s64 	%rd47, %rd40, %rd46;
	add.s64 	%rd48, %rd41, %rd47;
	add.s64 	%rd49, %rd42, %rd48;
	add.s64 	%rd50, %rd43, %rd49;
	add.s64 	%rd51, %rd44, %rd50;
	st.shared.u64 	[%r27+16], %rd37;
	st.shared.u64 	[%r27+24], %rd45;
	st.shared.u64 	[%r27+32], %rd46;
	st.shared.u64 	[%r27+40], %rd47;
	st.shared.u64 	[%r27+48], %rd48;
	st.shared.u64 	[%r27+56], %rd49;
	st.shared.u64 	[%r27+64], %rd50;
	st.shared.u64 	[%r27+72], %rd51;
$L__BB22_4:
	setp.gt.u32 	%p3, %r1, 255;
	bar.sync 	0;
	@%p3 bra 	$L__BB22_6;
	ld.shared.u64 	%rd52, [%r2];
	st.global.u64 	[%rd1], %rd52;
$L__BB22_6:
	ret;

}
	// .globl	_ZN3cub18CUB_300001_SM_10006detail10radix_sort29DeviceRadixSortOnesweepKernelINS1_5radix10policy_hubIjjyE10Policy1000ELNS0_9SortOrderE0EjjyiiNS1_21identity_decomposer_tEEEvPT5_SB_PT3_PKSC_PT1_PKSG_PT2_PKSK_T4_iiT6_
.visible .entry _ZN3cub18CUB_300001_SM_10006detail10radix_sort29DeviceRadixSortOnesweepKernelINS1_5radix10policy_hubIjjyE10Policy1000ELNS0_9SortOrderE0EjjyiiNS1_21identity_decomposer_tEEEvPT5_SB_PT3_PKSC_PT1_PKSG_PT2_PKSK_T4_iiT6_(
	.param .u64 .ptr .align 1 _ZN3cub18CUB_300001_SM_10006detail10radix_sort29DeviceRadixSortOnesweepKernelINS1_5radix10policy_hubIjjyE10Policy1000ELNS0_9SortOrderE0EjjyiiNS1_21identity_decomposer_tEEEvPT5_SB_PT3_PKSC_PT1_PKSG_PT2_PKSK_T4_iiT6__param_0,
	.param .u64 .ptr .align 1 _ZN3cub18CUB_300001_SM_10006detail10radix_sort29DeviceRadixSortOnesweepKernelINS1_5radix10policy_hubIjjyE10Policy1000ELNS0_9SortOrderE0EjjyiiNS1_21identity_decomposer_tEEEvPT5_SB_PT3_PKSC_PT1_PKSG_PT2_PKSK_T4_iiT6__param_1,
	.param .u64 .ptr .align 1 _ZN3cub18CUB_300001_SM_10006detail10radix_sort29DeviceRadixSortOnesweepKernelINS1_5radix10policy_hubIjjyE10Policy1000ELNS0_9SortOrderE0EjjyiiNS1_21identity_decomposer_tEEEvPT5_SB_PT3_PKSC_PT1_PKSG_PT2_PKSK_T4_iiT6__param_2,
	.param .u64 .ptr .align 1 _ZN3cub18CUB_300001_SM_10006detail10radix_sort29DeviceRadixSortOnesweepKernelINS1_5radix10policy_hubIjjyE10Policy1000ELNS0_9SortOrderE0EjjyiiNS1_21identity_decomposer_tEEEvPT5_SB_PT3_PKSC_PT1_PKSG_PT2_PKSK_T4_iiT6__param_3,
	.param .u64 .ptr .align 1 _ZN3cub18CUB_300001_SM_10006detail10radix_sort29DeviceRadixSortOnesweepKernelINS1_5radix10policy_hubIjjyE10Policy1000ELNS0_9SortOrderE0EjjyiiNS1_21identity_decomposer_tEEEvPT5_SB_PT3_PKSC_PT1_PKSG_PT2_PKSK_T4_iiT6__param_4,
	.param .u64 .ptr .align 1 _ZN3cub18CUB_300001_SM_10006detail10radix_sort29DeviceRadixSortOnesweepKernelINS1_5radix10policy_hubIjjyE10Policy1000ELNS0_9SortOrderE0EjjyiiNS1_21identity_decomposer_tEEEvPT5_SB_PT3_PKSC_PT1_PKSG_PT2_PKSK_T4_iiT6__param_5,
	.param .u64 .ptr .align 1 _ZN3cub18CUB_300001_SM_10006detail10radix_sort29DeviceRadixSortOnesweepKernelINS1_5radix10policy_hubIjjyE10Policy1000ELNS0_9SortOrderE0EjjyiiNS1_21identity_decomposer_tEEEvPT5_SB_PT3_PKSC_PT1_PKSG_PT2_PKSK_T4_iiT6__param_6,
	.param .u64 .ptr .align 1 _ZN3cub18CUB_300001_SM_10006detail10radix_sort29DeviceRadixSortOnesweepKernelINS1_5radix10policy_hubIjjyE10Policy1000ELNS0_9SortOrderE0EjjyiiNS1_21identity_decomposer_tEEEvPT5_SB_PT3_PKSC_PT1_PKSG_PT2_PKSK_T4_iiT6__param_7,
	.param .u32 _ZN3cub18CUB_300001_SM_10006detail10radix_sort29DeviceRadixSortOnesweepKernelINS1_5radix10policy_hubIjjyE10Policy1000ELNS0_9SortOrderE0EjjyiiNS1_21identity_decomposer_tEEEvPT5_SB_PT3_PKSC_PT1_PKSG_PT2_PKSK_T4_iiT6__param_8,
	.param .u32 _ZN3cub18CUB_300001_SM_10006detail10radix_sort29DeviceRadixSortOnesweepKernelINS1_5radix10policy_hubIjjyE10Policy1000ELNS0_9SortOrderE0EjjyiiNS1_21identity_decomposer_tEEEvPT5_SB_PT3_PKSC_PT1_PKSG_PT2_PKSK_T4_iiT6__param_9,
	.param .u32 _ZN3cub18CUB_300001_SM_10006detail10radix_sort29DeviceRadixSortOnesweepKernelINS1_5radix10policy_hubIjjyE10Policy1000ELNS0_9SortOrderE0EjjyiiNS1_21identity_decomposer_tEEEvPT5_SB_PT3_PKSC_PT1_PKSG_PT2_PKSK_T4_iiT6__param_10,
	.param .align 1 .b8 _ZN3cub18CUB_300001_SM_10006detail10radix_sort29DeviceRadixSortOnesweepKernelINS1_5radix10policy_hubIjjyE10Policy1000ELNS0_9SortOrderE0EjjyiiNS1_21identity_decomposer_tEEEvPT5_SB_PT3_PKSC_PT1_PKSG_PT2_PKSK_T4_iiT6__param_11[1]
)
.maxntid 384
{
	.reg .pred 	%p<205>;
	.reg .b32 	%r<2012>;
	.reg .b64 	%rd<372>;
	// demoted variable
	.shared .align 16 .b8 _ZZN3cub18CUB_300001_SM_10006detail10radix_sort29DeviceRadixSortOnesweepKernelINS1_5radix10policy_hubIjjyE10Policy1000ELNS0_9SortOrderE0EjjyiiNS1_21identity_decomposer_tEEEvPT5_SB_PT3_PKSC_PT1_PKSG_PT2_PKSK_T4_iiT6_E1s[28160];
	ld.param.u64 	%rd42, [_ZN3cub18CUB_300001_SM_10006detail10radix_sort29DeviceRadixSortOnesweepKernelINS1_5radix10policy_hubIjjyE10Policy1000ELNS0_9SortOrderE0EjjyiiNS1_21identity_decomposer_tEEEvPT5_SB_PT3_PKSC_PT1_PKSG_PT2_PKSK_T4_iiT6__param_1];
	ld.param.u64 	%rd46, [_ZN3cub18CUB_300001_SM_10006detail10radix_sort29DeviceRadixSortOnesweepKernelINS1_5radix10policy_hubIjjyE10Policy1000ELNS0_9SortOrderE0EjjyiiNS1_21identity_decomposer_tEEEvPT5_SB_PT3_PKSC_PT1_PKSG_PT2_PKSK_T4_iiT6__param_4];
	ld.param.u64 	%rd47, [_ZN3cub18CUB_300001_SM_10006detail10radix_sort29DeviceRadixSortOnesweepKernelINS1_5radix10policy_hubIjjyE10Policy1000ELNS0_9SortOrderE0EjjyiiNS1_21identity_decomposer_tEEEvPT5_SB_PT3_PKSC_PT1_PKSG_PT2_PKSK_T4_iiT6__param_5];
	ld.param.u64 	%rd48, [_ZN3cub18CUB_300001_SM_10006detail10radix_sort29DeviceRadixSortOnesweepKernelINS1_5radix10policy_hubIjjyE10Policy1000ELNS0_9SortOrderE0EjjyiiNS1_21identity_decomposer_tEEEvPT5_SB_PT3_PKSC_PT1_PKSG_PT2_PKSK_T4_iiT6__param_6];
	ld.param.u32 	%r399, [_ZN3cub18CUB_300001_SM_10006detail10radix_sort29DeviceRadixSortOnesweepKernelINS1_5radix10policy_hubIjjyE10Policy1000ELNS0_9SortOrderE0EjjyiiNS1_21identity_decomposer_tEEEvPT5_SB_PT3_PKSC_PT1_PKSG_PT2_PKSK_T4_iiT6__param_8];
	ld.param.u32 	%r400, [_ZN3cub18CUB_300001_SM_10006detail10radix_sort29DeviceRadixSortOnesweepKernelINS1_5radix10policy_hubIjjyE10Policy1000ELNS0_9SortOrderE0EjjyiiNS1_21identity_decomposer_tEEEvPT5_SB_PT3_PKSC_PT1_PKSG_PT2_PKSK_T4_iiT6__param_9];
	ld.param.u32 	%r401, [_ZN3cub18CUB_300001_SM_10006detail10radix_sort29DeviceRadixSortOnesweepKernelINS1_5radix10policy_hubIjjyE10Policy1000ELNS0_9SortOrderE0EjjyiiNS1_21identity_decomposer_tEEEvPT5_SB_PT3_PKSC_PT1_PKSG_PT2_PKSK_T4_iiT6__param_10];
	cvta.to.global.u64 	%rd1, %rd48;
	cvta.to.global.u64 	%rd2, %rd46;
	cvta.to.global.u64 	%rd3, %rd47;
	mov.u32 	%r1, %tid.x;
	shr.u32 	%r2, %r1, 5;
	// begin inline asm
	mov.u32 %r402, %laneid;
	// end inline asm
	setp.ne.s32 	%p1, %r1, 0;
	@%p1 bra 	$L__BB23_2;
	cvta.to.global.u64 	%rd49, %rd42;
	atom.global.add.u32 	%r403, [%rd49], 1;
	st.shared.u32 	[_ZZN3cub18CUB_300001_SM_10006detail10radix_sort29DeviceRadixSortOnesweepKernelINS1_5radix10policy_hubIjjyE10Policy1000ELNS0_9SortOrderE0EjjyiiNS1_21identity_decomposer_tEEEvPT5_SB_PT3_PKSC_PT1_PKSG_PT2_PKSK_T4_iiT6_E1s+26112], %r403;
$L__BB23_2:
	bar.sync 	0;
	ld.shared.u32 	%r4, [_ZZN3cub18CUB_300001_SM_10006detail10radix_sort29DeviceRadixSortOnesweepKernelINS1_5radix10policy_hubIjjyE10Policy1000ELNS0_9SortOrderE0EjjyiiNS1_21identity_decomposer_tEEEvPT5_SB_PT3_PKSC_PT1_PKSG_PT2_PKSK_T4_iiT6_E1s+26112];
	mul.lo.s32 	%r404, %r4, 6528;
	add.s32 	%r5, %r404, 6528;
	setp.gt.s32 	%p2, %r5, %r399;
	cvt.s64.s32 	%rd4, %r404;
	@%p2 bra 	$L__BB23_4;
	and.b32  	%r405, %r1, 31;
	and.b32  	%r406, %r1, 992;
	mul.lo.s32 	%r407, %r406, 17;
	or.b32  	%r408, %r407, %r405;
	cvt.u64.u32 	%rd50, %r408;
	add.s64 	%rd51, %rd50, %rd4;
	shl.b64 	%rd52, %rd51, 2;
	add.s64 	%rd53, %rd3, %rd52;
	ld.global.u32 	%r1911, [%rd53];
	ld.global.u32 	%r1910, [%rd53+128];
	ld.global.u32 	%r1909, [%rd53+256];
	ld.global.u32 	%r1908, [%rd53+384];
	ld.global.u32 	%r1907, [%rd53+512];
	ld.global.u32 	%r1906, [%rd53+640];
	ld.global.u32 	%r1905, [%rd53+768];
	ld.global.u32 	%r1904, [%rd53+896];
	ld.global.u32 	%r1903, [%rd53+1024];
	ld.global.u32 	%r1902, [%rd53+1152];
	ld.global.u32 	%r1901, [%rd53+1280];
	ld.global.u32 	%r1900, [%rd53+1408];
	ld.global.u32 	%r1899, [%rd53+1536];
	ld.global.u32 	%r1898, [%rd53+1664];
	ld.global.u32 	%r1897, [%rd53+1792];
	ld.global.u32 	%r1896, [%rd53+1920];
	ld.global.u32 	%r1895, [%rd53+2048];
	bra.uni 	$L__BB23_38;
$L__BB23_4:
	cvt.u32.u64 	%r410, %rd4;
	sub.s32 	%r23, %r399, %r410;
	and.b32  	%r411, %r1, 31;
	and.b32  	%r412, %r1, 992;
	mul.lo.s32 	%r413, %r412, 17;
	or.b32  	%r24, %r413, %r411;
	setp.ge.s32 	%p3, %r24, %r23;
	cvt.u64.u32 	%rd54, %r24;
	add.s64 	%rd55, %rd54, %rd4;
	shl.b64 	%rd56, %rd55, 2;
	add.s64 	%rd5, %rd3, %rd56;
	mov.b32 	%r1911, -1;
	@%p3 bra 	$L__BB23_6;
	ld.global.u32 	%r1911, [%rd5];
$L__BB23_6:
	add.s32 	%r415, %r24, 32;
	setp.ge.s32 	%p4, %r415, %r23;
	mov.b32 	%r1910, -1;
	@%p4 bra 	$L__BB23_8;
	ld.global.u32 	%r1910, [%rd5+128];
$L__BB23_8:
	add.s32 	%r417, %r24, 64;
	setp.ge.s32 	%p5, %r417, %r23;
	mov.b32 	%r1909, -1;
	@%p5 bra 	$L__BB23_10;
	ld.global.u32 	%r1909, [%rd5+256];
$L__BB23_10:
	add.s32 	%r419, %r24, 96;
	setp.ge.s32 	%p6, %r419, %r23;
	mov.b32 	%r1908, -1;
	@%p6 bra 	$L__BB23_12;
	ld.global.u32 	%r1908, [%rd5+384];
$L__BB23_12:
	add.s32 	%r421, %r24, 128;
	setp.ge.s32 	%p7, %r421, %r23;
	mov.b32 	%r1907, -1;
	@%p7 bra 	$L__BB23_14;
	ld.global.u32 	%r1907, [%rd5+512];
$L__BB23_14:
	add.s32 	%r423, %r24, 160;
	setp.ge.s32 	%p8, %r423, %r23;
	mov.b32 	%r1906, -1;
	@%p8 bra 	$L__BB23_16;
	ld.global.u32 	%r1906, [%rd5+640];
$L__BB23_16:
	add.s32 	%r425, %r24, 192;
	setp.ge.s32 	%p9, %r425, %r23;
	mov.b32 	%r1905, -1;
	@%p9 bra 	$L__BB23_18;
	ld.global.u32 	%r1905, [%rd5+768];
$L__BB23_18:
	add.s32 	%r427, %r24, 224;
	setp.ge.s32 	%p10, %r427, %r23;
	mov.b32 	%r1904, -1;
	@%p10 bra 	$L__BB23_20;
	ld.global.u32 	%r1904, [%rd5+896];
$L__BB23_20:
	add.s32 	%r429, %r24, 256;
	setp.ge.s32 	%p11, %r429, %r23;
	mov.b32 	%r1903, -1;
	@%p11 bra 	$L__BB23_22;
	ld.global.u32 	%r1903, [%rd5+1024];
$L__BB23_22:
	add.s32 	%r431, %r24, 288;
	setp.ge.s32 	%p12, %r431, %r23;
	mov.b32 	%r1902, -1;
	@%p12 bra 	$L__BB23_24;
	ld.global.u32 	%r1902, [%rd5+1152];
$L__BB23_24:
	add.s32 	%r433, %r24, 320;
	setp.ge.s32 	%p13, %r433, %r23;
	mov.b32 	%r1901, -1;
	@%p13 bra 	$L__BB23_26;
	ld.global.u32 	%r1901, [%rd5+1280];
$L__BB23_26:
	add.s32 	%r435, %r24, 352;
	setp.ge.s32 	%p14, %r435, %r23;
	mov.b32 	%r1900, -1;
	@%p14 bra 	$L__BB23_28;
	ld.global.u32 	%r1900, [%rd5+1408];
$L__BB23_28:
	add.s32 	%r437, %r24, 384;
	setp.ge.s32 	%p15, %r437, %r23;
	mov.b32 	%r1899, -1;
	@%p15 bra 	$L__BB23_30;
	ld.global.u32 	%r1899, [%rd5+1536];
$L__BB23_30:
	add.s32 	%r439, %r24, 416;
	setp.ge.s32 	%p16, %r439, %r23;
	mov.b32 	%r1898, -1;
	@%p16 bra 	$L__BB23_32;
	ld.global.u32 	%r1898, [%rd5+1664];
$L__BB23_32:
	add.s32 	%r441, %r24, 448;
	setp.ge.s32 	%p17, %r441, %r23;
	mov.b32 	%r1897, -1;
	@%p17 bra 	$L__BB23_34;
	ld.global.u32 	%r1897, [%rd5+1792];
$L__BB23_34:
	add.s32 	%r443, %r24, 480;
	setp.ge.s32 	%p18, %r443, %r23;
	mov.b32 	%r1896, -1;
	@%p18 bra 	$L__BB23_36;
	ld.global.u32 	%r1896, [%rd5+1920];
$L__BB23_36:
	add.s32 	%r445, %r24, 512;
	setp.ge.s32 	%p19, %r445, %r23;
	mov.b32 	%r1895, -1;
	@%p19 bra 	$L__BB23_38;
	ld.global.u32 	%r1895, [%rd5+2048];
$L__BB23_38:
	mov.b32 	%r446, -1;
	shl.b32 	%r447, %r446, %r401;
	not.b32 	%r75, %r447;
	shl.b32 	%r448, %r2, 10;
	mov.u32 	%r449, _ZZN3cub18CUB_300001_SM_10006detail10radix_sort29DeviceRadixSortOnesweepKernelINS1_5radix10policy_hubIjjyE10Policy1000ELNS0_9SortOrderE0EjjyiiNS1_21identity_decomposer_tEEEvPT5_SB_PT3_PKSC_PT1_PKSG_PT2_PKSK_T4_iiT6_E1s;
	add.s32 	%r76, %r449, %r448;
	setp.gt.s32 	%p20, %r402, 255;
	@%p20 bra 	$L__BB23_51;
	max.s32 	%r450, %r402, 224;
	sub.s32 	%r451, %r450, %r402;
	add.s32 	%r452, %r451, 31;
	shr.u32 	%r453, %r452, 5;
	add.s32 	%r77, %r453, 1;
	and.b32  	%r78, %r77, 15;
	setp.lt.u32 	%p21, %r452, 480;
	mov.u32 	%r1915, %r402;
	@%p21 bra 	$L__BB23_42;
	and.b32  	%r454, %r77, 268435440;
	neg.s32 	%r1913, %r454;
	shl.b32 	%r456, %r402, 2;
	add.s32 	%r457, %r448, %r456;
	add.s32 	%r459, %r457, %r449;
	add.s32 	%r1912, %r459, 1024;
	mov.u32 	%r1915, %r402;
$L__BB23_41:
	.pragma "nounroll";
	mov.b32 	%r460, 0;
	st.shared.u32 	[%r1912+-1024], %r460;
	st.shared.u32 	[%r1912+-896], %r460;
	st.shared.u32 	[%r1912+-768], %r460;
	st.shared.u32 	[%r1912+-640], %r460;
	st.shared.u32 	[%r1912+-512], %r460;
	st.shared.u32 	[%r1912+-384], %r460;
	st.shared.u32 	[%r1912+-256], %r460;
	st.shared.u32 	[%r1912+-128], %r460;
	st.shared.u32 	[%r1912], %r460;
	st.shared.u32 	[%r1912+128], %r460;
	st.shared.u32 	[%r1912+256], %r460;
	st.shared.u32 	[%r1912+384], %r460;
	st.shared.u32 	[%r1912+512], %r460;
	st.shared.u32 	[%r1912+640], %r460;
	st.shared.u32 	[%r1912+768], %r460;
	st.shared.u32 	[%r1912+896], %r460;
	add.s32 	%r1915, %r1915, 512;
	add.s32 	%r1913, %r1913, 16;
	add.s32 	%r1912, %r1912, 2048;
	setp.ne.s32 	%p22, %r1913, 0;
	@%p22 bra 	$L__BB23_41;
$L__BB23_42:
	setp.eq.s32 	%p23, %r78, 0;
	@%p23 bra 	$L__BB23_51;
	and.b32  	%r88, %r77, 7;
	setp.lt.u32 	%p24, %r78, 8;
	@%p24 bra 	$L__BB23_45;
	shl.b32 	%r461, %r1915, 2;
	add.s32 	%r462, %r76, %r461;
	mov.b32 	%r463, 0;
	st.shared.u32 	[%r462], %r463;
	st.shared.u32 	[%r462+128], %r463;
	st.shared.u32 	[%r462+256], %r463;
	st.shared.u32 	[%r462+384], %r463;
	st.shared.u32 	[%r462+512], %r463;
	st.shared.u32 	[%r462+640], %r463;
	st.shared.u32 	[%r462+768], %r463;
	st.shared.u32 	[%r462+896], %r463;
	add.s32 	%r1915, %r1915, 256;
$L__BB23_45:
	setp.eq.s32 	%p25, %r88, 0;
	@%p25 bra 	$L__BB23_51;
	and.b32  	%r91, %r77, 3;
	setp.lt.u32 	%p26, %r88, 4;
	@%p26 bra 	$L__BB23_48;
	shl.b32 	%r464, %r1915, 2;
	add.s32 	%r465, %r76, %r464;
	mov.b32 	%r466, 0;
	st.shared.u32 	[%r465], %r466;
	st.shared.u32 	[%r465+128], %r466;
	st.shared.u32 	[%r465+256], %r466;
	st.shared.u32 	[%r465+384], %r466;
	add.s32 	%r1915, %r1915, 128;
$L__BB23_48:
	setp.eq.s32 	%p27, %r91, 0;
	@%p27 bra 	$L__BB23_51;
	shl.b32 	%r468, %r1915, 2;
	add.s32 	%r469, %r448, %r468;
	add.s32 	%r1919, %r449, %r469;
	neg.s32 	%r1918, %r91;
$L__BB23_50:
	.pragma "nounroll";
	mov.b32 	%r471, 0;
	st.shared.u32 	[%r1919], %r471;
	add.s32 	%r1919, %r1919, 128;
	add.s32 	%r1918, %r1918, 1;
	setp.ne.s32 	%p28, %r1918, 0;
	@%p28 bra 	$L__BB23_50;
$L__BB23_51:
	bar.warp.sync 	-1;
	shr.u32 	%r473, %r1911, %r400;
	and.b32  	%r100, %r473, %r75;
	shl.b32 	%r474, %r1, 5;
	and.b32  	%r475, %r474, 31744;
	mov.u32 	%r476, _ZZN3cub18CUB_300001_SM_10006detail10radix_sort29DeviceRadixSortOnesweepKernelINS1_5radix10policy_hubIjjyE10Policy1000ELNS0_9SortOrderE0EjjyiiNS1_21identity_decomposer_tEEEvPT5_SB_PT3_PKSC_PT1_PKSG_PT2_PKSK_T4_iiT6_E1s;
	add.s32 	%r477, %r476, %r475;
	shl.b32 	%r478, %r100, 2;
	add.s32 	%r101, %r477, %r478;
	atom.shared.add.u32 	%r479, [%r101], 1;
	shr.u32 	%r480, %r1910, %r400;
	and.b32  	%r481, %r480, %r75;
	shl.b32 	%r482, %r481, 2;
	add.s32 	%r102, %r477, %r482;
	atom.shared.add.u32 	%r483, [%r102], 1;
	shr.u32 	%r484, %r1909, %r400;
	and.b32  	%r485, %r484, %r75;
	shl.b32 	%r486, %r485, 2;
	add.s32 	%r103, %r477, %r486;
	atom.shared.add.u32 	%r487, [%r103], 1;
	shr.u32 	%r488, %r1908, %r400;
	and.b32  	%r489, %r488, %r75;
	shl.b32 	%r490, %r489, 2;
	add.s32 	%r104, %r477, %r490;
	atom.shared.add.u32 	%r491, [%r104], 1;
	shr.u32 	%r492, %r1907, %r400;
	and.b32  	%r493, %r492, %r75;
	shl.b32 	%r494, %r493, 2;
	add.s32 	%r105, %r477, %r494;
	atom.shared.add.u32 	%r495, [%r105], 1;
	shr.u32 	%r496, %r1906, %r400;
	and.b32  	%r497, %r496, %r75;
	shl.b32 	%r498, %r497, 2;
	add.s32 	%r106, %r477, %r498;
	atom.shared.add.u32 	%r499, [%r106], 1;
	shr.u32 	%r500, %r1905, %r400;
	and.b32  	%r501, %r500, %r75;
	shl.b32 	%r502, %r501, 2;
	add.s32 	%r107, %r477, %r502;
	atom.shared.add.u32 	%r503, [%r107], 1;
	shr.u32 	%r504, %r1904, %r400;
	and.b32  	%r505, %r504, %r75;
	shl.b32 	%r506, %r505, 2;
	add.s32 	%r108, %r477, %r506;
	atom.shared.add.u32 	%r507, [%r108], 1;
	shr.u32 	%r508, %r1903, %r400;
	and.b32  	%r509, %r508, %r75;
	shl.b32 	%r510, %r509, 2;
	add.s32 	%r109, %r477, %r510;
	atom.shared.add.u32 	%r511, [%r109], 1;
	shr.u32 	%r512, %r1902, %r400;
	and.b32  	%r513, %r512, %r75;
	shl.b32 	%r514, %r513, 2;
	add.s32 	%r110, %r477, %r514;
	atom.shared.add.u32 	%r515, [%r110], 1;
	shr.u32 	%r516, %r1901, %r400;
	and.b32  	%r517, %r516, %r75;
	shl.b32 	%r518, %r517, 2;
	add.s32 	%r111, %r477, %r518;
	atom.shared.add.u32 	%r519, [%r111], 1;
	shr.u32 	%r520, %r1900, %r400;
	and.b32  	%r521, %r520, %r75;
	shl.b32 	%r522, %r521, 2;
	add.s32 	%r112, %r477, %r522;
	atom.shared.add.u32 	%r523, [%r112], 1;
	shr.u32 	%r524, %r1899, %r400;
	and.b32  	%r525, %r524, %r75;
	shl.b32 	%r526, %r525, 2;
	add.s32 	%r527, %r477, %r526;
	atom.shared.add.u32 	%r528, [%r527], 1;
	shr.u32 	%r529, %r1898, %r400;
	and.b32  	%r530, %r529, %r75;
	shl.b32 	%r531, %r530, 2;
	add.s32 	%r113, %r477, %r531;
	atom.shared.add.u32 	%r532, [%r113], 1;
	shr.u32 	%r533, %r1897, %r400;
	and.b32  	%r534, %r533, %r75;
	shl.b32 	%r535, %r534, 2;
	add.s32 	%r114, %r477, %r535;
	atom.shared.add.u32 	%r536, [%r114], 1;
	shr.u32 	%r537, %r1896, %r400;
	and.b32  	%r538, %r537, %r75;
	shl.b32 	%r539, %r538, 2;
	add.s32 	%r115, %r477, %r539;
	atom.shared.add.u32 	%r540, [%r115], 1;
	shr.u32 	%r541, %r1895, %r400;
	and.b32  	%r542, %r541, %r75;
	shl.b32 	%r543, %r542, 2;
	add.s32 	%r116, %r477, %r543;
	atom.shared.add.u32 	%r544, [%r116], 1;
	bar.sync 	0;
	setp.gt.u32 	%p29, %r1, 255;
	shl.b32 	%r545, %r1, 2;
	add.s32 	%r117, %r476, %r545;
	mov.b32 	%r1920, 0;
	@%p29 bra 	$L__BB23_53;
	ld.shared.u32 	%r546, [%r117];
	mov.b32 	%r547, 0;
	st.shared.u32 	[%r117], %r547;
	ld.shared.u32 	%r548, [%r117+1024];
	st.shared.u32 	[%r117+1024], %r546;
	add.s32 	%r549, %r548, %r546;
	ld.shared.u32 	%r550, [%r117+2048];
	st.shared.u32 	[%r117+2048], %r549;
	add.s32 	%r551, %r550, %r549;
	ld.shared.u32 	%r552, [%r117+3072];
	st.shared.u32 	[%r117+3072], %r551;
	add.s32 	%r553, %r552, %r551;
	ld.shared.u32 	%r554, [%r117+4096];
	st.shared.u32 	[%r117+4096], %r553;
	add.s32 	%r555, %r554, %r553;
	ld.shared.u32 	%r556, [%r117+5120];
	st.shared.u32 	[%r117+5120], %r555;
	add.s32 	%r557, %r556, %r555;
	ld.shared.u32 	%r558, [%r117+6144];
	st.shared.u32 	[%r117+6144], %r557;
	add.s32 	%r559, %r558, %r557;
	ld.shared.u32 	%r560, [%r117+7168];
	st.shared.u32 	[%r117+7168], %r559;
	add.s32 	%r561, %r560, %r559;
	ld.shared.u32 	%r562, [%r117+8192];
	st.shared.u32 	[%r117+8192], %r561;
	add.s32 	%r563, %r562, %r561;
	ld.shared.u32 	%r564, [%r117+9216];
	st.shared.u32 	[%r117+9216], %r563;
	add.s32 	%r565, %r564, %r563;
	ld.shared.u32 	%r566, [%r117+10240];
	st.shared.u32 	[%r117+10240], %r565;
	add.s32 	%r567, %r566, %r565;
	ld.shared.u32 	%r568, [%r117+11264];
	st.shared.u32 	[%r117+11264], %r567;
	add.s32 	%r1920, %r568, %r567;
$L__BB23_53:
	ld.param.u64 	%rd360, [_ZN3cub18CUB_300001_SM_10006detail10radix_sort29DeviceRadixSortOnesweepKernelINS1_5radix10policy_hubIjjyE10Policy1000ELNS0_9SortOrderE0EjjyiiNS1_21identity_decomposer_tEEEvPT5_SB_PT3_PKSC_PT1_PKSG_PT2_PKSK_T4_iiT6__param_0];
	shl.b32 	%r569, %r4, 8;
	add.s32 	%r570, %r569, %r1;
	cvta.to.global.u64 	%rd6, %rd360;
	mul.wide.s32 	%rd57, %r570, 4;
	add.s64 	%rd7, %rd6, %rd57;
	@%p29 bra 	$L__BB23_55;
	or.b32  	%r571, %r1920, 1073741824;
	st.volatile.global.u32 	[%rd7], %r571;
$L__BB23_55:
	ld.param.u64 	%rd369, [_ZN3cub18CUB_300001_SM_10006detail10radix_sort29DeviceRadixSortOnesweepKernelINS1_5radix10policy_hubIjjyE10Policy1000ELNS0_9SortOrderE0EjjyiiNS1_21identity_decomposer_tEEEvPT5_SB_PT3_PKSC_PT1_PKSG_PT2_PKSK_T4_iiT6__param_7];
	ld.param.u64 	%rd367, [_ZN3cub18CUB_300001_SM_10006detail10radix_sort29DeviceRadixSortOnesweepKernelINS1_5radix10policy_hubIjjyE10Policy1000ELNS0_9SortOrderE0EjjyiiNS1_21identity_decomposer_tEEEvPT5_SB_PT3_PKSC_PT1_PKSG_PT2_PKSK_T4_iiT6__param_3];
	ld.param.u64 	%rd363, [_ZN3cub18CUB_300001_SM_10006detail10radix_sort29DeviceRadixSortOnesweepKernelINS1_5radix10policy_hubIjjyE10Policy1000ELNS0_9SortOrderE0EjjyiiNS1_21identity_decomposer_tEEEvPT5_SB_PT3_PKSC_PT1_PKSG_PT2_PKSK_T4_iiT6__param_2];
	setp.lt.u32 	%p31, %r1, 256;
	setp.eq.s32 	%p32, %r1920, 6528;
	and.pred  	%p33, %p31, %p32;
	selp.u32 	%r572, 1, 0, %p33;
	{ 
	.reg .pred 	%p1; 
	.reg .pred 	%p2; 
	setp.ne.u32 	%p1, %r572, 0; 
	bar.red.or.pred 	%p2, 0, %p1; 
	selp.u32 	%r573, 1, 0, %p2; 
	}
	setp.eq.s32 	%p34, %r573, 0;
	and.b32  	%r574, %r1, 992;
	and.b32  	%r575, %r1, 31;
	mul.lo.s32 	%r576, %r574, 17;
	or.b32  	%r577, %r576, %r575;
	cvt.u64.u32 	%rd8, %r577;
	mul.lo.s32 	%r578, %r4, 6528;
	cvt.s64.s32 	%rd58, %r578;
	add.s64 	%rd59, %rd8, %rd58;
	cvta.to.global.u64 	%rd60, %rd369;
	shl.b64 	%rd61, %rd59, 2;
	add.s64 	%rd9, %rd60, %rd61;
	cvt.u64.u32 	%rd10, %r1;
	cvta.to.global.u64 	%rd62, %rd363;
	mul.wide.u32 	%rd63, %r1, 8;
	add.s64 	%rd11, %rd62, %rd63;
	cvta.to.global.u64 	%rd64, %rd367;
	add.s64 	%rd12, %rd64, %rd63;
	@%p34 bra 	$L__BB23_175;
	shl.b32 	%r579, %r1, 3;
	mov.u32 	%r580, _ZZN3cub18CUB_300001_SM_10006detail10radix_sort29DeviceRadixSortOnesweepKernelINS1_5radix10policy_hubIjjyE10Policy1000ELNS0_9SortOrderE0EjjyiiNS1_21identity_decomposer_tEEEvPT5_SB_PT3_PKSC_PT1_PKSG_PT2_PKSK_T4_iiT6_E1s;
	add.s32 	%r581, %r580, %r579;
	add.s32 	%r120, %r581, 26112;
	@%p29 bra 	$L__BB23_64;
	ld.global.u64 	%rd65, [%rd12];
	setp.gt.u32 	%p36, %r1, %r100;
	selp.b64 	%rd66, 6528, 0, %p36;
	sub.s64 	%rd370, %rd65, %rd66;
	st.shared.u64 	[%r120], %rd370;
	setp.lt.s32 	%p37, %r4, 1;
	mov.u32 	%r1924, %r1920;
	@%p37 bra 	$L__BB23_63;
	mov.b32 	%r1922, -1;
	mov.u32 	%r1921, %r4;
	mov.u32 	%r1924, %r1920;
$L__BB23_59:
	add.s32 	%r124, %r1921, -1;
	shl.b32 	%r583, %r124, 8;
	add.s32 	%r584, %r583, %r1;
	mul.wide.s32 	%rd67, %r584, 4;
	add.s64 	%rd14, %rd6, %rd67;
$L__BB23_60:
	membar.cta;
	ld.volatile.global.u32 	%r125, [%rd14];
	setp.eq.s32 	%p38, %r125, 0;
	@%p38 bra 	$L__BB23_60;
	and.b32  	%r585, %r125, 1073741823;
	add.s32 	%r1924, %r585, %r1924;
	setp.gt.s32 	%p39, %r125, -1;
	vote.sync.ballot.b32 	%r1922, %p39, %r1922;
	setp.gt.u32 	%p41, %r1921, 1;
	and.pred  	%p42, %p39, %p41;
	mov.u32 	%r1921, %r124;
	@%p42 bra 	$L__BB23_59;
	ld.shared.u64 	%rd370, [%r120];
$L__BB23_63:
	or.b32  	%r586, %r1924, -2147483648;
	st.volatile.global.u32 	[%rd7], %r586;
	sub.s32 	%r587, %r1924, %r1920;
	cvt.s64.s32 	%rd68, %r587;
	add.s64 	%rd69, %rd370, %rd68;
	st.shared.u64 	[%r120], %rd69;
$L__BB23_64:
	ld.param.u64 	%rd364, [_ZN3cub18CUB_300001_SM_10006detail10radix_sort29DeviceRadixSortOnesweepKernelINS1_5radix10policy_hubIjjyE10Policy1000ELNS0_9SortOrderE0EjjyiiNS1_21identity_decomposer_tEEEvPT5_SB_PT3_PKSC_PT1_PKSG_PT2_PKSK_T4_iiT6__param_2];
	setp.lt.s32 	%p44, %r5, %r399;
	setp.eq.s64 	%p45, %rd364, 0;
	or.pred  	%p46, %p45, %p44;
	or.pred  	%p47, %p29, %p46;
	@%p47 bra 	$L__BB23_66;
	ld.shared.u64 	%rd70, [%r120];
	setp.gt.u32 	%p48, %r1, %r100;
	selp.b64 	%rd71, 6528, 0, %p48;
	cvt.s64.s32 	%rd72, %r1920;
	add.s64 	%rd73, %rd71, %rd72;
	add.s64 	%rd74, %rd73, %rd70;
	st.global.u64 	[%rd11], %rd74;
$L__BB23_66:
	setp.gt.s32 	%p49, %r5, %r399;
	bar.sync 	0;
	shl.b32 	%r588, %r100, 3;
	mov.u32 	%r589, _ZZN3cub18CUB_300001_SM_10006detail10radix_sort29DeviceRadixSortOnesweepKernelINS1_5radix10policy_hubIjjyE10Policy1000ELNS0_9SortOrderE0EjjyiiNS1_21identity_decomposer_tEEEvPT5_SB_PT3_PKSC_PT1_PKSG_PT2_PKSK_T4_iiT6_E1s;
	add.s32 	%r590, %r589, %r588;
	ld.shared.u64 	%rd17, [%r590+26112];
	@%p49 bra 	$L__BB23_68;
	add.s64 	%rd75, %rd17, %rd8;
	shl.b64 	%rd76, %rd75, 2;
	add.s64 	%rd77, %rd2, %rd76;
	st.global.u32 	[%rd77], %r1911;
	st.global.u32 	[%rd77+128], %r1910;
	st.global.u32 	[%rd77+256], %r1909;
	st.global.u32 	[%rd77+384], %r1908;
	st.global.u32 	[%rd77+512], %r1907;
	st.global.u32 	[%rd77+640], %r1906;
	st.global.u32 	[%rd77+768], %r1905;
	st.global.u32 	[%rd77+896], %r1904;
	st.global.u32 	[%rd77+1024], %r1903;
	st.global.u32 	[%rd77+1152], %r1902;
	st.global.u32 	[%rd77+1280], %r1901;
	st.global.u32 	[%rd77+1408], %r1900;
	st.global.u32 	[%rd77+1536], %r1899;
	st.global.u32 	[%rd77+1664], %r1898;
	st.global.u32 	[%rd77+1792], %r1897;
	st.global.u32 	[%rd77+1920], %r1896;
	st.global.u32 	[%rd77+2048], %r1895;
	bra.uni 	$L__BB23_102;
$L__BB23_68:
	cvt.u32.u64 	%r591, %rd8;
	mad.lo.s32 	%r129, %r4, -6528, %r399;
	setp.ge.s32 	%p50, %r591, %r129;
	add.s64 	%rd78, %rd17, %rd8;
	shl.b64 	%rd79, %rd78, 2;
	add.s64 	%rd18, %rd2, %rd79;
	@%p50 bra 	$L__BB23_70;
	st.global.u32 	[%rd18], %r1911;
$L__BB23_70:
	cvt.u32.u64 	%r592, %rd8;
	add.s32 	%r593, %r592, 32;
	setp.ge.s32 	%p51, %r593, %r129;
	@%p51 bra 	$L__BB23_72;
	st.global.u32 	[%rd18+128], %r1910;
$L__BB23_72:
	cvt.u32.u64 	%r594, %rd8;
	add.s32 	%r595, %r594, 64;
	setp.ge.s32 	%p52, %r595, %r129;
	@%p52 bra 	$L__BB23_74;
	st.global.u32 	[%rd18+256], %r1909;
$L__BB23_74:
	cvt.u32.u64 	%r596, %rd8;
	add.s32 	%r597, %r596, 96;
	setp.ge.s32 	%p53, %r597, %r129;
	@%p53 bra 	$L__BB23_76;
	st.global.u32 	[%rd18+384], %r1908;
$L__BB23_76:
	cvt.u32.u64 	%r598, %rd8;
	add.s32 	%r599, %r598, 128;
	setp.ge.s32 	%p54, %r599, %r129;
	@%p54 bra 	$L__BB23_78;
	st.global.u32 	[%rd18+512], %r1907;
$L__BB23_78:
	cvt.u32.u64 	%r600, %rd8;
	add.s32 	%r601, %r600, 160;
	setp.ge.s32 	%p55, %r601, %r129;
	@%p55 bra 	$L__BB23_80;
	st.global.u32 	[%rd18+640], %r1906;
$L__BB23_80:
	cvt.u32.u64 	%r602, %rd8;
	add.s32 	%r603, %r602, 192;
	setp.ge.s32 	%p56, %r603, %r129;
	@%p56 bra 	$L__BB23_82;
	st.global.u32 	[%rd18+768], %r1905;
$L__BB23_82:
	cvt.u32.u64 	%r604, %rd8;
	add.s32 	%r605, %r604, 224;
	setp.ge.s32 	%p57, %r605, %r129;
	@%p57 bra 	$L__BB23_84;
	st.global.u32 	[%rd18+896], %r1904;
$L__BB23_84:
	cvt.u32.u64 	%r606, %rd8;
	add.s32 	%r607, %r606, 256;
	setp.ge.s32 	%p58, %r607, %r129;
	@%p58 bra 	$L__BB23_86;
	st.global.u32 	[%rd18+1024], %r1903;
$L__BB23_86:
	cvt.u32.u64 	%r608, %rd8;
	add.s32 	%r609, %r608, 288;
	setp.ge.s32 	%p59, %r609, %r129;
	@%p59 bra 	$L__BB23_88;
	st.global.u32 	[%rd18+1152], %r1902;
$L__BB23_88:
	cvt.u32.u64 	%r610, %rd8;
	add.s32 	%r611, %r610, 320;
	setp.ge.s32 	%p60, %r611, %r129;
	@%p60 bra 	$L__BB23_90;
	st.global.u32 	[%rd18+1280], %r1901;
$L__BB23_90:
	cvt.u32.u64 	%r612, %rd8;
	add.s32 	%r613, %r612, 352;
	setp.ge.s32 	%p61, %r613, %r129;
	@%p61 bra 	$L__BB23_92;
	st.global.u32 	[%rd18+1408], %r1900;
$L__BB23_92:
	cvt.u32.u64 	%r614, %rd8;
	add.s32 	%r615, %r614, 384;
	setp.ge.s32 	%p62, %r615, %r129;
	@%p62 bra 	$L__BB23_94;
	st.global.u32 	[%rd18+1536], %r1899;
$L__BB23_94:
	cvt.u32.u64 	%r616, %rd8;
	add.s32 	%r617, %r616, 416;
	setp.ge.s32 	%p63, %r617, %r129;
	@%p63 bra 	$L__BB23_96;
	st.global.u32 	[%rd18+1664], %r1898;
$L__BB23_96:
	cvt.u32.u64 	%r618, %rd8;
	add.s32 	%r619, %r618, 448;
	setp.ge.s32 	%p64, %r619, %r129;
	@%p64 bra 	$L__BB23_98;
	st.global.u32 	[%rd18+1792], %r1897;
$L__BB23_98:
	cvt.u32.u64 	%r620, %rd8;
	add.s32 	%r621, %r620, 480;
	setp.ge.s32 	%p65, %r621, %r129;
	@%p65 bra 	$L__BB23_100;
	st.global.u32 	[%rd18+1920], %r1896;
$L__BB23_100:
	cvt.u32.u64 	%r622, %rd8;
	add.s32 	%r623, %r622, 512;
	setp.ge.s32 	%p66, %r623, %r129;
	@%p66 bra 	$L__BB23_102;
	st.global.u32 	[%rd18+2048], %r1895;
$L__BB23_102:
	@%p49 bra 	$L__BB23_104;
	ld.global.u32 	%r1957, [%rd9];
	ld.global.u32 	%r1956, [%rd9+128];
	ld.global.u32 	%r1955, [%rd9+256];
	ld.global.u32 	%r1954, [%rd9+384];
	ld.global.u32 	%r1953, [%rd9+512];
	ld.global.u32 	%r1952, [%rd9+640];
	ld.global.u32 	%r1951, [%rd9+768];
	ld.global.u32 	%r1950, [%rd9+896];
	ld.global.u32 	%r1949, [%rd9+1024];
	ld.global.u32 	%r1948, [%rd9+1152];
	ld.global.u32 	%r1947, [%rd9+1280];
	ld.global.u32 	%r1946, [%rd9+1408];
	ld.global.u32 	%r1945, [%rd9+1536];
	ld.global.u32 	%r1944, [%rd9+1664];
	ld.global.u32 	%r1943, [%rd9+1792];
	ld.global.u32 	%r1942, [%rd9+1920];
	ld.global.u32 	%r1941, [%rd9+2048];
	bra.uni 	$L__BB23_138;
$L__BB23_104:
	cvt.u32.u64 	%r625, %rd8;
	mul.lo.s32 	%r626, %r4, 6528;
	sub.s32 	%r147, %r399, %r626;
	setp.ge.s32 	%p68, %r625, %r147;
	@%p68 bra 	$L__BB23_106;
	ld.global.u32 	%r1957, [%rd9];
$L__BB23_106:
	cvt.u32.u64 	%r628, %rd8;
	add.s32 	%r629, %r628, 32;
	setp.ge.s32 	%p69, %r629, %r147;
	@%p69 bra 	$L__BB23_108;
	ld.global.u32 	%r1956, [%rd9+128];
$L__BB23_108:
	cvt.u32.u64 	%r631, %rd8;
	add.s32 	%r632, %r631, 64;
	setp.ge.s32 	%p70, %r632, %r147;
	@%p70 bra 	$L__BB23_110;
	ld.global.u32 	%r1955, [%rd9+256];
$L__BB23_110:
	cvt.u32.u64 	%r634, %rd8;
	add.s32 	%r635, %r634, 96;
	setp.ge.s32 	%p71, %r635, %r147;
	@%p71 bra 	$L__BB23_112;
	ld.global.u32 	%r1954, [%rd9+384];
$L__BB23_112:
	cvt.u32.u64 	%r637, %rd8;
	add.s32 	%r638, %r637, 128;
	setp.ge.s32 	%p72, %r638, %r147;
	@%p72 bra 	$L__BB23_114;
	ld.global.u32 	%r1953, [%rd9+512];
$L__BB23_114:
	cvt.u32.u64 	%r640, %rd8;
	add.s32 	%r641, %r640, 160;
	setp.ge.s32 	%p73, %r641, %r147;
	@%p73 bra 	$L__BB23_116;
	ld.global.u32 	%r1952, [%rd9+640];
$L__BB23_116:
	cvt.u32.u64 	%r643, %rd8;
	add.s32 	%r644, %r643, 192;
	setp.ge.s32 	%p74, %r644, %r147;
	@%p74 bra 	$L__BB23_118;
	ld.global.u32 	%r1951, [%rd9+768];
$L__BB23_118:
	cvt.u32.u64 	%r646, %rd8;
	add.s32 	%r647, %r646, 224;
	setp.ge.s32 	%p75, %r647, %r147;
	@%p75 bra 	$L__BB23_120;
	ld.global.u32 	%r1950, [%rd9+896];
$L__BB23_120:
	cvt.u32.u64 	%r649, %rd8;
	add.s32 	%r650, %r649, 256;
	setp.ge.s32 	%p76, %r650, %r147;
	@%p76 bra 	$L__BB23_122;
	ld.global.u32 	%r1949, [%rd9+1024];
$L__BB23_122:
	cvt.u32.u64 	%r652, %rd8;
	add.s32 	%r653, %r652, 288;
	setp.ge.s32 	%p77, %r653, %r147;
	@%p77 bra 	$L__BB23_124;
	ld.global.u32 	%r1948, [%rd9+1152];
$L__BB23_124:
	cvt.u32.u64 	%r655, %rd8;
	add.s32 	%r656, %r655, 320;
	setp.ge.s32 	%p78, %r656, %r147;
	@%p78 bra 	$L__BB23_126;
	ld.global.u32 	%r1947, [%rd9+1280];
$L__BB23_126:
	cvt.u32.u64 	%r658, %rd8;
	add.s32 	%r659, %r658, 352;
	setp.ge.s32 	%p79, %r659, %r147;
	@%p79 bra 	$L__BB23_128;
	ld.global.u32 	%r1946, [%rd9+1408];
$L__BB23_128:
	cvt.u32.u64 	%r661, %rd8;
	add.s32 	%r662, %r661, 384;
	setp.ge.s32 	%p80, %r662, %r147;
	@%p80 bra 	$L__BB23_130;
	ld.global.u32 	%r1945, [%rd9+1536];
$L__BB23_130:
	cvt.u32.u64 	%r664, %rd8;
	add.s32 	%r665, %r664, 416;
	setp.ge.s32 	%p81, %r665, %r147;
	@%p81 bra 	$L__BB23_132;
	ld.global.u32 	%r1944, [%rd9+1664];
$L__BB23_132:
	cvt.u32.u64 	%r667, %rd8;
	add.s32 	%r668, %r667, 448;
	setp.ge.s32 	%p82, %r668, %r147;
	@%p82 bra 	$L__BB23_134;
	ld.global.u32 	%r1943, [%rd9+1792];
$L__BB23_134:
	cvt.u32.u64 	%r670, %rd8;
	add.s32 	%r671, %r670, 480;
	setp.ge.s32 	%p83, %r671, %r147;
	@%p83 bra 	$L__BB23_136;
	ld.global.u32 	%r1942, [%rd9+1920];
$L__BB23_136:
	cvt.u32.u64 	%r673, %rd8;
	add.s32 	%r674, %r673, 512;
	setp.ge.s32 	%p84, %r674, %r147;
	@%p84 bra 	$L__BB23_138;
	ld.global.u32 	%r1941, [%rd9+2048];
$L__BB23_138:
	@%p49 bra 	$L__BB23_140;
	add.s64 	%rd80, %rd17, %rd8;
	shl.b64 	%rd81, %rd80, 2;
	add.s64 	%rd82, %rd1, %rd81;
	st.global.u32 	[%rd82], %r1957;
	st.global.u32 	[%rd82+128], %r1956;
	st.global.u32 	[%rd82+256], %r1955;
	st.global.u32 	[%rd82+384], %r1954;
	st.global.u32 	[%rd82+512], %r1953;
	st.global.u32 	[%rd82+640], %r1952;
	st.global.u32 	[%rd82+768], %r1951;
	st.global.u32 	[%rd82+896], %r1950;
	st.global.u32 	[%rd82+1024], %r1949;
	st.global.u32 	[%rd82+1152], %r1948;
	st.global.u32 	[%rd82+1280], %r1947;
	st.global.u32 	[%rd82+1408], %r1946;
	st.global.u32 	[%rd82+1536], %r1945;
	st.global.u32 	[%rd82+1664], %r1944;
	st.global.u32 	[%rd82+1792], %r1943;
	st.global.u32 	[%rd82+1920], %r1942;
	st.global.u32 	[%rd82+2048], %r1941;
	bra.uni 	$L__BB23_174;
$L__BB23_140:
	cvt.u32.u64 	%r675, %rd8;
	mad.lo.s32 	%r198, %r4, -6528, %r399;
	setp.ge.s32 	%p86, %r675, %r198;
	add.s64 	%rd83, %rd17, %rd8;
	shl.b64 	%rd84, %rd83, 2;
	add.s64 	%rd19, %rd1, %rd84;
	@%p86 bra 	$L__BB23_142;
	st.global.u32 	[%rd19], %r1957;
$L__BB23_142:
	cvt.u32.u64 	%r676, %rd8;
	add.s32 	%r677, %r676, 32;
	setp.ge.s32 	%p87, %r677, %r198;
	@%p87 bra 	$L__BB23_144;
	st.global.u32 	[%rd19+128], %r1956;
$L__BB23_144:
	cvt.u32.u64 	%r678, %rd8;
	add.s32 	%r679, %r678, 64;
	setp.ge.s32 	%p88, %r679, %r198;
	@%p88 bra 	$L__BB23_146;
	st.global.u32 	[%rd19+256], %r1955;
$L__BB23_146:
	cvt.u32.u64 	%r680, %rd8;
	add.s32 	%r681, %r680, 96;
	setp.ge.s32 	%p89, %r681, %r198;
	@%p89 bra 	$L__BB23_148;
	st.global.u32 	[%rd19+384], %r1954;
$L__BB23_148:
	cvt.u32.u64 	%r682, %rd8;
	add.s32 	%r683, %r682, 128;
	setp.ge.s32 	%p90, %r683, %r198;
	@%p90 bra 	$L__BB23_150;
	st.global.u32 	[%rd19+512], %r1953;
$L__BB23_150:
	cvt.u32.u64 	%r684, %rd8;
	add.s32 	%r685, %r684, 160;
	setp.ge.s32 	%p91, %r685, %r198;
	@%p91 bra 	$L__BB23_152;
	st.global.u32 	[%rd19+640], %r1952;
$L__BB23_152:
	cvt.u32.u64 	%r686, %rd8;
	add.s32 	%r687, %r686, 192;
	setp.ge.s32 	%p92, %r687, %r198;
	@%p92 bra 	$L__BB23_154;
	st.global.u32 	[%rd19+768], %r1951;
$L__BB23_154:
	cvt.u32.u64 	%r688, %rd8;
	add.s32 	%r689, %r688, 224;
	setp.ge.s32 	%p93, %r689, %r198;
	@%p93 bra 	$L__BB23_156;
	st.global.u32 	[%rd19+896], %r1950;
$L__BB23_156:
	cvt.u32.u64 	%r690, %rd8;
	add.s32 	%r691, %r690, 256;
	setp.ge.s32 	%p94, %r691, %r198;
	@%p94 bra 	$L__BB23_158;
	st.global.u32 	[%rd19+1024], %r1949;
$L__BB23_158:
	cvt.u32.u64 	%r692, %rd8;
	add.s32 	%r693, %r692, 288;
	setp.ge.s32 	%p95, %r693, %r198;
	@%p95 bra 	$L__BB23_160;
	st.global.u32 	[%rd19+1152], %r1948;
$L__BB23_160:
	cvt.u32.u64 	%r694, %rd8;
	add.s32 	%r695, %r694, 320;
	setp.ge.s32 	%p96, %r695, %r198;
	@%p96 bra 	$L__BB23_162;
	st.global.u32 	[%rd19+1280], %r1947;
$L__BB23_162:
	cvt.u32.u64 	%r696, %rd8;
	add.s32 	%r697, %r696, 352;
	setp.ge.s32 	%p97, %r697, %r198;
	@%p97 bra 	$L__BB23_164;
	st.global.u32 	[%rd19+1408], %r1946;
$L__BB23_164:
	cvt.u32.u64 	%r698, %rd8;
	add.s32 	%r699, %r698, 384;
	setp.ge.s32 	%p98, %r699, %r198;
	@%p98 bra 	$L__BB23_166;
	st.global.u32 	[%rd19+1536], %r1945;
$L__BB23_166:
	cvt.u32.u64 	%r700, %rd8;
	add.s32 	%r701, %r700, 416;
	setp.ge.s32 	%p99, %r701, %r198;
	@%p99 bra 	$L__BB23_168;
	st.global.u32 	[%rd19+1664], %r1944;
$L__BB23_168:
	cvt.u32.u64 	%r702, %rd8;
	add.s32 	%r703, %r702, 448;
	setp.ge.s32 	%p100, %r703, %r198;
	@%p100 bra 	$L__BB23_170;
	st.global.u32 	[%rd19+1792], %r1943;
$L__BB23_170:
	cvt.u32.u64 	%r704, %rd8;
	add.s32 	%r705, %r704, 480;
	setp.ge.s32 	%p101, %r705, %r198;
	@%p101 bra 	$L__BB23_172;
	st.global.u32 	[%rd19+1920], %r1942;
$L__BB23_172:
	cvt.u32.u64 	%r706, %rd8;
	add.s32 	%r707, %r706, 512;
	setp.ge.s32 	%p102, %r707, %r198;
	@%p102 bra 	$L__BB23_174;
	st.global.u32 	[%rd19+2048], %r1941;
$L__BB23_174:
	// begin inline asm
	exit;
	// end inline asm
$L__BB23_175:
	mul.hi.u32 	%r708, %r1, 357913942;
	add.s32 	%r709, %r708, %r1;
	shl.b32 	%r710, %r709, 2;
	mov.u32 	%r711, _ZZN3cub18CUB_300001_SM_10006detail10radix_sort29DeviceRadixSortOnesweepKernelINS1_5radix10policy_hubIjjyE10Policy1000ELNS0_9SortOrderE0EjjyiiNS1_21identity_decomposer_tEEEvPT5_SB_PT3_PKSC_PT1_PKSG_PT2_PKSK_T4_iiT6_E1s;
	add.s32 	%r712, %r711, %r710;
	add.s32 	%r199, %r712, 13328;
	st.shared.u32 	[%r712+13328], %r1920;
	bar.sync 	0;
	setp.gt.u32 	%p103, %r1, 31;
	@%p103 bra 	$L__BB23_177;
	mov.u32 	%r743, _ZZN3cub18CUB_300001_SM_10006detail10radix_sort29DeviceRadixSortOnesweepKernelINS1_5radix10policy_hubIjjyE10Policy1000ELNS0_9SortOrderE0EjjyiiNS1_21identity_decomposer_tEEEvPT5_SB_PT3_PKSC_PT1_PKSG_PT2_PKSK_T4_iiT6_E1s;
	mad.lo.s32 	%r744, %r1, 52, %r743;
	ld.shared.u32 	%r745, [%r744+13328];
	ld.shared.u32 	%r746, [%r744+13332];
	ld.shared.u32 	%r747, [%r744+13336];
	ld.shared.u32 	%r748, [%r744+13340];
	ld.shared.u32 	%r749, [%r744+13344];
	ld.shared.u32 	%r750, [%r744+13348];
	ld.shared.u32 	%r751, [%r744+13352];
	ld.shared.u32 	%r752, [%r744+13356];
	ld.shared.u32 	%r753, [%r744+13360];
	ld.shared.u32 	%r754, [%r744+13364];
	ld.shared.u32 	%r755, [%r744+13368];
	ld.shared.u32 	%r756, [%r744+13372];
	add.s32 	%r757, %r746, %r745;
	add.s32 	%r758, %r757, %r747;
	add.s32 	%r759, %r758, %r748;
	add.s32 	%r760, %r759, %r749;
	add.s32 	%r761, %r760, %r750;
	add.s32 	%r762, %r761, %r751;
	add.s32 	%r763, %r762, %r752;
	add.s32 	%r764, %r763, %r753;
	add.s32 	%r765, %r764, %r754;
	add.s32 	%r766, %r765, %r755;
	add.s32 	%r717, %r766, %r756;
	mov.b32 	%r715, 1;
	mov.b32 	%r740, 0;
	mov.b32 	%r742, -1;
	// begin inline asm
	{  .reg .s32 r0;  .reg .pred p;  shfl.sync.up.b32 r0|p, %r717, %r715, %r740, %r742;  @p add.s32 r0, r0, %r717;  mov.s32 %r713, r0;}
	// end inline asm
	mov.b32 	%r721, 2;
	// begin inline asm
	{  .reg .s32 r0;  .reg .pred p;  shfl.sync.up.b32 r0|p, %r713, %r721, %r740, %r742;  @p add.s32 r0, r0, %r713;  mov.s32 %r719, r0;}
	// end inline asm
	mov.b32 	%r727, 4;
	// begin inline asm
	{  .reg .s32 r0;  .reg .pred p;  shfl.sync.up.b32 r0|p, %r719, %r727, %r740, %r742;  @p add.s32 r0, r0, %r719;  mov.s32 %r725, r0;}
	// end inline asm
	mov.b32 	%r733, 8;
	// begin inline asm
	{  .reg .s32 r0;  .reg .pred p;  shfl.sync.up.b32 r0|p, %r725, %r733, %r740, %r742;  @p add.s32 r0, r0, %r725;  mov.s32 %r731, r0;}
	// end inline asm
	mov.b32 	%r739, 16;
	// begin inline asm
	{  .reg .s32 r0;  .reg .pred p;  shfl.sync.up.b32 r0|p, %r731, %r739, %r740, %r742;  @p add.s32 r0, r0, %r731;  mov.s32 %r737, r0;}
	// end inline asm
	sub.s32 	%r767, %r737, %r717;
	add.s32 	%r768, %r745, %r767;
	add.s32 	%r769, %r746, %r768;
	add.s32 	%r770, %r747, %r769;
	add.s32 	%r771, %r748, %r770;
	add.s32 	%r772, %r749, %r771;
	add.s32 	%r773, %r750, %r772;
	add.s32 	%r774, %r751, %r773;
	add.s32 	%r775, %r752, %r774;
	add.s32 	%r776, %r753, %r775;
	add.s32 	%r777, %r754, %r776;
	add.s32 	%r778, %r755, %r777;
	st.shared.u32 	[%r744+13328], %r767;
	st.shared.u32 	[%r744+13332], %r768;
	st.shared.u32 	[%r744+13336], %r769;
	st.shared.u32 	[%r744+13340], %r770;
	st.shared.u32 	[%r744+13344], %r771;
	st.shared.u32 	[%r744+13348], %r772;
	st.shared.u32 	[%r744+13352], %r773;
	st.shared.u32 	[%r744+13356], %r774;
	st.shared.u32 	[%r744+13360], %r775;
	st.shared.u32 	[%r744+13364], %r776;
	st.shared.u32 	[%r744+13368], %r777;
	st.shared.u32 	[%r744+13372], %r778;
$L__BB23_177:
	bar.sync 	0;
	ld.shared.u32 	%r200, [%r199];
	@%p29 bra 	$L__BB23_179;
	ld.shared.u32 	%r779, [%r117];
	add.s32 	%r780, %r779, %r200;
	st.shared.u32 	[%r117], %r780;
	ld.shared.u32 	%r781, [%r117+1024];
	add.s32 	%r782, %r781, %r200;
	st.shared.u32 	[%r117+1024], %r782;
	ld.shared.u32 	%r783, [%r117+2048];
	add.s32 	%r784, %r783, %r200;
	st.shared.u32 	[%r117+2048], %r784;
	ld.shared.u32 	%r785, [%r117+3072];
	add.s32 	%r786, %r785, %r200;
	st.shared.u32 	[%r117+3072], %r786;
	ld.shared.u32 	%r787, [%r117+4096];
	add.s32 	%r788, %r787, %r200;
	st.shared.u32 	[%r117+4096], %r788;
	ld.shared.u32 	%r789, [%r117+5120];
	add.s32 	%r790, %r789, %r200;
	st.shared.u32 	[%r117+5120], %r790;
	ld.shared.u32 	%r791, [%r117+6144];
	add.s32 	%r792, %r791, %r200;
	st.shared.u32 	[%r117+6144], %r792;
	ld.shared.u32 	%r793, [%r117+7168];
	add.s32 	%r794, %r793, %r200;
	st.shared.u32 	[%r117+7168], %r794;
	ld.shared.u32 	%r795, [%r117+8192];
	add.s32 	%r796, %r795, %r200;
	st.shared.u32 	[%r117+8192], %r796;
	ld.shared.u32 	%r797, [%r117+9216];
	add.s32 	%r798, %r797, %r200;
	st.shared.u32 	[%r117+9216], %r798;
	ld.shared.u32 	%r799, [%r117+10240];
	add.s32 	%r800, %r799, %r200;
	st.shared.u32 	[%r117+10240], %r800;
	ld.shared.u32 	%r801, [%r117+11264];
	add.s32 	%r802, %r801, %r200;
	st.shared.u32 	[%r117+11264], %r802;
$L__BB23_179:
	bar.sync 	0;
	// begin inline asm
	mov.u32 %r803, %lanemask_le;
	// end inline asm
	mov.b32 	%r806, 1;
	// begin inline asm
	{
    .reg .pred p;
    and.b32 %r804, %r100, %r806;    setp.ne.u32 p, %r804, 0;
    vote.ballot.sync.b32 %r804, p, 0xffffffff;
    @!p not.b32 %r804, %r804;
}

	// end inline asm
	mov.b32 	%r809, 2;
	// begin inline asm
	{
    .reg .pred p;
    and.b32 %r807, %r100, %r809;    setp.ne.u32 p, %r807, 0;
    vote.ballot.sync.b32 %r807, p, 0xffffffff;
    @!p not.b32 %r807, %r807;
}

	// end inline asm
	and.b32  	%r829, %r807, %r804;
	mov.b32 	%r812, 4;
	// begin inline asm
	{
    .reg .pred p;
    and.b32 %r810, %r100, %r812;    setp.ne.u32 p, %r810, 0;
    vote.ballot.sync.b32 %r810, p, 0xffffffff;
    @!p not.b32 %r810, %r810;
}

	// end inline asm
	and.b32  	%r830, %r810, %r829;
	mov.b32 	%r815, 8;
	// begin inline asm
	{
    .reg .pred p;
    and.b32 %r813, %r100, %r815;    setp.ne.u32 p, %r813, 0;
    vote.ballot.sync.b32 %r813, p, 0xffffffff;
    @!p not.b32 %r813, %r813;
}

	// end inline asm
	and.b32  	%r831, %r813, %r830;
	mov.b32 	%r818, 16;
	// begin inline asm
	{
    .reg .pred p;
    and.b32 %r816, %r100, %r818;    setp.ne.u32 p, %r816, 0;
    vote.ballot.sync.b32 %r816, p, 0xffffffff;
    @!p not.b32 %r816, %r816;
}

	// end inline asm
	and.b32  	%r832, %r816, %r831;
	mov.b32 	%r821, 32;
	// begin inline asm
	{
    .reg .pred p;
    and.b32 %r819, %r100, %r821;    setp.ne.u32 p, %r819, 0;
    vote.ballot.sync.b32 %r819, p, 0xffffffff;
    @!p not.b32 %r819, %r819;
}

	// end inline asm
	and.b32  	%r833, %r819, %r832;
	mov.b32 	%r824, 64;
	// begin inline asm
	{
    .reg .pred p;
    and.b32 %r822, %r100, %r824;    setp.ne.u32 p, %r822, 0;
    vote.ballot.sync.b32 %r822, p, 0xffffffff;
    @!p not.b32 %r822, %r822;
}

	// end inline asm
	and.b32  	%r834, %r822, %r833;
	mov.b32 	%r827, 128;
	// begin inline asm
	{
    .reg .pred p;
    and.b32 %r825, %r100, %r827;    setp.ne.u32 p, %r825, 0;
    vote.ballot.sync.b32 %r825, p, 0xffffffff;
    @!p not.b32 %r825, %r825;
}

	// end inline asm
	and.b32  	%r835, %r825, %r834;
	clz.b32 	%r836, %r835;
	sub.s32 	%r202, 31, %r836;
	and.b32  	%r837, %r803, %r835;
	popc.b32 	%r203, %r837;
	setp.ne.s32 	%p105, %r402, %r202;
	mov.b32 	%r1958, 0;
	@%p105 bra 	$L__BB23_181;
	atom.shared.add.u32 	%r1958, [%r101], %r203;
$L__BB23_181:
	shfl.sync.idx.b32	%r863|%p106, %r1958, %r202, 31, -1;
	add.s32 	%r206, %r203, %r863;
	shr.u32 	%r864, %r1910, %r400;
	and.b32  	%r860, %r864, %r75;
	mov.b32 	%r840, 1;
	// begin inline asm
	{
    .reg .pred p;
    and.b32 %r838, %r860, %r840;    setp.ne.u32 p, %r838, 0;
    vote.ballot.sync.b32 %r838, p, 0xffffffff;
    @!p not.b32 %r838, %r838;
}

	// end inline asm
	mov.b32 	%r843, 2;
	// begin inline asm
	{
    .reg .pred p;
    and.b32 %r841, %r860, %r843;    setp.ne.u32 p, %r841, 0;
    vote.ballot.sync.b32 %r841, p, 0xffffffff;
    @!p not.b32 %r841, %r841;
}

	// end inline asm
	and.b32  	%r865, %r841, %r838;
	mov.b32 	%r846, 4;
	// begin inline asm
	{
    .reg .pred p;
    and.b32 %r844, %r860, %r846;    setp.ne.u32 p, %r844, 0;
    vote.ballot.sync.b32 %r844, p, 0xffffffff;
    @!p not.b32 %r844, %r844;
}

	// end inline asm
	and.b32  	%r866, %r844, %r865;
	mov.b32 	%r849, 8;
	// begin inline asm
	{
    .reg .pred p;
    and.b32 %r847, %r860, %r849;    setp.ne.u32 p, %r847, 0;
    vote.ballot.sync.b32 %r847, p, 0xffffffff;
    @!p not.b32 %r847, %r847;
}

	// end inline asm
	and.b32  	%r867, %r847, %r866;
	mov.b32 	%r852, 16;
	// begin inline asm
	{
    .reg .pred p;
    and.b32 %r850, %r860, %r852;    setp.ne.u32 p, %r850, 0;
    vote.ballot.sync.b32 %r850, p, 0xffffffff;
    @!p not.b32 %r850, %r850;
}

	// end inline asm
	and.b32  	%r868, %r850, %r867;
	mov.b32 	%r855, 32;
	// begin inline asm
	{
    .reg .pred p;
    and.b32 %r853, %r860, %r855;    setp.ne.u32 p, %r853, 0;
    vote.ballot.sync.b32 %r853, p, 0xffffffff;
    @!p not.b32 %r853, %r853;
}

	// end inline asm
	and.b32  	%r869, %r853, %r868;
	mov.b32 	%r858, 64;
	// begin inline asm
	{
    .reg .pred p;
    and.b32 %r856, %r860, %r858;    setp.ne.u32 p, %r856, 0;
    vote.ballot.sync.b32 %r856, p, 0xffffffff;
    @!p not.b32 %r856, %r856;
}

	// end inline asm
	and.b32  	%r870, %r856, %r869;
	mov.b32 	%r861, 128;
	// begin inline asm
	{
    .reg .pred p;
    and.b32 %r859, %r860, %r861;    setp.ne.u32 p, %r859, 0;
    vote.ballot.sync.b32 %r859, p, 0xffffffff;
    @!p not.b32 %r859, %r859;
}

	// end inline asm
	and.b32  	%r871, %r859, %r870;
	clz.b32 	%r872, %r871;
	sub.s32 	%r207, 31, %r872;
	and.b32  	%r873, %r803, %r871;
	popc.b32 	%r208, %r873;
	setp.ne.s32 	%p107, %r402, %r207;
	mov.b32 	%r1959, 0;
	@%p107 bra 	$L__BB23_183;
	atom.shared.add.u32 	%r1959, [%r102], %r208;
$L__BB23_183:
	shfl.sync.idx.b32	%r899|%p108, %r1959, %r207, 31, -1;
	add.s32 	%r211, %r208, %r899;
	shr.u32 	%r900, %r1909, %r400;
	and.b32  	%r896, %r900, %r75;
	mov.b32 	%r876, 1;
	// begin inline asm
	{
    .reg .pred p;
    and.b32 %r874, %r896, %r876;    setp.ne.u32 p, %r874, 0;
    vote.ballot.sync.b32 %r874, p, 0xffffffff;
    @!p not.b32 %r874, %r874;
}

	// end inline asm
	mov.b32 	%r879, 2;
	// begin inline asm
	{
    .reg .pred p;
    and.b32 %r877, %r896, %r879;    setp.ne.u32 p, %r877, 0;
    vote.ballot.sync.b32 %r877, p, 0xffffffff;
    @!p not.b32 %r877, %r877;
}

	// end inline asm
	and.b32  	%r901, %r877, %r874;
	mov.b32 	%r882, 4;
	// begin inline asm
	{
    .reg .pred p;
    and.b32 %r880, %r896, %r882;    setp.ne.u32 p, %r880, 0;
    vote.ballot.sync.b32 %r880, p, 0xffffffff;
    @!p not.b32 %r880, %r880;
}

	// end inline asm
	and.b32  	%r902, %r880, %r901;
	mov.b32 	%r885, 8;
	// begin inline asm
	{
    .reg .pred p;
    and.b32 %r883, %r896, %r885;    setp.ne.u32 p, %r883, 0;
    vote.ballot.sync.b32 %r883, p, 0xffffffff;
    @!p not.b32 %r883, %r883;
}

	// end inline asm
	and.b32  	%r903, %r883, %r902;
	mov.b32 	%r888, 16;
	// begin inline asm
	{
    .reg .pred p;
    and.b32 %r886, %r896, %r888;    setp.ne.u32 p, %r886, 0;
    vote.ballot.sync.b32 %r886, p, 0xffffffff;
    @!p not.b32 %r886, %r886;
}

	// end inline asm
	and.b32  	%r904, %r886, %r903;
	mov.b32 	%r891, 32;
	// begin inline asm
	{
    .reg .pred p;
    and.b32 %r889, %r896, %r891;    setp.ne.u32 p, %r889, 0;
    vote.ballot.sync.b32 %r889, p, 0xffffffff;
    @!p not.b32 %r889, %r889;
}

	// end inline asm
	and.b32  	%r905, %r889, %r904;
	mov.b32 	%r894, 64;
	// begin inline asm
	{
    .reg .pred p;
    and.b32 %r892, %r896, %r894;    setp.ne.u32 p, %r892, 0;
    vote.ballot.sync.b32 %r892, p, 0xffffffff;
    @!p not.b32 %r892, %r892;
}

	// end inline asm
	and.b32  	%r906, %r892, %r905;
	mov.b32 	%r897, 128;
	// begin inline asm
	{
    .reg .pred p;
    and.b32 %r895, %r896, %r897;    setp.ne.u32 p, %r895, 0;
    vote.ballot.sync.b32 %r895, p, 0xffffffff;
    @!p not.b32 %r895, %r895;
}

	// end inline asm
	and.b32  	%r907, %r895, %r906;
	clz.b32 	%r908, %r907;
	sub.s32 	%r212, 31, %r908;
	and.b32  	%r909, %r803, %r907;
	popc.b32 	%r213, %r909;
	setp.ne.s32 	%p109, %r402, %r212;
	mov.b32 	%r1960, 0;
	@%p109 bra 	$L__BB23_185;
	atom.shared.add.u32 	%r1960, [%r103], %r213;
$L__BB23_185:
	shfl.sync.idx.b32	%r935|%p110, %r1960, %r212, 31, -1;
	add.s32 	%r216, %r213, %r935;
	shr.u32 	%r936, %r1908, %r400;
	and.b32  	%r932, %r936, %r75;
	mov.b32 	%r912, 1;
	// begin inline asm
	{
    .reg .pred p;
    and.b32 %r910, %r932, %r912;    setp.ne.u32 p, %r910, 0;
    vote.ballot.sync.b32 %r910, p, 0xffffffff;
    @!p not.b32 %r910, %r910;
}

	// end inline asm
	mov.b32 	%r915, 2;
	// begin inline asm
	{
    .reg .pred p;
    and.b32 %r913, %r932, %r915;    setp.ne.u32 p, %r913, 0;
    vote.ballot.sync.b32 %r913, p, 0xffffffff;
    @!p not.b32 %r913, %r913;
}

	// end inline asm
	and.b32  	%r937, %r913, %r910;
	mov.b32 	%r918, 4;
	// begin inline asm
	{
    .reg .pred p;
    and.b32 %r916, %r932, %r918;    setp.ne.u32 p, %r916, 0;
    vote.ballot.sync.b32 %r916, p, 0xffffffff;
    @!p not.b32 %r916, %r916;
}

	// end inline asm
	and.b32  	%r938, %r916, %r937;
	mov.b32 	%r921, 8;
	// begin inline asm
	{
    .reg .pred p;
    and.b32 %r919, %r932, %r921;    setp.ne.u32 p, %r919, 0;
    vote.ballot.sync.b32 %r919, p, 0xffffffff;
    @!p not.b32 %r919, %r919;
}

	// end inline asm
	and.b32  	%r939, %r919, %r938;
	mov.b32 	%r924, 16;
	// begin inline asm
	{
    .reg .pred p;
    and.b32 %r922, %r932, %r924;    setp.ne.u32 p, %r922, 0;
    vote.ballot.sync.b32 %r922, p, 0xffffffff;
    @!p not.b32 %r922, %r922;
}

	// end inline asm
	and.b32  	%r940, %r922, %r939;
	mov.b32 	%r927, 32;
	// begin inline asm
	{
    .reg .pred p;
    and.b32 %r925, %r932, %r927;    setp.ne.u32 p, %r925, 0;
    vote.ballot.sync.b32 %r925, p, 0xffffffff;
    @!p not.b32 %r925, %r925;
}

	// end inline asm
	and.b32  	%r941, %r925, %r940;
	mov.b32 	%r930, 64;
	// begin inline asm
	{
    .reg .pred p;
    and.b32 %r928, %r932, %r930;    setp.ne.u32 p, %r928, 0;
    vote.ballot.sync.b32 %r928, p, 0xffffffff;
    @!p not.b32 %r928, %r928;
}

	// end inline asm
	and.b32  	%r942, %r928, %r941;
	mov.b32 	%r933, 128;
	// begin inline asm
	{
    .reg .pred p;
    and.b32 %r931, %r932, %r933;    setp.ne.u32 p, %r931, 0;
    vote.ballot.sync.b32 %r931, p, 0xffffffff;
    @!p not.b32 %r931, %r931;
}

	// end inline asm
	and.b32  	%r943, %r931, %r942;
	clz.b32 	%r944, %r943;
	sub.s32 	%r217, 31, %r944;
	and.b32  	%r945, %r803, %r943;
	popc.b32 	%r218, %r945;
	setp.ne.s32 	%p111, %r402, %r217;
	mov.b32 	%r1961, 0;
	@%p111 bra 	$L__BB23_187;
	atom.shared.add.u32 	%r1961, [%r104], %r218;
$L__BB23_187:
	shfl.sync.idx.b32	%r971|%p112, %r1961, %r217, 31, -1;
	add.s32 	%r221, %r218, %r971;
	shr.u32 	%r972, %r1907, %r400;
	and.b32  	%r968, %r972, %r75;
	mov.b32 	%r948, 1;
	// begin inline asm
	{
    .reg .pred p;
    and.b32 %r946, %r968, %r948;    setp.ne.u32 p, %r946, 0;
    vote.ballot.sync.b32 %r946, p, 0xffffffff;
    @!p not.b32 %r946, %r946;
}

	// end inline asm
	mov.b32 	%r951, 2;
	// begin inline asm
	{
    .reg .pred p;
    and.b32 %r949, %r968, %r951;    setp.ne.u32 p, %r949, 0;
    vote.ballot.sync.b32 %r949, p, 0xffffffff;
    @!p not.b32 %r949, %r949;
}

	// end inline asm
	and.b32  	%r973, %r949, %r946;
	mov.b32 	%r954, 4;
	// begin inline asm
	{
    .reg .pred p;
    and.b32 %r952, %r968, %r954;    setp.ne.u32 p, %r952, 0;
    vote.ballot.sync.b32 %r952, p, 0xffffffff;
    @!p not.b32 %r952, %r952;
}

	// end inline asm
	and.b32  	%r974, %r952, %r973;
	mov.b32 	%r957, 8;
	// begin inline asm
	{
    .reg .pred p;
    and.b32 %r955, %r968, %r957;    setp.ne.u32 p, %r955, 0;
    vote.ballot.sync.b32 %r955, p, 0xffffffff;
    @!p not.b32 %r955, %r955;
}

	// end inline asm
	and.b32  	%r975, %r955, %r974;
	mov.b32 	%r960, 16;
	// begin inline asm
	{
    .reg .pred p;
    and.b32 %r958, %r968, %r960;    setp.ne.u32 p, %r958, 0;
    vote.ballot.sync.b32 %r958, p, 0xffffffff;
    @!p not.b32 %r958, %r958;
}

	// end inline asm
	and.b32  	%r976, %r958, %r975;
	mov.b32 	%r963, 32;
	// begin inline asm
	{
    .reg .pred p;
    and.b32 %r961, %r968, %r963;    setp.ne.u32 p, %r961, 0;
    vote.ballot.sync.b32 %r961, p, 0xffffffff;
    @!p not.b32 %r961, %r961;
}

	// end inline asm
	and.b32  	%r977, %r961, %r976;
	mov.b32 	%r966, 64;
	// begin inline asm
	{
    .reg .pred p;
    and.b32 %r964, %r968, %r966;    setp.ne.u32 p, %r964, 0;
    vote.ballot.sync.b32 %r964, p, 0xffffffff;
    @!p not.b32 %r964, %r964;
}

	// end inline asm
	and.b32  	%r978, %r964, %r977;
	mov.b32 	%r969, 128;
	// begin inline asm
	{
    .reg .pred p;
    and.b32 %r967, %r968, %r969;    setp.ne.u32 p, %r967, 0;
    vote.ballot.sync.b32 %r967, p, 0xffffffff;
    @!p not.b32 %r967, %r967;
}

	// end inline asm
	and.b32  	%r979, %r967, %r978;
	clz.b32 	%r980, %r979;
	sub.s32 	%r222, 31, %r980;
	and.b32  	%r981, %r803, %r979;
	popc.b32 	%r223, %r981;
	setp.ne.s32 	%p113, %r402, %r222;
	mov.b32 	%r1962, 0;
	@%p113 bra 	$L__BB23_189;
	atom.shared.add.u32 	%r1962, [%r105], %r223;
$L__BB23_189:
	shfl.sync.idx.b32	%r1007|%p114, %r1962, %r222, 31, -1;
	add.s32 	%r226, %r223, %r1007;
	shr.u32 	%r1008, %r1906, %r400;
	and.b32  	%r1004, %r1008, %r75;
	mov.b32 	%r984, 1;
	// begin inline asm
	{
    .reg .pred p;
    and.b32 %r982, %r1004, %r984;    setp.ne.u32 p, %r982, 0;
    vote.ballot.sync.b32 %r982, p, 0xffffffff;
    @!p not.b32 %r982, %r982;
}

	// end inline asm
	mov.b32 	%r987, 2;
	// begin inline asm
	{
    .reg .pred p;
    and.b32 %r985, %r1004, %r987;    setp.ne.u32 p, %r985, 0;
    vote.ballot.sync.b32 %r985, p, 0xffffffff;
    @!p not.b32 %r985, %r985;
}

	// end inline asm
	and.b32  	%r1009, %r985, %r982;
	mov.b32 	%r990, 4;
	// begin inline asm
	{
    .reg .pred p;
    and.b32 %r988, %r1004, %r990;    setp.ne.u32 p, %r988, 0;
    vote.ballot.sync.b32 %r988, p, 0xffffffff;
    @!p not.b32 %r988, %r988;
}

	// end inline asm
	and.b32  	%r1010, %r988, %r1009;
	mov.b32 	%r993, 8;
	// begin inline asm
	{
    .reg .pred p;
    and.b32 %r991, %r1004, %r993;    setp.ne.u32 p, %r991, 0;
    vote.ballot.sync.b32 %r991, p, 0xffffffff;
    @!p not.b32 %r991, %r991;
}

	// end inline asm
	and.b32  	%r1011, %r991, %r1010;
	mov.b32 	%r996, 16;
	// begin inline asm
	{
    .reg .pred p;
    and.b32 %r994, %r1004, %r996;    setp.ne.u32 p, %r994, 0;
    vote.ballot.sync.b32 %r994, p, 0xffffffff;
    @!p not.b32 %r994, %r994;
}

	// end inline asm
	and.b32  	%r1012, %r994, %r1011;
	mov.b32 	%r999, 32;
	// begin inline asm
	{
    .reg .pred p;
    and.b32 %r997, %r1004, %r999;    setp.ne.u32 p, %r997, 0;
    vote.ballot.sync.b32 %r997, p, 0xffffffff;
    @!p not.b32 %r997, %r997;
}

	// end inline asm
	and.b32  	%r1013, %r997, %r1012;
	mov.b32 	%r1002, 64;
	// begin inline asm
	{
    .reg .pred p;
    and.b32 %r1000, %r1004, %r1002;    setp.ne.u32 p, %r1000, 0;
    vote.ballot.sync.b32 %r1000, p, 0xffffffff;
    @!p not.b32 %r1000, %r1000;
}

	// end inline asm
	and.b32  	%r1014, %r1000, %r1013;
	mov.b32 	%r1005, 128;
	// begin inline asm
	{
    .reg .pred p;
    and.b32 %r1003, %r1004, %r1005;    setp.ne.u32 p, %r1003, 0;
    vote.ballot.sync.b32 %r1003, p, 0xffffffff;
    @!p not.b32 %r1003, %r1003;
}

	// end inline asm
	and.b32  	%r1015, %r1003, %r1014;
	clz.b32 	%r1016, %r1015;
	sub.s32 	%r227, 31, %r1016;
	and.b32  	%r1017, %r803, %r1015;
	popc.b32 	%r228, %r1017;
	setp.ne.s32 	%p115, %r402, %r227;
	mov.b32 	%r1963, 0;
	@%p115 bra 	$L__BB23_191;
	atom.shared.add.u32 	%r1963, [%r106], %r228;
$L__BB23_191:
	shfl.sync.idx.b32	%r1043|%p116, %r1963, %r227, 31, -1;
	add.s32 	%r231, %r228, %r1043;
	shr.u32 	%r1044, %r1905, %r400;
	and.b32  	%r1040, %r1044, %r75;
	mov.b32 	%r1020, 1;
	// begin inline asm
	{
    .reg .pred p;
    and.b32 %r1018, %r1040, %r1020;    setp.ne.u32 p, %r1018, 0;
    vote.ballot.sync.b32 %r1018, p, 0xffffffff;
    @!p not.b32 %r1018, %r1018;
}

	// end inline asm
	mov.b32 	%r1023, 2;
	// begin inline asm
	{
    .reg .pred p;
    and.b32 %r1021, %r1040, %r1023;    setp.ne.u32 p, %r1021, 0;
    vote.ballot.sync.b32 %r1021, p, 0xffffffff;
    @!p not.b32 %r1021, %r1021;
}

	// end inline asm
	and.b32  	%r1045, %r1021, %r1018;
	mov.b32 	%r1026, 4;
	// begin inline asm
	{
    .reg .pred p;
    and.b32 %r1024, %r1040, %r1026;    setp.ne.u32 p, %r1024, 0;
    vote.ballot.sync.b32 %r1024, p, 0xffffffff;
    @!p not.b32 %r1024, %r1024;
}

	// end inline asm
	and.b32  	%r1046, %r1024, %r1045;
	mov.b32 	%r1029, 8;
	// begin inline asm
	{
    .reg .pred p;
    and.b32 %r1027, %r1040, %r1029;    setp.ne.u32 p, %r1027, 0;
    vote.ballot.sync.b32 %r1027, p, 0xffffffff;
    @!p not.b32 %r1027, %r1027;
}

	// end inline asm
	and.b32  	%r1047, %r1027, %r1046;
	mov.b32 	%r1032, 16;
	// begin inline asm
	{
    .reg .pred p;
    and.b32 %r1030, %r1040, %r1032;    setp.ne.u32 p, %r1030, 0;
    vote.ballot.sync.b32 %r1030, p, 0xffffffff;
    @!p not.b32 %r1030, %r1030;
}

	// end inline asm
	and.b32  	%r1048, %r1030, %r1047;
	mov.b32 	%r1035, 32;
	// begin inline asm
	{
    .reg .pred p;
    and.b32 %r1033, %r1040, %r1035;    setp.ne.u32 p, %r1033, 0;
    vote.ballot.sync.b32 %r1033, p, 0xffffffff;
    @!p not.b32 %r1033, %r1033;
}

	// end inline asm
	and.b32  	%r1049, %r1033, %r1048;
	mov.b32 	%r1038, 64;
	// begin inline asm
	{
    .reg .pred p;
    and.b32 %r1036, %r1040, %r1038;    setp.ne.u32 p, %r1036, 0;
    vote.ballot.sync.b32 %r1036, p, 0xffffffff;
    @!p not.b32 %r1036, %r1036;
}

	// end inline asm
	and.b32  	%r1050, %r1036, %r1049;
	mov.b32 	%r1041, 128;
	// begin inline asm
	{
    .reg .pred p;
    and.b32 %r1039, %r1040, %r1041;    setp.ne.u32 p, %r1039, 0;
    vote.ballot.sync.b32 %r1039, p, 0xffffffff;
    @!p not.b32 %r1039, %r1039;
}

	// end inline asm
	and.b32  	%r1051, %r1039, %r1050;
	clz.b32 	%r1052, %r1051;
	sub.s32 	%r232, 31, %r1052;
	and.b32  	%r1053, %r803, %r1051;
	popc.b32 	%r233, %r1053;
	setp.ne.s32 	%p117, %r402, %r232;
	mov.b32 	%r1964, 0;
	@%p117 bra 	$L__BB23_193;
	atom.shared.add.u32 	%r1964, [%r107], %r233;
$L__BB23_193:
	shfl.sync.idx.b32	%r1079|%p118, %r1964, %r232, 31, -1;
	add.s32 	%r236, %r233, %r1079;
	shr.u32 	%r1080, %r1904, %r400;
	and.b32  	%r1076, %r1080, %r75;
	mov.b32 	%r1056, 1;
	// begin inline asm
	{
    .reg .pred p;
    and.b32 %r1054, %r1076, %r1056;    setp.ne.u32 p, %r1054, 0;
    vote.ballot.sync.b32 %r1054, p, 0xffffffff;
    @!p not.b32 %r1054, %r1054;
}

	// end inline asm
	mov.b32 	%r1059, 2;
	// begin inline asm
	{
    .reg .pred p;
    and.b32 %r1057, %r1076, %r1059;    setp.ne.u32 p, %r1057, 0;
    vote.ballot.sync.b32 %r1057, p, 0xffffffff;
    @!p not.b32 %r1057, %r1057;
}

	// end inline asm
	and.b32  	%r1081, %r1057, %r1054;
	mov.b32 	%r1062, 4;
	// begin inline asm
	{
    .reg .pred p;
    and.b32 %r1060, %r1076, %r1062;    setp.ne.u32 p, %r1060, 0;
    vote.ballot.sync.b32 %r1060, p, 0xffffffff;
    @!p not.b32 %r1060, %r1060;
}

	// end inline asm
	and.b32  	%r1082, %r1060, %r1081;
	mov.b32 	%r1065, 8;
	// begin inline asm
	{
    .reg .pred p;
    and.b32 %r1063, %r1076, %r1065;    setp.ne.u32 p, %r1063, 0;
    vote.ballot.sync.b32 %r1063, p, 0xffffffff;
    @!p not.b32 %r1063, %r1063;
}

	// end inline asm
	and.b32  	%r1083, %r1063, %r1082;
	mov.b32 	%r1068, 16;
	// begin inline asm
	{
    .reg .pred p;
    and.b32 %r1066, %r1076, %r1068;    setp.ne.u32 p, %r1066, 0;
    vote.ballot.sync.b32 %r1066, p, 0xffffffff;
    @!p not.b32 %r1066, %r1066;
}

	// end inline asm
	and.b32  	%r1084, %r1066, %r1083;
	mov.b32 	%r1071, 32;
	// begin inline asm
	{
    .reg .pred p;
    and.b32 %r1069, %r1076, %r1071;    setp.ne.u32 p, %r1069, 0;
    vote.ballot.sync.b32 %r1069, p, 0xffffffff;
    @!p not.b32 %r1069, %r1069;
}

	// end inline asm
	and.b32  	%r1085, %r1069, %r1084;
	mov.b32 	%r1074, 64;
	// begin inline asm
	{
    .reg .pred p;
    and.b32 %r1072, %r1076, %r1074;    setp.ne.u32 p, %r1072, 0;
    vote.ballot.sync.b32 %r1072, p, 0xffffffff;
    @!p not.b32 %r1072, %r1072;
}

	// end inline asm
	and.b32  	%r1086, %r1072, %r1085;
	mov.b32 	%r1077, 128;
	// begin inline asm
	{
    .reg .pred p;
    and.b32 %r1075, %r1076, %r1077;    setp.ne.u32 p, %r1075, 0;
    vote.ballot.sync.b32 %r1075, p, 0xffffffff;
    @!p not.b32 %r1075, %r1075;
}

	// end inline asm
	and.b32  	%r1087, %r1075, %r1086;
	clz.b32 	%r1088, %r1087;
	sub.s32 	%r237, 31, %r1088;
	and.b32  	%r1089, %r803, %r1087;
	popc.b32 	%r238, %r1089;
	setp.ne.s32 	%p119, %r402, %r237;
	mov.b32 	%r1965, 0;
	@%p119 bra 	$L__BB23_195;
	atom.shared.add.u32 	%r1965, [%r108], %r238;
$L__BB23_195:
	shfl.sync.idx.b32	%r1115|%p120, %r1965, %r237, 31, -1;
	add.s32 	%r241, %r238, %r1115;
	shr.u32 	%r1116, %r1903, %r400;
	and.b32  	%r1112, %r1116, %r75;
	mov.b32 	%r1092, 1;
	// begin inline asm
	{
    .reg .pred p;
    and.b32 %r1090, %r1112, %r1092;    setp.ne.u32 p, %r1090, 0;
    vote.ballot.sync.b32 %r1090, p, 0xffffffff;
    @!p not.b32 %r1090, %r1090;
}

	// end inline asm
	mov.b32 	%r1095, 2;
	// begin inline asm
	{
    .reg .pred p;
    and.b32 %r1093, %r1112, %r1095;    setp.ne.u32 p, %r1093, 0;
    vote.ballot.sync.b32 %r1093, p, 0xffffffff;
    @!p not.b32 %r1093, %r1093;
}

	// end inline asm
	and.b32  	%r1117, %r1093, %r1090;
	mov.b32 	%r1098, 4;
	// begin inline asm
	{
    .reg .pred p;
    and.b32 %r1096, %r1112, %r1098;    setp.ne.u32 p, %r1096, 0;
    vote.ballot.sync.b32 %r1096, p, 0xffffffff;
    @!p not.b32 %r1096, %r1096;
}

	// end inline asm
	and.b32  	%r1118, %r1096, %r1117;
	mov.b32 	%r1101, 8;
	// begin inline asm
	{
    .reg .pred p;
    and.b32 %r1099, %r1112, %r1101;    setp.ne.u32 p, %r1099, 0;
    vote.ballot.sync.b32 %r1099, p, 0xffffffff;
    @!p not.b32 %r1099, %r1099;
}

	// end inline asm
	and.b32  	%r1119, %r1099, %r1118;
	mov.b32 	%r1104, 16;
	// begin inline asm
	{
    .reg .pred p;
    and.b32 %r1102, %r1112, %r1104;    setp.ne.u32 p, %r1102, 0;
    vote.ballot.sync.b32 %r1102, p, 0xffffffff;
    @!p not.b32 %r1102, %r1102;
}

	// end inline asm
	and.b32  	%r1120, %r1102, %r1119;
	mov.b32 	%r1107, 32;
	// begin inline asm
	{
    .reg .pred p;
    and.b32 %r1105, %r1112, %r1107;    setp.ne.u32 p, %r1105, 0;
    vote.ballot.sync.b32 %r1105, p, 0xffffffff;
    @!p not.b32 %r1105, %r1105;
}

	// end inline asm
	and.b32  	%r1121, %r1105, %r1120;
	mov.b32 	%r1110, 64;
	// begin inline asm
	{
    .reg .pred p;
    and.b32 %r1108, %r1112, %r1110;    setp.ne.u32 p, %r1108, 0;
    vote.ballot.sync.b32 %r1108, p, 0xffffffff;
    @!p not.b32 %r1108, %r1108;
}

	// end inline asm
	and.b32  	%r1122, %r1108, %r1121;
	mov.b32 	%r1113, 128;
	// begin inline asm
	{
    .reg .pred p;
    and.b32 %r1111, %r1112, %r1113;    setp.ne.u32 p, %r1111, 0;
    vote.ballot.sync.b32 %r1111, p, 0xffffffff;
    @!p not.b32 %r1111, %r1111;
}

	// end inline asm
	and.b32  	%r1123, %r1111, %r1122;
	clz.b32 	%r1124, %r1123;
	sub.s32 	%r242, 31, %r1124;
	and.b32  	%r1125, %r803, %r1123;
	popc.b32 	%r243, %r1125;
	setp.ne.s32 	%p121, %r402, %r242;
	mov.b32 	%r1966, 0;
	@%p121 bra 	$L__BB23_197;
	atom.shared.add.u32 	%r1966, [%r109], %r243;
$L__BB23_197:
	shfl.sync.idx.b32	%r1151|%p122, %r1966, %r242, 31, -1;
	add.s32 	%r246, %r243, %r1151;
	shr.u32 	%r1152, %r1902, %r400;
	and.b32  	%r1148, %r1152, %r75;
	mov.b32 	%r1128, 1;
	// begin inline asm
	{
    .reg .pred p;
    and.b32 %r1126, %r1148, %r1128;    setp.ne.u32 p, %r1126, 0;
    vote.ballot.sync.b32 %r1126, p, 0xffffffff;
    @!p not.b32 %r1126, %r1126;
}

	// end inline asm
	mov.b32 	%r1131, 2;
	// begin inline asm
	{
    .reg .pred p;
    and.b32 %r1129, %r1148, %r1131;    setp.ne.u32 p, %r1129, 0;
    vote.ballot.sync.b32 %r1129, p, 0xffffffff;
    @!p not.b32 %r1129, %r1129;
}

	// end inline asm
	and.b32  	%r1153, %r1129, %r1126;
	mov.b32 	%r1134, 4;
	// begin inline asm
	{
    .reg .pred p;
    and.b32 %r1132, %r1148, %r1134;    setp.ne.u32 p, %r1132, 0;
    vote.ballot.sync.b32 %r1132, p, 0xffffffff;
    @!p not.b32 %r1132, %r1132;
}

	// end inline asm
	and.b32  	%r1154, %r1132, %r1153;
	mov.b32 	%r1137, 8;
	// begin inline asm
	{
    .reg .pred p;
    and.b32 %r1135, %r1148, %r1137;    setp.ne.u32 p, %r1135, 0;
    vote.ballot.sync.b32 %r1135, p, 0xffffffff;
    @!p not.b32 %r1135, %r1135;
}

	// end inline asm
	and.b32  	%r1155, %r1135, %r1154;
	mov.b32 	%r1140, 16;
	// begin inline asm
	{
    .reg .pred p;
    and.b32 %r1138, %r1148, %r1140;    setp.ne.u32 p, %r1138, 0;
    vote.ballot.sync.b32 %r1138, p, 0xffffffff;
    @!p not.b32 %r1138, %r1138;
}

	// end inline asm
	and.b32  	%r1156, %r1138, %r1155;
	mov.b32 	%r1143, 32;
	// begin inline asm
	{
    .reg .pred p;
    and.b32 %r1141, %r1148, %r1143;    setp.ne.u32 p, %r1141, 0;
    vote.ballot.sync.b32 %r1141, p, 0xffffffff;
    @!p not.b32 %r1141, %r1141;
}

	// end inline asm
	and.b32  	%r1157, %r1141, %r1156;
	mov.b32 	%r1146, 64;
	// begin inline asm
	{
    .reg .pred p;
    and.b32 %r1144, %r1148, %r1146;    setp.ne.u32 p, %r1144, 0;
    vote.ballot.sync.b32 %r1144, p, 0xffffffff;
    @!p not.b32 %r1144, %r1144;
}

	// end inline asm
	and.b32  	%r1158, %r1144, %r1157;
	mov.b32 	%r1149, 128;
	// begin inline asm
	{
    .reg .pred p;
    and.b32 %r1147, %r1148, %r1149;    setp.ne.u32 p, %r1147, 0;
    vote.ballot.sync.b32 %r1147, p, 0xffffffff;
    @!p not.b32 %r1147, %r1147;
}

	// end inline asm
	and.b32  	%r1159, %r1147, %r1158;
	clz.b32 	%r1160, %r1159;
	sub.s32 	%r247, 31, %r1160;
	and.b32  	%r1161, %r803, %r1159;
	popc.b32 	%r248, %r1161;
	setp.ne.s32 	%p123, %r402, %r247;
	mov.b32 	%r1967, 0;
	@%p123 bra 	$L__BB23_199;
	atom.shared.add.u32 	%r1967, [%r110], %r248;
$L__BB23_199:
	shfl.sync.idx.b32	%r1187|%p124, %r1967, %r247, 31, -1;
	add.s32 	%r251, %r248, %r1187;
	shr.u32 	%r1188, %r1901, %r400;
	and.b32  	%r1184, %r1188, %r75;
	mov.b32 	%r1164, 1;
	// begin inline asm
	{
    .reg .pred p;
    and.b32 %r1162, %r1184, %r1164;    setp.ne.u32 p, %r1162, 0;
    vote.ballot.sync.b32 %r1162, p, 0xffffffff;
    @!p not.b32 %r1162, %r1162;
}

	// end inline asm
	mov.b32 	%r1167, 2;
	// begin inline asm
	{
    .reg .pred p;
    and.b32 %r1165, %r1184, %r1167;    setp.ne.u32 p, %r1165, 0;
    vote.ballot.sync.b32 %r1165, p, 0xffffffff;
    @!p not.b32 %r1165, %r1165;
}

	// end inline asm
	and.b32  	%r1189, %r1165, %r1162;
	mov.b32 	%r1170, 4;
	// begin inline asm
	{
    .reg .pred p;
    and.b32 %r1168, %r1184, %r1170;    setp.ne.u32 p, %r1168, 0;
    vote.ballot.sync.b32 %r1168, p, 0xffffffff;
    @!p not.b32 %r1168, %r1168;
}

	// end inline asm
	and.b32  	%r1190, %r1168, %r1189;
	mov.b32 	%r1173, 8;
	// begin inline asm
	{
    .reg .pred p;
    and.b32 %r1171, %r1184, %r1173;    setp.ne.u32 p, %r1171, 0;
    vote.ballot.sync.b32 %r1171, p, 0xffffffff;
    @!p not.b32 %r1171, %r1171;
}

	// end inline asm
	and.b32  	%r1191, %r1171, %r1190;
	mov.b32 	%r1176, 16;
	// begin inline asm
	{
    .reg .pred p;
    and.b32 %r1174, %r1184, %r1176;    setp.ne.u32 p, %r1174, 0;
    vote.ballot.sync.b32 %r1174, p, 0xffffffff;
    @!p not.b32 %r1174, %r1174;
}

	// end inline asm
	and.b32  	%r1192, %r1174, %r1191;
	mov.b32 	%r1179, 32;
	// begin inline asm
	{
    .reg .pred p;
    and.b32 %r1177, %r1184, %r1179;    setp.ne.u32 p, %r1177, 0;
    vote.ballot.sync.b32 %r1177, p, 0xffffffff;
    @!p not.b32 %r1177, %r1177;
}

	// end inline asm
	and.b32  	%r1193, %r1177, %r1192;
	mov.b32 	%r1182, 64;
	// begin inline asm
	{
    .reg .pred p;
    and.b32 %r1180, %r1184, %r1182;    setp.ne.u32 p, %r1180, 0;
    vote.ballot.sync.b32 %r1180, p, 0xffffffff;
    @!p not.b32 %r1180, %r1180;
}

	// end inline asm
	and.b32  	%r1194, %r1180, %r1193;
	mov.b32 	%r1185, 128;
	// begin inline asm
	{
    .reg .pred p;
    and.b32 %r1183, %r1184, %r1185;    setp.ne.u32 p, %r1183, 0;
    vote.ballot.sync.b32 %r1183, p, 0xffffffff;
    @!p not.b32 %r1183, %r1183;
}

	// end inline asm
	and.b32  	%r1195, %r1183, %r1194;
	clz.b32 	%r1196, %r1195;
	sub.s32 	%r252, 31, %r1196;
	and.b32  	%r1197, %r803, %r1195;
	popc.b32 	%r253, %r1197;
	setp.ne.s32 	%p125, %r402, %r252;
	mov.b32 	%r1968, 0;
	@%p125 bra 	$L__BB23_201;
	atom.shared.add.u32 	%r1968, [%r111], %r253;
$L__BB23_201:
	shfl.sync.idx.b32	%r1223|%p126, %r1968, %r252, 31, -1;
	add.s32 	%r256, %r253, %r1223;
	shr.u32 	%r1224, %r1900, %r400;
	and.b32  	%r1220, %r1224, %r75;
	mov.b32 	%r1200, 1;
	// begin inline asm
	{
    .reg .pred p;
    and.b32 %r1198, %r1220, %r1200;    setp.ne.u32 p, %r1198, 0;
    vote.ballot.sync.b32 %r1198, p, 0xffffffff;
    @!p not.b32 %r1198, %r1198;
}

	// end inline asm
	mov.b32 	%r1203, 2;
	// begin inline asm
	{
    .reg .pred p;
    and.b32 %r1201, %r1220, %r1203;    setp.ne.u32 p, %r1201, 0;
    vote.ballot.sync.b32 %r1201, p, 0xffffffff;
    @!p not.b32 %r1201, %r1201;
}

	// end inline asm
	and.b32  	%r1225, %r1201, %r1198;
	mov.b32 	%r1206, 4;
	// begin inline asm
	{
    .reg .pred p;
    and.b32 %r1204, %r1220, %r1206;    setp.ne.u32 p, %r1204, 0;
    vote.ballot.sync.b32 %r1204, p, 0xffffffff;
    @!p not.b32 %r1204, %r1204;
}

	// end inline asm
	and.b32  	%r1226, %r1204, %r1225;
	mov.b32 	%r1209, 8;
	// begin inline asm
	{
    .reg .pred p;
    and.b32 %r1207, %r1220, %r1209;    setp.ne.u32 p, %r1207, 0;
    vote.ballot.sync.b32 %r1207, p, 0xffffffff;
    @!p not.b32 %r1207, %r1207;
}

	// end inline asm
	and.b32  	%r1227, %r1207, %r1226;
	mov.b32 	%r1212, 16;
	// begin inline asm
	{
    .reg .pred p;
    and.b32 %r1210, %r1220, %r1212;    setp.ne.u32 p, %r1210, 0;
    vote.ballot.sync.b32 %r1210, p, 0xffffffff;
    @!p not.b32 %r1210, %r1210;
}

	// end inline asm
	and.b32  	%r1228, %r1210, %r1227;
	mov.b32 	%r1215, 32;
	// begin inline asm
	{
    .reg .pred p;
    and.b32 %r1213, %r1220, %r1215;    setp.ne.u32 p, %r1213, 0;
    vote.ballot.sync.b32 %r1213, p, 0xffffffff;
    @!p not.b32 %r1213, %r1213;
}

	// end inline asm
	and.b32  	%r1229, %r1213, %r1228;
	mov.b32 	%r1218, 64;
	// begin inline asm
	{
    .reg .pred p;
    and.b32 %r1216, %r1220, %r1218;    setp.ne.u32 p, %r1216, 0;
    vote.ballot.sync.b32 %r1216, p, 0xffffffff;
    @!p not.b32 %r1216, %r1216;
}

	// end inline asm
	and.b32  	%r1230, %r1216, %r1229;
	mov.b32 	%r1221, 128;
	// begin inline asm
	{
    .reg .pred p;
    and.b32 %r1219, %r1220, %r1221;    setp.ne.u32 p, %r1219, 0;
    vote.ballot.sync.b32 %r1219, p, 0xffffffff;
    @!p not.b32 %r1219, %r1219;
}

	// end inline asm
	and.b32  	%r1231, %r1219, %r1230;
	clz.b32 	%r1232, %r1231;
	sub.s32 	%r257, 31, %r1232;
	and.b32  	%r1233, %r803, %r1231;
	popc.b32 	%r258, %r1233;
	setp.ne.s32 	%p127, %r402, %r257;
	mov.b32 	%r1969, 0;
	@%p127 bra 	$L__BB23_203;
	atom.shared.add.u32 	%r1969, [%r112], %r258;
$L__BB23_203:
	shfl.sync.idx.b32	%r1259|%p128, %r1969, %r257, 31, -1;
	add.s32 	%r261, %r258, %r1259;
	shr.u32 	%r1260, %r1899, %r400;
	and.b32  	%r1256, %r1260, %r75;
	mov.b32 	%r1236, 1;
	// begin inline asm
	{
    .reg .pred p;
    and.b32 %r1234, %r1256, %r1236;    setp.ne.u32 p, %r1234, 0;
    vote.ballot.sync.b32 %r1234, p, 0xffffffff;
    @!p not.b32 %r1234, %r1234;
}

	// end inline asm
	mov.b32 	%r1239, 2;
	// begin inline asm
	{
    .reg .pred p;
    and.b32 %r1237, %r1256, %r1239;    setp.ne.u32 p, %r1237, 0;
    vote.ballot.sync.b32 %r1237, p, 0xffffffff;
    @!p not.b32 %r1237, %r1237;
}

	// end inline asm
	and.b32  	%r1261, %r1237, %r1234;
	mov.b32 	%r1242, 4;
	// begin inline asm
	{
    .reg .pred p;
    and.b32 %r1240, %r1256, %r1242;    setp.ne.u32 p, %r1240, 0;
    vote.ballot.sync.b32 %r1240, p, 0xffffffff;
    @!p not.b32 %r1240, %r1240;
}

	// end inline asm
	and.b32  	%r1262, %r1240, %r1261;
	mov.b32 	%r1245, 8;
	// begin inline asm
	{
    .reg .pred p;
    and.b32 %r1243, %r1256, %r1245;    setp.ne.u32 p, %r1243, 0;
    vote.ballot.sync.b32 %r1243, p, 0xffffffff;
    @!p not.b32 %r1243, %r1243;
}

	// end inline asm
	and.b32  	%r1263, %r1243, %r1262;
	mov.b32 	%r1248, 16;
	// begin inline asm
	{
    .reg .pred p;
    and.b32 %r1246, %r1256, %r1248;    setp.ne.u32 p, %r1246, 0;
    vote.ballot.sync.b32 %r1246, p, 0xffffffff;
    @!p not.b32 %r1246, %r1246;
}

	// end inline asm
	and.b32  	%r1264, %r1246, %r1263;
	mov.b32 	%r1251, 32;
	// begin inline asm
	{
    .reg .pred p;
    and.b32 %r1249, %r1256, %r1251;    setp.ne.u32 p, %r1249, 0;
    vote.ballot.sync.b32 %r1249, p, 0xffffffff;
    @!p not.b32 %r1249, %r1249;
}

	// end inline asm
	and.b32  	%r1265, %r1249, %r1264;
	mov.b32 	%r1254, 64;
	// begin inline asm
	{
    .reg .pred p;
    and.b32 %r1252, %r1256, %r1254;    setp.ne.u32 p, %r1252, 0;
    vote.ballot.sync.b32 %r1252, p, 0xffffffff;
    @!p not.b32 %r1252, %r1252;
}

	// end inline asm
	and.b32  	%r1266, %r1252, %r1265;
	mov.b32 	%r1257, 128;
	// begin inline asm
	{
    .reg .pred p;
    and.b32 %r1255, %r1256, %r1257;    setp.ne.u32 p, %r1255, 0;
    vote.ballot.sync.b32 %r1255, p, 0xffffffff;
    @!p not.b32 %r1255, %r1255;
}

	// end inline asm
	and.b32  	%r1267, %r1255, %r1266;
	clz.b32 	%r1268, %r1267;
	sub.s32 	%r262, 31, %r1268;
	and.b32  	%r1269, %r803, %r1267;
	popc.b32 	%r263, %r1269;
	setp.ne.s32 	%p129, %r402, %r262;
	mov.b32 	%r1970, 0;
	@%p129 bra 	$L__BB23_205;
	shl.b32 	%r1270, %r1, 5;
	and.b32  	%r1271, %r1270, 31744;
	mov.u32 	%r1272, _ZZN3cub18CUB_300001_SM_10006detail10radix_sort29DeviceRadixSortOnesweepKernelINS1_5radix10policy_hubIjjyE10Policy1000ELNS0_9SortOrderE0EjjyiiNS1_21identity_decomposer_tEEEvPT5_SB_PT3_PKSC_PT1_PKSG_PT2_PKSK_T4_iiT6_E1s;
	add.s32 	%r1273, %r1272, %r1271;
	shr.u32 	%r1274, %r1899, %r400;
	and.b32  	%r1275, %r1274, %r75;
	shl.b32 	%r1276, %r1275, 2;
	add.s32 	%r1277, %r1273, %r1276;
	atom.shared.add.u32 	%r1970, [%r1277], %r263;
$L__BB23_205:
	shfl.sync.idx.b32	%r1303|%p130, %r1970, %r262, 31, -1;
	add.s32 	%r266, %r263, %r1303;
	shr.u32 	%r1304, %r1898, %r400;
	and.b32  	%r1300, %r1304, %r75;
	mov.b32 	%r1280, 1;
	// begin inline asm
	{
    .reg .pred p;
    and.b32 %r1278, %r1300, %r1280;    setp.ne.u32 p, %r1278, 0;
    vote.ballot.sync.b32 %r1278, p, 0xffffffff;
    @!p not.b32 %r1278, %r1278;
}

	// end inline asm
	mov.b32 	%r1283, 2;
	// begin inline asm
	{
    .reg .pred p;
    and.b32 %r1281, %r1300, %r1283;    setp.ne.u32 p, %r1281, 0;
    vote.ballot.sync.b32 %r1281, p, 0xffffffff;
    @!p not.b32 %r1281, %r1281;
}

	// end inline asm
	and.b32  	%r1305, %r1281, %r1278;
	mov.b32 	%r1286, 4;
	// begin inline asm
	{
    .reg .pred p;
    and.b32 %r1284, %r1300, %r1286;    setp.ne.u32 p, %r1284, 0;
    vote.ballot.sync.b32 %r1284, p, 0xffffffff;
    @!p not.b32 %r1284, %r1284;
}

	// end inline asm
	and.b32  	%r1306, %r1284, %r1305;
	mov.b32 	%r1289, 8;
	// begin inline asm
	{
    .reg .pred p;
    and.b32 %r1287, %r1300, %r1289;    setp.ne.u32 p, %r1287, 0;
    vote.ballot.sync.b32 %r1287, p, 0xffffffff;
    @!p not.b32 %r1287, %r1287;
}

	// end inline asm
	and.b32  	%r1307, %r1287, %r1306;
	mov.b32 	%r1292, 16;
	// begin inline asm
	{
    .reg .pred p;
    and.b32 %r1290, %r1300, %r1292;    setp.ne.u32 p, %r1290, 0;
    vote.ballot.sync.b32 %r1290, p, 0xffffffff;
    @!p not.b32 %r1290, %r1290;
}

	// end inline asm
	and.b32  	%r1308, %r1290, %r1307;
	mov.b32 	%r1295, 32;
	// begin inline asm
	{
    .reg .pred p;
    and.b32 %r1293, %r1300, %r1295;    setp.ne.u32 p, %r1293, 0;
    vote.ballot.sync.b32 %r1293, p, 0xffffffff;
    @!p not.b32 %r1293, %r1293;
}

	// end inline asm
	and.b32  	%r1309, %r1293, %r1308;
	mov.b32 	%r1298, 64;
	// begin inline asm
	{
    .reg .pred p;
    and.b32 %r1296, %r1300, %r1298;    setp.ne.u32 p, %r1296, 0;
    vote.ballot.sync.b32 %r1296, p, 0xffffffff;
    @!p not.b32 %r1296, %r1296;
}

	// end inline asm
	and.b32  	%r1310, %r1296, %r1309;
	mov.b32 	%r1301, 128;
	// begin inline asm
	{
    .reg .pred p;
    and.b32 %r1299, %r1300, %r1301;    setp.ne.u32 p, %r1299, 0;
    vote.ballot.sync.b32 %r1299, p, 0xffffffff;
    @!p not.b32 %r1299, %r1299;
}

	// end inline asm
	and.b32  	%r1311, %r1299, %r1310;
	clz.b32 	%r1312, %r1311;
	sub.s32 	%r267, 31, %r1312;
	and.b32  	%r1313, %r803, %r1311;
	popc.b32 	%r268, %r1313;
	setp.ne.s32 	%p131, %r402, %r267;
	mov.b32 	%r1971, 0;
	@%p131 bra 	$L__BB23_207;
	atom.shared.add.u32 	%r1971, [%r113], %r268;
$L__BB23_207:
	shfl.sync.idx.b32	%r1339|%p132, %r1971, %r267, 31, -1;
	add.s32 	%r271, %r268, %r1339;
	shr.u32 	%r1340, %r1897, %r400;
	and.b32  	%r1336, %r1340, %r75;
	mov.b32 	%r1316, 1;
	// begin inline asm
	{
    .reg .pred p;
    and.b32 %r1314, %r1336, %r1316;    setp.ne.u32 p, %r1314, 0;
    vote.ballot.sync.b32 %r1314, p, 0xffffffff;
    @!p not.b32 %r1314, %r1314;
}

	// end inline asm
	mov.b32 	%r1319, 2;
	// begin inline asm
	{
    .reg .pred p;
    and.b32 %r1317, %r1336, %r1319;    setp.ne.u32 p, %r1317, 0;
    vote.ballot.sync.b32 %r1317, p, 0xffffffff;
    @!p not.b32 %r1317, %r1317;
}

	// end inline asm
	and.b32  	%r1341, %r1317, %r1314;
	mov.b32 	%r1322, 4;
	// begin inline asm
	{
    .reg .pred p;
    and.b32 %r1320, %r1336, %r1322;    setp.ne.u32 p, %r1320, 0;
    vote.ballot.sync.b32 %r1320, p, 0xffffffff;
    @!p not.b32 %r1320, %r1320;
}

	// end inline asm
	and.b32  	%r1342, %r1320, %r1341;
	mov.b32 	%r1325, 8;
	// begin inline asm
	{
    .reg .pred p;
    and.b32 %r1323, %r1336, %r1325;    setp.ne.u32 p, %r1323, 0;
    vote.ballot.sync.b32 %r1323, p, 0xffffffff;
    @!p not.b32 %r1323, %r1323;
}

	// end inline asm
	and.b32  	%r1343, %r1323, %r1342;
	mov.b32 	%r1328, 16;
	// begin inline asm
	{
    .reg .pred p;
    and.b32 %r1326, %r1336, %r1328;    setp.ne.u32 p, %r1326, 0;
    vote.ballot.sync.b32 %r1326, p, 0xffffffff;
    @!p not.b32 %r1326, %r1326;
}

	// end inline asm
	and.b32  	%r1344, %r1326, %r1343;
	mov.b32 	%r1331, 32;
	// begin inline asm
	{
    .reg .pred p;
    and.b32 %r1329, %r1336, %r1331;    setp.ne.u32 p, %r1329, 0;
    vote.ballot.sync.b32 %r1329, p, 0xffffffff;
    @!p not.b32 %r1329, %r1329;
}

	// end inline asm
	and.b32  	%r1345, %r1329, %r1344;
	mov.b32 	%r1334, 64;
	// begin inline asm
	{
    .reg .pred p;
    and.b32 %r1332, %r1336, %r1334;    setp.ne.u32 p, %r1332, 0;
    vote.ballot.sync.b32 %r1332, p, 0xffffffff;
    @!p not.b32 %r1332, %r1332;
}

	// end inline asm
	and.b32  	%r1346, %r1332, %r1345;
	mov.b32 	%r1337, 128;
	// begin inline asm
	{
    .reg .pred p;
    and.b32 %r1335, %r1336, %r1337;    setp.ne.u32 p, %r1335, 0;
    vote.ballot.sync.b32 %r1335, p, 0xffffffff;
    @!p not.b32 %r1335, %r1335;
}

	// end inline asm
	and.b32  	%r1347, %r1335, %r1346;
	clz.b32 	%r1348, %r1347;
	sub.s32 	%r272, 31, %r1348;
	and.b32  	%r1349, %r803, %r1347;
	popc.b32 	%r273, %r1349;
	setp.ne.s32 	%p133, %r402, %r272;
	mov.b32 	%r1972, 0;
	@%p133 bra 	$L__BB23_209;
	atom.shared.add.u32 	%r1972, [%r114], %r273;
$L__BB23_209:
	shfl.sync.idx.b32	%r1375|%p134, %r1972, %r272, 31, -1;
	add.s32 	%r276, %r273, %r1375;
	shr.u32 	%r1376, %r1896, %r400;
	and.b32  	%r1372, %r1376, %r75;
	mov.b32 	%r1352, 1;
	// begin inline asm
	{
    .reg .pred p;
    and.b32 %r1350, %r1372, %r1352;    setp.ne.u32 p, %r1350, 0;
    vote.ballot.sync.b32 %r1350, p, 0xffffffff;
    @!p not.b32 %r1350, %r1350;
}

	// end inline asm
	mov.b32 	%r1355, 2;
	// begin inline asm
	{
    .reg .pred p;
    and.b32 %r1353, %r1372, %r1355;    setp.ne.u32 p, %r1353, 0;
    vote.ballot.sync.b32 %r1353, p, 0xffffffff;
    @!p not.b32 %r1353, %r1353;
}

	// end inline asm
	and.b32  	%r1377, %r1353, %r1350;
	mov.b32 	%r1358, 4;
	// begin inline asm
	{
    .reg .pred p;
    and.b32 %r1356, %r1372, %r1358;    setp.ne.u32 p, %r1356, 0;
    vote.ballot.sync.b32 %r1356, p, 0xffffffff;
    @!p not.b32 %r1356, %r1356;
}

	// end inline asm
	and.b32  	%r1378, %r1356, %r1377;
	mov.b32 	%r1361, 8;
	// begin inline asm
	{
    .reg .pred p;
    and.b32 %r1359, %r1372, %r1361;    setp.ne.u32 p, %r1359, 0;
    vote.ballot.sync.b32 %r1359, p, 0xffffffff;
    @!p not.b32 %r1359, %r1359;
}

	// end inline asm
	and.b32  	%r1379, %r1359, %r1378;
	mov.b32 	%r1364, 16;
	// begin inline asm
	{
    .reg .pred p;
    and.b32 %r1362, %r1372, %r1364;    setp.ne.u32 p, %r1362, 0;
    vote.ballot.sync.b32 %r1362, p, 0xffffffff;
    @!p not.b32 %r1362, %r1362;
}

	// end inline asm
	and.b32  	%r1380, %r1362, %r1379;
	mov.b32 	%r1367, 32;
	// begin inline asm
	{
    .reg .pred p;
    and.b32 %r1365, %r1372, %r1367;    setp.ne.u32 p, %r1365, 0;
    vote.ballot.sync.b32 %r1365, p, 0xffffffff;
    @!p not.b32 %r1365, %r1365;
}

	// end inline asm
	and.b32  	%r1381, %r1365, %r1380;
	mov.b32 	%r1370, 64;
	// begin inline asm
	{
    .reg .pred p;
    and.b32 %r1368, %r1372, %r1370;    setp.ne.u32 p, %r1368, 0;
    vote.ballot.sync.b32 %r1368, p, 0xffffffff;
    @!p not.b32 %r1368, %r1368;
}

	// end inline asm
	and.b32  	%r1382, %r1368, %r1381;
	mov.b32 	%r1373, 128;
	// begin inline asm
	{
    .reg .pred p;
    and.b32 %r1371, %r1372, %r1373;    setp.ne.u32 p, %r1371, 0;
    vote.ballot.sync.b32 %r1371, p, 0xffffffff;
    @!p not.b32 %r1371, %r1371;
}

	// end inline asm
	and.b32  	%r1383, %r1371, %r1382;
	clz.b32 	%r1384, %r1383;
	sub.s32 	%r277, 31, %r1384;
	and.b32  	%r1385, %r803, %r1383;
	popc.b32 	%r278, %r1385;
	setp.ne.s32 	%p135, %r402, %r277;
	mov.b32 	%r1973, 0;
	@%p135 bra 	$L__BB23_211;
	atom.shared.add.u32 	%r1973, [%r115], %r278;
$L__BB23_211:
	shfl.sync.idx.b32	%r1411|%p136, %r1973, %r277, 31, -1;
	add.s32 	%r281, %r278, %r1411;
	shr.u32 	%r1412, %r1895, %r400;
	and.b32  	%r1408, %r1412, %r75;
	mov.b32 	%r1388, 1;
	// begin inline asm
	{
    .reg .pred p;
    and.b32 %r1386, %r1408, %r1388;    setp.ne.u32 p, %r1386, 0;
    vote.ballot.sync.b32 %r1386, p, 0xffffffff;
    @!p not.b32 %r1386, %r1386;
}

	// end inline asm
	mov.b32 	%r1391, 2;
	// begin inline asm
	{
    .reg .pred p;
    and.b32 %r1389, %r1408, %r1391;    setp.ne.u32 p, %r1389, 0;
    vote.ballot.sync.b32 %r1389, p, 0xffffffff;
    @!p not.b32 %r1389, %r1389;
}

	// end inline asm
	and.b32  	%r1413, %r1389, %r1386;
	mov.b32 	%r1394, 4;
	// begin inline asm
	{
    .reg .pred p;
    and.b32 %r1392, %r1408, %r1394;    setp.ne.u32 p, %r1392, 0;
    vote.ballot.sync.b32 %r1392, p, 0xffffffff;
    @!p not.b32 %r1392, %r1392;
}

	// end inline asm
	and.b32  	%r1414, %r1392, %r1413;
	mov.b32 	%r1397, 8;
	// begin inline asm
	{
    .reg .pred p;
    and.b32 %r1395, %r1408, %r1397;    setp.ne.u32 p, %r1395, 0;
    vote.ballot.sync.b32 %r1395, p, 0xffffffff;
    @!p not.b32 %r1395, %r1395;
}

	// end inline asm
	and.b32  	%r1415, %r1395, %r1414;
	mov.b32 	%r1400, 16;
	// begin inline asm
	{
    .reg .pred p;
    and.b32 %r1398, %r1408, %r1400;    setp.ne.u32 p, %r1398, 0;
    vote.ballot.sync.b32 %r1398, p, 0xffffffff;
    @!p not.b32 %r1398, %r1398;
}

	// end inline asm
	and.b32  	%r1416, %r1398, %r1415;
	mov.b32 	%r1403, 32;
	// begin inline asm
	{
    .reg .pred p;
    and.b32 %r1401, %r1408, %r1403;    setp.ne.u32 p, %r1401, 0;
    vote.ballot.sync.b32 %r1401, p, 0xffffffff;
    @!p not.b32 %r1401, %r1401;
}

	// end inline asm
	and.b32  	%r1417, %r1401, %r1416;
	mov.b32 	%r1406, 64;
	// begin inline asm
	{
    .reg .pred p;
    and.b32 %r1404, %r1408, %r1406;    setp.ne.u32 p, %r1404, 0;
    vote.ballot.sync.b32 %r1404, p, 0xffffffff;
    @!p not.b32 %r1404, %r1404;
}

	// end inline asm
	and.b32  	%r1418, %r1404, %r1417;
	mov.b32 	%r1409, 128;
	// begin inline asm
	{
    .reg .pred p;
    and.b32 %r1407, %r1408, %r1409;    setp.ne.u32 p, %r1407, 0;
    vote.ballot.sync.b32 %r1407, p, 0xffffffff;
    @!p not.b32 %r1407, %r1407;
}

	// end inline asm
	and.b32  	%r1419, %r1407, %r1418;
	clz.b32 	%r1420, %r1419;
	sub.s32 	%r282, 31, %r1420;
	and.b32  	%r1421, %r803, %r1419;
	popc.b32 	%r283, %r1421;
	setp.ne.s32 	%p137, %r402, %r282;
	mov.b32 	%r1974, 0;
	@%p137 bra 	$L__BB23_213;
	atom.shared.add.u32 	%r1974, [%r116], %r283;
$L__BB23_213:
	shfl.sync.idx.b32	%r1422|%p139, %r1974, %r282, 31, -1;
	add.s32 	%r1423, %r283, %r1422;
	bar.sync 	0;
	shl.b32 	%r1424, %r206, 2;
	mov.u32 	%r1425, _ZZN3cub18CUB_300001_SM_10006detail10radix_sort29DeviceRadixSortOnesweepKernelINS1_5radix10policy_hubIjjyE10Policy1000ELNS0_9SortOrderE0EjjyiiNS1_21identity_decomposer_tEEEvPT5_SB_PT3_PKSC_PT1_PKSG_PT2_PKSK_T4_iiT6_E1s;
	add.s32 	%r286, %r1425, %r1424;
	st.shared.u32 	[%r286+-4], %r1911;
	shl.b32 	%r1426, %r211, 2;
	add.s32 	%r287, %r1425, %r1426;
	st.shared.u32 	[%r287+-4], %r1910;
	shl.b32 	%r1427, %r216, 2;
	add.s32 	%r288, %r1425, %r1427;
	st.shared.u32 	[%r288+-4], %r1909;
	shl.b32 	%r1428, %r221, 2;
	add.s32 	%r289, %r1425, %r1428;
	st.shared.u32 	[%r289+-4], %r1908;
	shl.b32 	%r1429, %r226, 2;
	add.s32 	%r290, %r1425, %r1429;
	st.shared.u32 	[%r290+-4], %r1907;
	shl.b32 	%r1430, %r231, 2;
	add.s32 	%r291, %r1425, %r1430;
	st.shared.u32 	[%r291+-4], %r1906;
	shl.b32 	%r1431, %r236, 2;
	add.s32 	%r292, %r1425, %r1431;
	st.shared.u32 	[%r292+-4], %r1905;
	shl.b32 	%r1432, %r241, 2;
	add.s32 	%r293, %r1425, %r1432;
	st.shared.u32 	[%r293+-4], %r1904;
	shl.b32 	%r1433, %r246, 2;
	add.s32 	%r294, %r1425, %r1433;
	st.shared.u32 	[%r294+-4], %r1903;
	shl.b32 	%r1434, %r251, 2;
	add.s32 	%r295, %r1425, %r1434;
	st.shared.u32 	[%r295+-4], %r1902;
	shl.b32 	%r1435, %r256, 2;
	add.s32 	%r296, %r1425, %r1435;
	st.shared.u32 	[%r296+-4], %r1901;
	shl.b32 	%r1436, %r261, 2;
	add.s32 	%r297, %r1425, %r1436;
	st.shared.u32 	[%r297+-4], %r1900;
	shl.b32 	%r1437, %r266, 2;
	add.s32 	%r298, %r1425, %r1437;
	st.shared.u32 	[%r298+-4], %r1899;
	shl.b32 	%r1438, %r271, 2;
	add.s32 	%r299, %r1425, %r1438;
	st.shared.u32 	[%r299+-4], %r1898;
	shl.b32 	%r1439, %r276, 2;
	add.s32 	%r300, %r1425, %r1439;
	st.shared.u32 	[%r300+-4], %r1897;
	shl.b32 	%r1440, %r281, 2;
	add.s32 	%r301, %r1425, %r1440;
	st.shared.u32 	[%r301+-4], %r1896;
	shl.b32 	%r1441, %r1423, 2;
	add.s32 	%r302, %r1425, %r1441;
	st.shared.u32 	[%r302+-4], %r1895;
	shl.b32 	%r1442, %r1, 3;
	add.s32 	%r1443, %r1425, %r1442;
	add.s32 	%r303, %r1443, 26112;
	@%p29 bra 	$L__BB23_221;
	ld.param.u64 	%rd368, [_ZN3cub18CUB_300001_SM_10006detail10radix_sort29DeviceRadixSortOnesweepKernelINS1_5radix10policy_hubIjjyE10Policy1000ELNS0_9SortOrderE0EjjyiiNS1_21identity_decomposer_tEEEvPT5_SB_PT3_PKSC_PT1_PKSG_PT2_PKSK_T4_iiT6__param_3];
	cvta.to.global.u64 	%rd85, %rd368;
	shl.b64 	%rd86, %rd10, 3;
	add.s64 	%rd87, %rd85, %rd86;
	ld.global.u64 	%rd88, [%rd87];
	cvt.s64.s32 	%rd89, %r200;
	sub.s64 	%rd371, %rd88, %rd89;
	st.shared.u64 	[%r303], %rd371;
	setp.lt.s32 	%p140, %r4, 1;
	mov.u32 	%r1978, %r1920;
	@%p140 bra 	$L__BB23_220;
	mov.b32 	%r1976, -1;
	mov.u32 	%r1975, %r4;
	mov.u32 	%r1978, %r1920;
$L__BB23_216:
	ld.param.u64 	%rd361, [_ZN3cub18CUB_300001_SM_10006detail10radix_sort29DeviceRadixSortOnesweepKernelINS1_5radix10policy_hubIjjyE10Policy1000ELNS0_9SortOrderE0EjjyiiNS1_21identity_decomposer_tEEEvPT5_SB_PT3_PKSC_PT1_PKSG_PT2_PKSK_T4_iiT6__param_0];
	add.s32 	%r307, %r1975, -1;
	shl.b32 	%r1445, %r307, 8;
	add.s32 	%r1446, %r1445, %r1;
	cvta.to.global.u64 	%rd90, %rd361;
	mul.wide.s32 	%rd91, %r1446, 4;
	add.s64 	%rd21, %rd90, %rd91;
$L__BB23_217:
	membar.cta;
	ld.volatile.global.u32 	%r308, [%rd21];
	setp.eq.s32 	%p141, %r308, 0;
	@%p141 bra 	$L__BB23_217;
	and.b32  	%r1447, %r308, 1073741823;
	add.s32 	%r1978, %r1447, %r1978;
	setp.gt.s32 	%p142, %r308, -1;
	vote.sync.ballot.b32 	%r1976, %p142, %r1976;
	setp.gt.u32 	%p144, %r1975, 1;
	and.pred  	%p145, %p142, %p144;
	mov.u32 	%r1975, %r307;
	@%p145 bra 	$L__BB23_216;
	ld.shared.u64 	%rd371, [%r303];
$L__BB23_220:
	ld.param.u64 	%rd362, [_ZN3cub18CUB_300001_SM_10006detail10radix_sort29DeviceRadixSortOnesweepKernelINS1_5radix10policy_hubIjjyE10Policy1000ELNS0_9SortOrderE0EjjyiiNS1_21identity_decomposer_tEEEvPT5_SB_PT3_PKSC_PT1_PKSG_PT2_PKSK_T4_iiT6__param_0];
	or.b32  	%r1448, %r1978, -2147483648;
	cvta.to.global.u64 	%rd92, %rd362;
	shl.b32 	%r1449, %r4, 8;
	add.s32 	%r1450, %r1449, %r1;
	mul.wide.s32 	%rd93, %r1450, 4;
	add.s64 	%rd94, %rd92, %rd93;
	st.volatile.global.u32 	[%rd94], %r1448;
	sub.s32 	%r1451, %r1978, %r1920;
	cvt.s64.s32 	%rd95, %r1451;
	add.s64 	%rd96, %rd371, %rd95;
	st.shared.u64 	[%r303], %rd96;
$L__BB23_221:
	ld.param.u64 	%rd365, [_ZN3cub18CUB_300001_SM_10006detail10radix_sort29DeviceRadixSortOnesweepKernelINS1_5radix10policy_hubIjjyE10Policy1000ELNS0_9SortOrderE0EjjyiiNS1_21identity_decomposer_tEEEvPT5_SB_PT3_PKSC_PT1_PKSG_PT2_PKSK_T4_iiT6__param_2];
	setp.gt.u32 	%p146, %r1, 255;
	setp.lt.s32 	%p147, %r5, %r399;
	setp.eq.s64 	%p148, %rd365, 0;
	or.pred  	%p149, %p148, %p147;
	or.pred  	%p150, %p146, %p149;
	@%p150 bra 	$L__BB23_223;
	ld.param.u64 	%rd366, [_ZN3cub18CUB_300001_SM_10006detail10radix_sort29DeviceRadixSortOnesweepKernelINS1_5radix10policy_hubIjjyE10Policy1000ELNS0_9SortOrderE0EjjyiiNS1_21identity_decomposer_tEEEvPT5_SB_PT3_PKSC_PT1_PKSG_PT2_PKSK_T4_iiT6__param_2];
	ld.shared.u64 	%rd97, [%r303];
	cvt.s64.s32 	%rd98, %r1920;
	cvt.s64.s32 	%rd99, %r200;
	add.s64 	%rd100, %rd99, %rd98;
	add.s64 	%rd101, %rd100, %rd97;
	cvta.to.global.u64 	%rd102, %rd366;
	shl.b64 	%rd103, %rd10, 3;
	add.s64 	%rd104, %rd102, %rd103;
	st.global.u64 	[%rd104], %rd101;
$L__BB23_223:
	setp.gt.s32 	%p151, %r5, %r399;
	bar.sync 	0;
	@%p151 bra 	$L__BB23_225;
	ld.shared.u32 	%r1452, [%r117];
	shr.u32 	%r1453, %r1452, %r400;
	and.b32  	%r1454, %r1453, %r75;
	shl.b32 	%r1455, %r1454, 3;
	add.s32 	%r1457, %r1425, 26112;
	add.s32 	%r1458, %r1457, %r1455;
	ld.shared.u64 	%rd105, [%r1458];
	add.s64 	%rd106, %rd105, %rd10;
	shl.b64 	%rd107, %rd106, 2;
	add.s64 	%rd108, %rd2, %rd107;
	st.global.u32 	[%rd108], %r1452;
	bar.warp.sync 	-1;
	ld.shared.u32 	%r1459, [%r117+1536];
	shr.u32 	%r1460, %r1459, %r400;
	and.b32  	%r1461, %r1460, %r75;
	shl.b32 	%r1462, %r1461, 3;
	add.s32 	%r1463, %r1457, %r1462;
	ld.shared.u64 	%rd109, [%r1463];
	add.s64 	%rd110, %rd109, %rd10;
	shl.b64 	%rd111, %rd110, 2;
	add.s64 	%rd112, %rd2, %rd111;
	st.global.u32 	[%rd112+1536], %r1459;
	bar.warp.sync 	-1;
	ld.shared.u32 	%r1464, [%r117+3072];
	shr.u32 	%r1465, %r1464, %r400;
	and.b32  	%r1466, %r1465, %r75;
	shl.b32 	%r1467, %r1466, 3;
	add.s32 	%r1468, %r1457, %r1467;
	ld.shared.u64 	%rd113, [%r1468];
	add.s64 	%rd114, %rd113, %rd10;
	shl.b64 	%rd115, %rd114, 2;
	add.s64 	%rd116, %rd2, %rd115;
	st.global.u32 	[%rd116+3072], %r1464;
	bar.warp.sync 	-1;
	ld.shared.u32 	%r1469, [%r117+4608];
	shr.u32 	%r1470, %r1469, %r400;
	and.b32  	%r1471, %r1470, %r75;
	shl.b32 	%r1472, %r1471, 3;
	add.s32 	%r1473, %r1457, %r1472;
	ld.shared.u64 	%rd117, [%r1473];
	add.s64 	%rd118, %rd117, %rd10;
	shl.b64 	%rd119, %rd118, 2;
	add.s64 	%rd120, %rd2, %rd119;
	st.global.u32 	[%rd120+4608], %r1469;
	bar.warp.sync 	-1;
	ld.shared.u32 	%r1474, [%r117+6144];
	shr.u32 	%r1475, %r1474, %r400;
	and.b32  	%r1476, %r1475, %r75;
	shl.b32 	%r1477, %r1476, 3;
	add.s32 	%r1478, %r1457, %r1477;
	ld.shared.u64 	%rd121, [%r1478];
	add.s64 	%rd122, %rd121, %rd10;
	shl.b64 	%rd123, %rd122, 2;
	add.s64 	%rd124, %rd2, %rd123;
	st.global.u32 	[%rd124+6144], %r1474;
	bar.warp.sync 	-1;
	ld.shared.u32 	%r1479, [%r117+7680];
	shr.u32 	%r1480, %r1479, %r400;
	and.b32  	%r1481, %r1480, %r75;
	shl.b32 	%r1482, %r1481, 3;
	add.s32 	%r1483, %r1457, %r1482;
	ld.shared.u64 	%rd125, [%r1483];
	add.s64 	%rd126, %rd125, %rd10;
	shl.b64 	%rd127, %rd126, 2;
	add.s64 	%rd128, %rd2, %rd127;
	st.global.u32 	[%rd128+7680], %r1479;
	bar.warp.sync 	-1;
	ld.shared.u32 	%r1484, [%r117+9216];
	shr.u32 	%r1485, %r1484, %r400;
	and.b32  	%r1486, %r1485, %r75;
	shl.b32 	%r1487, %r1486, 3;
	add.s32 	%r1488, %r1457, %r1487;
	ld.shared.u64 	%rd129, [%r1488];
	add.s64 	%rd130, %rd129, %rd10;
	shl.b64 	%rd131, %rd130, 2;
	add.s64 	%rd132, %rd2, %rd131;
	st.global.u32 	[%rd132+9216], %r1484;
	bar.warp.sync 	-1;
	ld.shared.u32 	%r1489, [%r117+10752];
	shr.u32 	%r1490, %r1489, %r400;
	and.b32  	%r1491, %r1490, %r75;
	shl.b32 	%r1492, %r1491, 3;
	add.s32 	%r1493, %r1457, %r1492;
	ld.shared.u64 	%rd133, [%r1493];
	add.s64 	%rd134, %rd133, %rd10;
	shl.b64 	%rd135, %rd134, 2;
	add.s64 	%rd136, %rd2, %rd135;
	st.global.u32 	[%rd136+10752], %r1489;
	bar.warp.sync 	-1;
	ld.shared.u32 	%r1494, [%r117+12288];
	shr.u32 	%r1495, %r1494, %r400;
	and.b32  	%r1496, %r1495, %r75;
	shl.b32 	%r1497, %r1496, 3;
	add.s32 	%r1498, %r1457, %r1497;
	ld.shared.u64 	%rd137, [%r1498];
	add.s64 	%rd138, %rd137, %rd10;
	shl.b64 	%rd139, %rd138, 2;
	add.s64 	%rd140, %rd2, %rd139;
	st.global.u32 	[%rd140+12288], %r1494;
	bar.warp.sync 	-1;
	ld.shared.u32 	%r1499, [%r117+13824];
	shr.u32 	%r1500, %r1499, %r400;
	and.b32  	%r1501, %r1500, %r75;
	shl.b32 	%r1502, %r1501, 3;
	add.s32 	%r1503, %r1457, %r1502;
	ld.shared.u64 	%rd141, [%r1503];
	add.s64 	%rd142, %rd141, %rd10;
	shl.b64 	%rd143, %rd142, 2;
	add.s64 	%rd144, %rd2, %rd143;
	st.global.u32 	[%rd144+13824], %r1499;
	bar.warp.sync 	-1;
	ld.shared.u32 	%r1504, [%r117+15360];
	shr.u32 	%r1505, %r1504, %r400;
	and.b32  	%r1506, %r1505, %r75;
	shl.b32 	%r1507, %r1506, 3;
	add.s32 	%r1508, %r1457, %r1507;
	ld.shared.u64 	%rd145, [%r1508];
	add.s64 	%rd146, %rd145, %rd10;
	shl.b64 	%rd147, %rd146, 2;
	add.s64 	%rd148, %rd2, %rd147;
	st.global.u32 	[%rd148+15360], %r1504;
	bar.warp.sync 	-1;
	ld.shared.u32 	%r1509, [%r117+16896];
	shr.u32 	%r1510, %r1509, %r400;
	and.b32  	%r1511, %r1510, %r75;
	shl.b32 	%r1512, %r1511, 3;
	add.s32 	%r1513, %r1457, %r1512;
	ld.shared.u64 	%rd149, [%r1513];
	add.s64 	%rd150, %rd149, %rd10;
	shl.b64 	%rd151, %rd150, 2;
	add.s64 	%rd152, %rd2, %rd151;
	st.global.u32 	[%rd152+16896], %r1509;
	bar.warp.sync 	-1;
	ld.shared.u32 	%r1514, [%r117+18432];
	shr.u32 	%r1515, %r1514, %r400;
	and.b32  	%r1516, %r1515, %r75;
	shl.b32 	%r1517, %r1516, 3;
	add.s32 	%r1518, %r1457, %r1517;
	ld.shared.u64 	%rd153, [%r1518];
	add.s64 	%rd154, %rd153, %rd10;
	shl.b64 	%rd155, %rd154, 2;
	add.s64 	%rd156, %rd2, %rd155;
	st.global.u32 	[%rd156+18432], %r1514;
	bar.warp.sync 	-1;
	ld.shared.u32 	%r1519, [%r117+19968];
	shr.u32 	%r1520, %r1519, %r400;
	and.b32  	%r1521, %r1520, %r75;
	shl.b32 	%r1522, %r1521, 3;
	add.s32 	%r1523, %r1457, %r1522;
	ld.shared.u64 	%rd157, [%r1523];
	add.s64 	%rd158, %rd157, %rd10;
	shl.b64 	%rd159, %rd158, 2;
	add.s64 	%rd160, %rd2, %rd159;
	st.global.u32 	[%rd160+19968], %r1519;
	bar.warp.sync 	-1;
	ld.shared.u32 	%r1524, [%r117+21504];
	shr.u32 	%r1525, %r1524, %r400;
	and.b32  	%r1526, %r1525, %r75;
	shl.b32 	%r1527, %r1526, 3;
	add.s32 	%r1528, %r1457, %r1527;
	ld.shared.u64 	%rd161, [%r1528];
	add.s64 	%rd162, %rd161, %rd10;
	shl.b64 	%rd163, %rd162, 2;
	add.s64 	%rd164, %rd2, %rd163;
	st.global.u32 	[%rd164+21504], %r1524;
	bar.warp.sync 	-1;
	ld.shared.u32 	%r1529, [%r117+23040];
	shr.u32 	%r1530, %r1529, %r400;
	and.b32  	%r1531, %r1530, %r75;
	shl.b32 	%r1532, %r1531, 3;
	add.s32 	%r1533, %r1457, %r1532;
	ld.shared.u64 	%rd165, [%r1533];
	add.s64 	%rd166, %rd165, %rd10;
	shl.b64 	%rd167, %rd166, 2;
	add.s64 	%rd168, %rd2, %rd167;
	st.global.u32 	[%rd168+23040], %r1529;
	bar.warp.sync 	-1;
	ld.shared.u32 	%r1534, [%r117+24576];
	shr.u32 	%r1535, %r1534, %r400;
	and.b32  	%r1536, %r1535, %r75;
	shl.b32 	%r1537, %r1536, 3;
	add.s32 	%r1538, %r1457, %r1537;
	ld.shared.u64 	%rd169, [%r1538];
	add.s64 	%rd170, %rd169, %rd10;
	shl.b64 	%rd171, %rd170, 2;
	add.s64 	%rd172, %rd2, %rd171;
	st.global.u32 	[%rd172+24576], %r1534;
	bar.warp.sync 	-1;
	bra.uni 	$L__BB23_260;
$L__BB23_225:
	mad.lo.s32 	%r312, %r4, -6528, %r399;
	setp.ge.s32 	%p152, %r1, %r312;
	@%p152 bra 	$L__BB23_227;
	ld.shared.u32 	%r1539, [%r117];
	shr.u32 	%r1540, %r1539, %r400;
	and.b32  	%r1541, %r1540, %r75;
	shl.b32 	%r1542, %r1541, 3;
	add.s32 	%r1544, %r1425, %r1542;
	ld.shared.u64 	%rd173, [%r1544+26112];
	add.s64 	%rd174, %rd173, %rd10;
	shl.b64 	%rd175, %rd174, 2;
	add.s64 	%rd176, %rd2, %rd175;
	st.global.u32 	[%rd176], %r1539;
$L__BB23_227:
	bar.warp.sync 	-1;
	add.s32 	%r1545, %r1, 384;
	setp.ge.s32 	%p153, %r1545, %r312;
	@%p153 bra 	$L__BB23_229;
	ld.shared.u32 	%r1546, [%r117+1536];
	shr.u32 	%r1547, %r1546, %r400;
	and.b32  	%r1548, %r1547, %r75;
	shl.b32 	%r1549, %r1548, 3;
	add.s32 	%r1551, %r1425, %r1549;
	ld.shared.u64 	%rd177, [%r1551+26112];
	add.s64 	%rd178, %rd177, %rd10;
	shl.b64 	%rd179, %rd178, 2;
	add.s64 	%rd180, %rd2, %rd179;
	st.global.u32 	[%rd180+1536], %r1546;
$L__BB23_229:
	bar.warp.sync 	-1;
	add.s32 	%r1552, %r1, 768;
	setp.ge.s32 	%p154, %r1552, %r312;
	@%p154 bra 	$L__BB23_231;
	ld.shared.u32 	%r1553, [%r117+3072];
	shr.u32 	%r1554, %r1553, %r400;
	and.b32  	%r1555, %r1554, %r75;
	shl.b32 	%r1556, %r1555, 3;
	add.s32 	%r1558, %r1425, %r1556;
	ld.shared.u64 	%rd181, [%r1558+26112];
	add.s64 	%rd182, %rd181, %rd10;
	shl.b64 	%rd183, %rd182, 2;
	add.s64 	%rd184, %rd2, %rd183;
	st.global.u32 	[%rd184+3072], %r1553;
$L__BB23_231:
	bar.warp.sync 	-1;
	add.s32 	%r1559, %r1, 1152;
	setp.ge.s32 	%p155, %r1559, %r312;
	@%p155 bra 	$L__BB23_233;
	ld.shared.u32 	%r1560, [%r117+4608];
	shr.u32 	%r1561, %r1560, %r400;
	and.b32  	%r1562, %r1561, %r75;
	shl.b32 	%r1563, %r1562, 3;
	add.s32 	%r1565, %r1425, %r1563;
	ld.shared.u64 	%rd185, [%r1565+26112];
	add.s64 	%rd186, %rd185, %rd10;
	shl.b64 	%rd187, %rd186, 2;
	add.s64 	%rd188, %rd2, %rd187;
	st.global.u32 	[%rd188+4608], %r1560;
$L__BB23_233:
	bar.warp.sync 	-1;
	add.s32 	%r1566, %r1, 1536;
	setp.ge.s32 	%p156, %r1566, %r312;
	@%p156 bra 	$L__BB23_235;
	ld.shared.u32 	%r1567, [%r117+6144];
	shr.u32 	%r1568, %r1567, %r400;
	and.b32  	%r1569, %r1568, %r75;
	shl.b32 	%r1570, %r1569, 3;
	add.s32 	%r1572, %r1425, %r1570;
	ld.shared.u64 	%rd189, [%r1572+26112];
	add.s64 	%rd190, %rd189, %rd10;
	shl.b64 	%rd191, %rd190, 2;
	add.s64 	%rd192, %rd2, %rd191;
	st.global.u32 	[%rd192+6144], %r1567;
$L__BB23_235:
	bar.warp.sync 	-1;
	add.s32 	%r1573, %r1, 1920;
	setp.ge.s32 	%p157, %r1573, %r312;
	@%p157 bra 	$L__BB23_237;
	ld.shared.u32 	%r1574, [%r117+7680];
	shr.u32 	%r1575, %r1574, %r400;
	and.b32  	%r1576, %r1575, %r75;
	shl.b32 	%r1577, %r1576, 3;
	add.s32 	%r1579, %r1425, %r1577;
	ld.shared.u64 	%rd193, [%r1579+26112];
	add.s64 	%rd194, %rd193, %rd10;
	shl.b64 	%rd195, %rd194, 2;
	add.s64 	%rd196, %rd2, %rd195;
	st.global.u32 	[%rd196+7680], %r1574;
$L__BB23_237:
	bar.warp.sync 	-1;
	add.s32 	%r1580, %r1, 2304;
	setp.ge.s32 	%p158, %r1580, %r312;
	@%p158 bra 	$L__BB23_239;
	ld.shared.u32 	%r1581, [%r117+9216];
	shr.u32 	%r1582, %r1581, %r400;
	and.b32  	%r1583, %r1582, %r75;
	shl.b32 	%r1584, %r1583, 3;
	add.s32 	%r1586, %r1425, %r1584;
	ld.shared.u64 	%rd197, [%r1586+26112];
	add.s64 	%rd198, %rd197, %rd10;
	shl.b64 	%rd199, %rd198, 2;
	add.s64 	%rd200, %rd2, %rd199;
	st.global.u32 	[%rd200+9216], %r1581;
$L__BB23_239:
	bar.warp.sync 	-1;
	add.s32 	%r1587, %r1, 2688;
	setp.ge.s32 	%p159, %r1587, %r312;
	@%p159 bra 	$L__BB23_241;
	ld.shared.u32 	%r1588, [%r117+10752];
	shr.u32 	%r1589, %r1588, %r400;
	and.b32  	%r1590, %r1589, %r75;
	shl.b32 	%r1591, %r1590, 3;
	add.s32 	%r1593, %r1425, %r1591;
	ld.shared.u64 	%rd201, [%r1593+26112];
	add.s64 	%rd202, %rd201, %rd10;
	shl.b64 	%rd203, %rd202, 2;
	add.s64 	%rd204, %rd2, %rd203;
	st.global.u32 	[%rd204+10752], %r1588;
$L__BB23_241:
	bar.warp.sync 	-1;
	or.b32  	%r1594, %r1, 3072;
	setp.ge.s32 	%p160, %r1594, %r312;
	@%p160 bra 	$L__BB23_243;
	ld.shared.u32 	%r1595, [%r117+12288];
	shr.u32 	%r1596, %r1595, %r400;
	and.b32  	%r1597, %r1596, %r75;
	shl.b32 	%r1598, %r1597, 3;
	add.s32 	%r1600, %r1425, %r1598;
	ld.shared.u64 	%rd205, [%r1600+26112];
	add.s64 	%rd206, %rd205, %rd10;
	shl.b64 	%rd207, %rd206, 2;
	add.s64 	%rd208, %rd2, %rd207;
	st.global.u32 	[%rd208+12288], %r1595;
$L__BB23_243:
	bar.warp.sync 	-1;
	add.s32 	%r1601, %r1, 3456;
	setp.ge.s32 	%p161, %r1601, %r312;
	@%p161 bra 	$L__BB23_245;
	ld.shared.u32 	%r1602, [%r117+13824];
	shr.u32 	%r1603, %r1602, %r400;
	and.b32  	%r1604, %r1603, %r75;
	shl.b32 	%r1605, %r1604, 3;
	add.s32 	%r1607, %r1425, %r1605;
	ld.shared.u64 	%rd209, [%r1607+26112];
	add.s64 	%rd210, %rd209, %rd10;
	shl.b64 	%rd211, %rd210, 2;
	add.s64 	%rd212, %rd2, %rd211;
	st.global.u32 	[%rd212+13824], %r1602;
$L__BB23_245:
	bar.warp.sync 	-1;
	add.s32 	%r1608, %r1, 3840;
	setp.ge.s32 	%p162, %r1608, %r312;
	@%p162 bra 	$L__BB23_247;
	ld.shared.u32 	%r1609, [%r117+15360];
	shr.u32 	%r1610, %r1609, %r400;
	and.b32  	%r1611, %r1610, %r75;
	shl.b32 	%r1612, %r1611, 3;
	add.s32 	%r1614, %r1425, %r1612;
	ld.shared.u64 	%rd213, [%r1614+26112];
	add.s64 	%rd214, %rd213, %rd10;
	shl.b64 	%rd215, %rd214, 2;
	add.s64 	%rd216, %rd2, %rd215;
	st.global.u32 	[%rd216+15360], %r1609;
$L__BB23_247:
	bar.warp.sync 	-1;
	add.s32 	%r1615, %r1, 4224;
	setp.ge.s32 	%p163, %r1615, %r312;
	@%p163 bra 	$L__BB23_249;
	ld.shared.u32 	%r1616, [%r117+16896];
	shr.u32 	%r1617, %r1616, %r400;
	and.b32  	%r1618, %r1617, %r75;
	shl.b32 	%r1619, %r1618, 3;
	add.s32 	%r1621, %r1425, %r1619;
	ld.shared.u64 	%rd217, [%r1621+26112];
	add.s64 	%rd218, %rd217, %rd10;
	shl.b64 	%rd219, %rd218, 2;
	add.s64 	%rd220, %rd2, %rd219;
	st.global.u32 	[%rd220+16896], %r1616;
$L__BB23_249:
	bar.warp.sync 	-1;
	add.s32 	%r1622, %r1, 4608;
	setp.ge.s32 	%p164, %r1622, %r312;
	@%p164 bra 	$L__BB23_251;
	ld.shared.u32 	%r1623, [%r117+18432];
	shr.u32 	%r1624, %r1623, %r400;
	and.b32  	%r1625, %r1624, %r75;
	shl.b32 	%r1626, %r1625, 3;
	add.s32 	%r1628, %r1425, %r1626;
	ld.shared.u64 	%rd221, [%r1628+26112];
	add.s64 	%rd222, %rd221, %rd10;
	shl.b64 	%rd223, %rd222, 2;
	add.s64 	%rd224, %rd2, %rd223;
	st.global.u32 	[%rd224+18432], %r1623;
$L__BB23_251:
	bar.warp.sync 	-1;
	add.s32 	%r1629, %r1, 4992;
	setp.ge.s32 	%p165, %r1629, %r312;
	@%p165 bra 	$L__BB23_253;
	ld.shared.u32 	%r1630, [%r117+19968];
	shr.u32 	%r1631, %r1630, %r400;
	and.b32  	%r1632, %r1631, %r75;
	shl.b32 	%r1633, %r1632, 3;
	add.s32 	%r1635, %r1425, %r1633;
	ld.shared.u64 	%rd225, [%r1635+26112];
	add.s64 	%rd226, %rd225, %rd10;
	shl.b64 	%rd227, %rd226, 2;
	add.s64 	%rd228, %rd2, %rd227;
	st.global.u32 	[%rd228+19968], %r1630;
$L__BB23_253:
	bar.warp.sync 	-1;
	add.s32 	%r1636, %r1, 5376;
	setp.ge.s32 	%p166, %r1636, %r312;
	@%p166 bra 	$L__BB23_255;
	ld.shared.u32 	%r1637, [%r117+21504];
	shr.u32 	%r1638, %r1637, %r400;
	and.b32  	%r1639, %r1638, %r75;
	shl.b32 	%r1640, %r1639, 3;
	add.s32 	%r1642, %r1425, %r1640;
	ld.shared.u64 	%rd229, [%r1642+26112];
	add.s64 	%rd230, %rd229, %rd10;
	shl.b64 	%rd231, %rd230, 2;
	add.s64 	%rd232, %rd2, %rd231;
	st.global.u32 	[%rd232+21504], %r1637;
$L__BB23_255:
	bar.warp.sync 	-1;
	add.s32 	%r1643, %r1, 5760;
	setp.ge.s32 	%p167, %r1643, %r312;
	@%p167 bra 	$L__BB23_257;
	ld.shared.u32 	%r1644, [%r117+23040];
	shr.u32 	%r1645, %r1644, %r400;
	and.b32  	%r1646, %r1645, %r75;
	shl.b32 	%r1647, %r1646, 3;
	add.s32 	%r1649, %r1425, %r1647;
	ld.shared.u64 	%rd233, [%r1649+26112];
	add.s64 	%rd234, %rd233, %rd10;
	shl.b64 	%rd235, %rd234, 2;
	add.s64 	%rd236, %rd2, %rd235;
	st.global.u32 	[%rd236+23040], %r1644;
$L__BB23_257:
	bar.warp.sync 	-1;
	or.b32  	%r1650, %r1, 6144;
	setp.ge.s32 	%p168, %r1650, %r312;
	@%p168 bra 	$L__BB23_259;
	ld.shared.u32 	%r1651, [%r117+24576];
	shr.u32 	%r1652, %r1651, %r400;
	and.b32  	%r1653, %r1652, %r75;
	shl.b32 	%r1654, %r1653, 3;
	add.s32 	%r1656, %r1425, %r1654;
	ld.shared.u64 	%rd237, [%r1656+26112];
	add.s64 	%rd238, %rd237, %rd10;
	shl.b64 	%rd239, %rd238, 2;
	add.s64 	%rd240, %rd2, %rd239;
	st.global.u32 	[%rd240+24576], %r1651;
$L__BB23_259:
	bar.warp.sync 	-1;
$L__BB23_260:
	setp.gt.s32 	%p169, %r5, %r399;
	ld.shared.u32 	%r1657, [%r117];
	shr.u32 	%r1658, %r1657, %r400;
	and.b32  	%r313, %r1658, %r75;
	ld.shared.u32 	%r1659, [%r117+1536];
	shr.u32 	%r1660, %r1659, %r400;
	and.b32  	%r314, %r1660, %r75;
	ld.shared.u32 	%r1661, [%r117+3072];
	shr.u32 	%r1662, %r1661, %r400;
	and.b32  	%r315, %r1662, %r75;
	ld.shared.u32 	%r1663, [%r117+4608];
	shr.u32 	%r1664, %r1663, %r400;
	and.b32  	%r316, %r1664, %r75;
	ld.shared.u32 	%r1665, [%r117+6144];
	shr.u32 	%r1666, %r1665, %r400;
	and.b32  	%r317, %r1666, %r75;
	ld.shared.u32 	%r1667, [%r117+7680];
	shr.u32 	%r1668, %r1667, %r400;
	and.b32  	%r318, %r1668, %r75;
	ld.shared.u32 	%r1669, [%r117+9216];
	shr.u32 	%r1670, %r1669, %r400;
	and.b32  	%r319, %r1670, %r75;
	ld.shared.u32 	%r1671, [%r117+10752];
	shr.u32 	%r1672, %r1671, %r400;
	and.b32  	%r320, %r1672, %r75;
	ld.shared.u32 	%r1673, [%r117+12288];
	shr.u32 	%r1674, %r1673, %r400;
	and.b32  	%r321, %r1674, %r75;
	ld.shared.u32 	%r1675, [%r117+13824];
	shr.u32 	%r1676, %r1675, %r400;
	and.b32  	%r322, %r1676, %r75;
	ld.shared.u32 	%r1677, [%r117+15360];
	shr.u32 	%r1678, %r1677, %r400;
	and.b32  	%r323, %r1678, %r75;
	ld.shared.u32 	%r1679, [%r117+16896];
	shr.u32 	%r1680, %r1679, %r400;
	and.b32  	%r324, %r1680, %r75;
	ld.shared.u32 	%r1681, [%r117+18432];
	shr.u32 	%r1682, %r1681, %r400;
	and.b32  	%r325, %r1682, %r75;
	ld.shared.u32 	%r1683, [%r117+19968];
	shr.u32 	%r1684, %r1683, %r400;
	and.b32  	%r326, %r1684, %r75;
	ld.shared.u32 	%r1685, [%r117+21504];
	shr.u32 	%r1686, %r1685, %r400;
	and.b32  	%r327, %r1686, %r75;
	ld.shared.u32 	%r1687, [%r117+23040];
	shr.u32 	%r1688, %r1687, %r400;
	and.b32  	%r328, %r1688, %r75;
	ld.shared.u32 	%r1689, [%r117+24576];
	shr.u32 	%r1690, %r1689, %r400;
	and.b32  	%r329, %r1690, %r75;
	@%p169 bra 	$L__BB23_262;
	ld.global.u32 	%r1995, [%rd9];
	ld.global.u32 	%r1996, [%rd9+128];
	ld.global.u32 	%r1997, [%rd9+256];
	ld.global.u32 	%r1998, [%rd9+384];
	ld.global.u32 	%r1999, [%rd9+512];
	ld.global.u32 	%r2000, [%rd9+640];
	ld.global.u32 	%r2001, [%rd9+768];
	ld.global.u32 	%r2002, [%rd9+896];
	ld.global.u32 	%r2003, [%rd9+1024];
	ld.global.u32 	%r2004, [%rd9+1152];
	ld.global.u32 	%r2005, [%rd9+1280];
	ld.global.u32 	%r2006, [%rd9+1408];
	ld.global.u32 	%r2007, [%rd9+1536];
	ld.global.u32 	%r2008, [%rd9+1664];
	ld.global.u32 	%r2009, [%rd9+1792];
	ld.global.u32 	%r2010, [%rd9+1920];
	ld.global.u32 	%r2011, [%rd9+2048];
	bra.uni 	$L__BB23_296;
$L__BB23_262:
	cvt.u32.u64 	%r1692, %rd8;
	mul.lo.s32 	%r1693, %r4, 6528;
	sub.s32 	%r347, %r399, %r1693;
	setp.ge.s32 	%p170, %r1692, %r347;
	@%p170 bra 	$L__BB23_264;
	ld.global.u32 	%r1995, [%rd9];
$L__BB23_264:
	add.s32 	%r1696, %r1692, 32;
	setp.ge.s32 	%p171, %r1696, %r347;
	@%p171 bra 	$L__BB23_266;
	ld.global.u32 	%r1996, [%rd9+128];
$L__BB23_266:
	add.s32 	%r1699, %r1692, 64;
	setp.ge.s32 	%p172, %r1699, %r347;
	@%p172 bra 	$L__BB23_268;
	ld.global.u32 	%r1997, [%rd9+256];
$L__BB23_268:
	add.s32 	%r1702, %r1692, 96;
	setp.ge.s32 	%p173, %r1702, %r347;
	@%p173 bra 	$L__BB23_270;
	ld.global.u32 	%r1998, [%rd9+384];
$L__BB23_270:
	add.s32 	%r1705, %r1692, 128;
	setp.ge.s32 	%p174, %r1705, %r347;
	@%p174 bra 	$L__BB23_272;
	ld.global.u32 	%r1999, [%rd9+512];
$L__BB23_272:
	add.s32 	%r1708, %r1692, 160;
	setp.ge.s32 	%p175, %r1708, %r347;
	@%p175 bra 	$L__BB23_274;
	ld.global.u32 	%r2000, [%rd9+640];
$L__BB23_274:
	add.s32 	%r1711, %r1692, 192;
	setp.ge.s32 	%p176, %r1711, %r347;
	@%p176 bra 	$L__BB23_276;
	ld.global.u32 	%r2001, [%rd9+768];
$L__BB23_276:
	cvt.u32.u64 	%r1713, %rd8;
	add.s32 	%r1714, %r1713, 224;
	setp.ge.s32 	%p177, %r1714, %r347;
	@%p177 bra 	$L__BB23_278;
	ld.global.u32 	%r2002, [%rd9+896];
$L__BB23_278:
	cvt.u32.u64 	%r1716, %rd8;
	add.s32 	%r1717, %r1716, 256;
	setp.ge.s32 	%p178, %r1717, %r347;
	@%p178 bra 	$L__BB23_280;
	ld.global.u32 	%r2003, [%rd9+1024];
$L__BB23_280:
	cvt.u32.u64 	%r1719, %rd8;
	add.s32 	%r1720, %r1719, 288;
	setp.ge.s32 	%p179, %r1720, %r347;
	@%p179 bra 	$L__BB23_282;
	ld.global.u32 	%r2004, [%rd9+1152];
$L__BB23_282:
	cvt.u32.u64 	%r1722, %rd8;
	add.s32 	%r1723, %r1722, 320;
	setp.ge.s32 	%p180, %r1723, %r347;
	@%p180 bra 	$L__BB23_284;
	ld.global.u32 	%r2005, [%rd9+1280];
$L__BB23_284:
	cvt.u32.u64 	%r1725, %rd8;
	add.s32 	%r1726, %r1725, 352;
	setp.ge.s32 	%p181, %r1726, %r347;
	@%p181 bra 	$L__BB23_286;
	ld.global.u32 	%r2006, [%rd9+1408];
$L__BB23_286:
	cvt.u32.u64 	%r1728, %rd8;
	add.s32 	%r1729, %r1728, 384;
	setp.ge.s32 	%p182, %r1729, %r347;
	@%p182 bra 	$L__BB23_288;
	ld.global.u32 	%r2007, [%rd9+1536];
$L__BB23_288:
	cvt.u32.u64 	%r1731, %rd8;
	add.s32 	%r1732, %r1731, 416;
	setp.ge.s32 	%p183, %r1732, %r347;
	@%p183 bra 	$L__BB23_290;
	ld.global.u32 	%r2008, [%rd9+1664];
$L__BB23_290:
	cvt.u32.u64 	%r1734, %rd8;
	add.s32 	%r1735, %r1734, 448;
	setp.ge.s32 	%p184, %r1735, %r347;
	@%p184 bra 	$L__BB23_292;
	ld.global.u32 	%r2009, [%rd9+1792];
$L__BB23_292:
	cvt.u32.u64 	%r1737, %rd8;
	add.s32 	%r1738, %r1737, 480;
	setp.ge.s32 	%p185, %r1738, %r347;
	@%p185 bra 	$L__BB23_294;
	ld.global.u32 	%r2010, [%rd9+1920];
$L__BB23_294:
	cvt.u32.u64 	%r1740, %rd8;
	add.s32 	%r1741, %r1740, 512;
	setp.ge.s32 	%p186, %r1741, %r347;
	@%p186 bra 	$L__BB23_296;
	ld.global.u32 	%r2011, [%rd9+2048];
$L__BB23_296:
	bar.sync 	0;
	st.shared.u32 	[%r286+-4], %r1995;
	st.shared.u32 	[%r287+-4], %r1996;
	st.shared.u32 	[%r288+-4], %r1997;
	st.shared.u32 	[%r289+-4], %r1998;
	st.shared.u32 	[%r290+-4], %r1999;
	st.shared.u32 	[%r291+-4], %r2000;
	st.shared.u32 	[%r292+-4], %r2001;
	st.shared.u32 	[%r293+-4], %r2002;
	st.shared.u32 	[%r294+-4], %r2003;
	st.shared.u32 	[%r295+-4], %r2004;
	st.shared.u32 	[%r296+-4], %r2005;
	st.shared.u32 	[%r297+-4], %r2006;
	st.shared.u32 	[%r298+-4], %r2007;
	st.shared.u32 	[%r299+-4], %r2008;
	st.shared.u32 	[%r300+-4], %r2009;
	st.shared.u32 	[%r301+-4], %r2010;
	st.shared.u32 	[%r302+-4], %r2011;
	bar.sync 	0;
	@%p169 bra 	$L__BB23_298;
	ld.shared.u32 	%r1742, [%r117];
	shl.b32 	%r1743, %r313, 3;
	mov.u32 	%r1744, _ZZN3cub18CUB_300001_SM_10006detail10radix_sort29DeviceRadixSortOnesweepKernelINS1_5radix10policy_hubIjjyE10Policy1000ELNS0_9SortOrderE0EjjyiiNS1_21identity_decomposer_tEEEvPT5_SB_PT3_PKSC_PT1_PKSG_PT2_PKSK_T4_iiT6_E1s;
	add.s32 	%r1745, %r1744, 26112;
	add.s32 	%r1746, %r1745, %r1743;
	ld.shared.u64 	%rd241, [%r1746];
	add.s64 	%rd242, %rd241, %rd10;
	shl.b64 	%rd243, %rd242, 2;
	add.s64 	%rd244, %rd1, %rd243;
	st.global.u32 	[%rd244], %r1742;
	bar.warp.sync 	-1;
	ld.shared.u32 	%r1747, [%r117+1536];
	shl.b32 	%r1748, %r314, 3;
	add.s32 	%r1749, %r1745, %r1748;
	ld.shared.u64 	%rd245, [%r1749];
	add.s64 	%rd246, %rd245, %rd10;
	shl.b64 	%rd247, %rd246, 2;
	add.s64 	%rd248, %rd1, %rd247;
	st.global.u32 	[%rd248+1536], %r1747;
	bar.warp.sync 	-1;
	ld.shared.u32 	%r1750, [%r117+3072];
	shl.b32 	%r1751, %r315, 3;
	add.s32 	%r1752, %r1745, %r1751;
	ld.shared.u64 	%rd249, [%r1752];
	add.s64 	%rd250, %rd249, %rd10;
	shl.b64 	%rd251, %rd250, 2;
	add.s64 	%rd252, %rd1, %rd251;
	st.global.u32 	[%rd252+3072], %r1750;
	bar.warp.sync 	-1;
	ld.shared.u32 	%r1753, [%r117+4608];
	shl.b32 	%r1754, %r316, 3;
	add.s32 	%r1755, %r1745, %r1754;
	ld.shared.u64 	%rd253, [%r1755];
	add.s64 	%rd254, %rd253, %rd10;
	shl.b64 	%rd255, %rd254, 2;
	add.s64 	%rd256, %rd1, %rd255;
	st.global.u32 	[%rd256+4608], %r1753;
	bar.warp.sync 	-1;
	ld.shared.u32 	%r1756, [%r117+6144];
	shl.b32 	%r1757, %r317, 3;
	add.s32 	%r1758, %r1745, %r1757;
	ld.shared.u64 	%rd257, [%r1758];
	add.s64 	%rd258, %rd257, %rd10;
	shl.b64 	%rd259, %rd258, 2;
	add.s64 	%rd260, %rd1, %rd259;
	st.global.u32 	[%rd260+6144], %r1756;
	bar.warp.sync 	-1;
	ld.shared.u32 	%r1759, [%r117+7680];
	shl.b32 	%r1760, %r318, 3;
	add.s32 	%r1761, %r1745, %r1760;
	ld.shared.u64 	%rd261, [%r1761];
	add.s64 	%rd262, %rd261, %rd10;
	shl.b64 	%rd263, %rd262, 2;
	add.s64 	%rd264, %rd1, %rd263;
	st.global.u32 	[%rd264+7680], %r1759;
	bar.warp.sync 	-1;
	ld.shared.u32 	%r1762, [%r117+9216];
	shl.b32 	%r1763, %r319, 3;
	add.s32 	%r1764, %r1745, %r1763;
	ld.shared.u64 	%rd265, [%r1764];
	add.s64 	%rd266, %rd265, %rd10;
	shl.b64 	%rd267, %rd266, 2;
	add.s64 	%rd268, %rd1, %rd267;
	st.global.u32 	[%rd268+9216], %r1762;
	bar.warp.sync 	-1;
	ld.shared.u32 	%r1765, [%r117+10752];
	shl.b32 	%r1766, %r320, 3;
	add.s32 	%r1767, %r1745, %r1766;
	ld.shared.u64 	%rd269, [%r1767];
	add.s64 	%rd270, %rd269, %rd10;
	shl.b64 	%rd271, %rd270, 2;
	add.s64 	%rd272, %rd1, %rd271;
	st.global.u32 	[%rd272+10752], %r1765;
	bar.warp.sync 	-1;
	ld.shared.u32 	%r1768, [%r117+12288];
	shl.b32 	%r1769, %r321, 3;
	add.s32 	%r1770, %r1745, %r1769;
	ld.shared.u64 	%rd273, [%r1770];
	add.s64 	%rd274, %rd273, %rd10;
	shl.b64 	%rd275, %rd274, 2;
	add.s64 	%rd276, %rd1, %rd275;
	st.global.u32 	[%rd276+12288], %r1768;
	bar.warp.sync 	-1;
	ld.shared.u32 	%r1771, [%r117+13824];
	shl.b32 	%r1772, %r322, 3;
	add.s32 	%r1773, %r1745, %r1772;
	ld.shared.u64 	%rd277, [%r1773];
	add.s64 	%rd278, %rd277, %rd10;
	shl.b64 	%rd279, %rd278, 2;
	add.s64 	%rd280, %rd1, %rd279;
	st.global.u32 	[%rd280+13824], %r1771;
	bar.warp.sync 	-1;
	ld.shared.u32 	%r1774, [%r117+15360];
	shl.b32 	%r1775, %r323, 3;
	add.s32 	%r1776, %r1745, %r1775;
	ld.shared.u64 	%rd281, [%r1776];
	add.s64 	%rd282, %rd281, %rd10;
	shl.b64 	%rd283, %rd282, 2;
	add.s64 	%rd284, %rd1, %rd283;
	st.global.u32 	[%rd284+15360], %r1774;
	bar.warp.sync 	-1;
	ld.shared.u32 	%r1777, [%r117+16896];
	shl.b32 	%r1778, %r324, 3;
	add.s32 	%r1779, %r1745, %r1778;
	ld.shared.u64 	%rd285, [%r1779];
	add.s64 	%rd286, %rd285, %rd10;
	shl.b64 	%rd287, %rd286, 2;
	add.s64 	%rd288, %rd1, %rd287;
	st.global.u32 	[%rd288+16896], %r1777;
	bar.warp.sync 	-1;
	ld.shared.u32 	%r1780, [%r117+18432];
	shl.b32 	%r1781, %r325, 3;
	add.s32 	%r1782, %r1745, %r1781;
	ld.shared.u64 	%rd289, [%r1782];
	add.s64 	%rd290, %rd289, %rd10;
	shl.b64 	%rd291, %rd290, 2;
	add.s64 	%rd292, %rd1, %rd291;
	st.global.u32 	[%rd292+18432], %r1780;
	bar.warp.sync 	-1;
	ld.shared.u32 	%r1783, [%r117+19968];
	shl.b32 	%r1784, %r326, 3;
	add.s32 	%r1785, %r1745, %r1784;
	ld.shared.u64 	%rd293, [%r1785];
	add.s64 	%rd294, %rd293, %rd10;
	shl.b64 	%rd295, %rd294, 2;
	add.s64 	%rd296, %rd1, %rd295;
	st.global.u32 	[%rd296+19968], %r1783;
	bar.warp.sync 	-1;
	ld.shared.u32 	%r1786, [%r117+21504];
	shl.b32 	%r1787, %r327, 3;
	add.s32 	%r1788, %r1745, %r1787;
	ld.shared.u64 	%rd297, [%r1788];
	add.s64 	%rd298, %rd297, %rd10;
	shl.b64 	%rd299, %rd298, 2;
	add.s64 	%rd300, %rd1, %rd299;
	st.global.u32 	[%rd300+21504], %r1786;
	bar.warp.sync 	-1;
	ld.shared.u32 	%r1789, [%r117+23040];
	shl.b32 	%r1790, %r328, 3;
	add.s32 	%r1791, %r1745, %r1790;
	ld.shared.u64 	%rd301, [%r1791];
	add.s64 	%rd302, %rd301, %rd10;
	shl.b64 	%rd303, %rd302, 2;
	add.s64 	%rd304, %rd1, %rd303;
	st.global.u32 	[%rd304+23040], %r1789;
	bar.warp.sync 	-1;
	ld.shared.u32 	%r1792, [%r117+24576];
	shl.b32 	%r1793, %r329, 3;
	add.s32 	%r1794, %r1745, %r1793;
	ld.shared.u64 	%rd305, [%r1794];
	add.s64 	%rd306, %rd305, %rd10;
	shl.b64 	%rd307, %rd306, 2;
	add.s64 	%rd308, %rd1, %rd307;
	st.global.u32 	[%rd308+24576], %r1792;
	bar.warp.sync 	-1;
	bra.uni 	$L__BB23_333;
$L__BB23_298:
	mad.lo.s32 	%r398, %r4, -6528, %r399;
	shl.b32 	%r1795, %r313, 3;
	mov.u32 	%r1796, _ZZN3cub18CUB_300001_SM_10006detail10radix_sort29DeviceRadixSortOnesweepKernelINS1_5radix10policy_hubIjjyE10Policy1000ELNS0_9SortOrderE0EjjyiiNS1_21identity_decomposer_tEEEvPT5_SB_PT3_PKSC_PT1_PKSG_PT2_PKSK_T4_iiT6_E1s;
	add.s32 	%r1797, %r1796, %r1795;
	ld.shared.u64 	%rd24, [%r1797+26112];
	setp.ge.s32 	%p188, %r1, %r398;
	@%p188 bra 	$L__BB23_300;
	ld.shared.u32 	%r1798, [%r117];
	add.s64 	%rd309, %rd24, %rd10;
	shl.b64 	%rd310, %rd309, 2;
	add.s64 	%rd311, %rd1, %rd310;
	st.global.u32 	[%rd311], %r1798;
$L__BB23_300:
	bar.warp.sync 	-1;
	shl.b32 	%r1799, %r314, 3;
	add.s32 	%r1801, %r1796, %r1799;
	ld.shared.u64 	%rd25, [%r1801+26112];
	add.s32 	%r1802, %r1, 384;
	setp.ge.s32 	%p189, %r1802, %r398;
	@%p189 bra 	$L__BB23_302;
	ld.shared.u32 	%r1803, [%r117+1536];
	add.s64 	%rd312, %rd25, %rd10;
	shl.b64 	%rd313, %rd312, 2;
	add.s64 	%rd314, %rd1, %rd313;
	st.global.u32 	[%rd314+1536], %r1803;
$L__BB23_302:
	bar.warp.sync 	-1;
	shl.b32 	%r1804, %r315, 3;
	add.s32 	%r1806, %r1796, %r1804;
	ld.shared.u64 	%rd26, [%r1806+26112];
	add.s32 	%r1807, %r1, 768;
	setp.ge.s32 	%p190, %r1807, %r398;
	@%p190 bra 	$L__BB23_304;
	ld.shared.u32 	%r1808, [%r117+3072];
	add.s64 	%rd315, %rd26, %rd10;
	shl.b64 	%rd316, %rd315, 2;
	add.s64 	%rd317, %rd1, %rd316;
	st.global.u32 	[%rd317+3072], %r1808;
$L__BB23_304:
	bar.warp.sync 	-1;
	shl.b32 	%r1809, %r316, 3;
	add.s32 	%r1811, %r1796, %r1809;
	ld.shared.u64 	%rd27, [%r1811+26112];
	add.s32 	%r1812, %r1, 1152;
	setp.ge.s32 	%p191, %r1812, %r398;
	@%p191 bra 	$L__BB23_306;
	ld.shared.u32 	%r1813, [%r117+4608];
	add.s64 	%rd318, %rd27, %rd10;
	shl.b64 	%rd319, %rd318, 2;
	add.s64 	%rd320, %rd1, %rd319;
	st.global.u32 	[%rd320+4608], %r1813;
$L__BB23_306:
	bar.warp.sync 	-1;
	shl.b32 	%r1814, %r317, 3;
	add.s32 	%r1816, %r1796, %r1814;
	ld.shared.u64 	%rd28, [%r1816+26112];
	add.s32 	%r1817, %r1, 1536;
	setp.ge.s32 	%p192, %r1817, %r398;
	@%p192 bra 	$L__BB23_308;
	ld.shared.u32 	%r1818, [%r117+6144];
	add.s64 	%rd321, %rd28, %rd10;
	shl.b64 	%rd322, %rd321, 2;
	add.s64 	%rd323, %rd1, %rd322;
	st.global.u32 	[%rd323+6144], %r1818;
$L__BB23_308:
	bar.warp.sync 	-1;
	shl.b32 	%r1819, %r318, 3;
	add.s32 	%r1821, %r1796, %r1819;
	ld.shared.u64 	%rd29, [%r1821+26112];
	add.s32 	%r1822, %r1, 1920;
	setp.ge.s32 	%p193, %r1822, %r398;
	@%p193 bra 	$L__BB23_310;
	ld.shared.u32 	%r1823, [%r117+7680];
	add.s64 	%rd324, %rd29, %rd10;
	shl.b64 	%rd325, %rd324, 2;
	add.s64 	%rd326, %rd1, %rd325;
	st.global.u32 	[%rd326+7680], %r1823;
$L__BB23_310:
	bar.warp.sync 	-1;
	shl.b32 	%r1824, %r319, 3;
	add.s32 	%r1826, %r1796, %r1824;
	ld.shared.u64 	%rd30, [%r1826+26112];
	add.s32 	%r1827, %r1, 2304;
	setp.ge.s32 	%p194, %r1827, %r398;
	@%p194 bra 	$L__BB23_312;
	ld.shared.u32 	%r1828, [%r117+9216];
	add.s64 	%rd327, %rd30, %rd10;
	shl.b64 	%rd328, %rd327, 2;
	add.s64 	%rd329, %rd1, %rd328;
	st.global.u32 	[%rd329+9216], %r1828;
$L__BB23_312:
	bar.warp.sync 	-1;
	shl.b32 	%r1829, %r320, 3;
	add.s32 	%r1831, %r1796, %r1829;
	ld.shared.u64 	%rd31, [%r1831+26112];
	add.s32 	%r1832, %r1, 2688;
	setp.ge.s32 	%p195, %r1832, %r398;
	@%p195 bra 	$L__BB23_314;
	ld.shared.u32 	%r1833, [%r117+10752];
	add.s64 	%rd330, %rd31, %rd10;
	shl.b64 	%rd331, %rd330, 2;
	add.s64 	%rd332, %rd1, %rd331;
	st.global.u32 	[%rd332+10752], %r1833;
$L__BB23_314:
	bar.warp.sync 	-1;
	shl.b32 	%r1834, %r321, 3;
	add.s32 	%r1836, %r1796, %r1834;
	ld.shared.u64 	%rd32, [%r1836+26112];
	or.b32  	%r1837, %r1, 3072;
	setp.ge.s32 	%p196, %r1837, %r398;
	@%p196 bra 	$L__BB23_316;
	ld.shared.u32 	%r1838, [%r117+12288];
	add.s64 	%rd333, %rd32, %rd10;
	shl.b64 	%rd334, %rd333, 2;
	add.s64 	%rd335, %rd1, %rd334;
	st.global.u32 	[%rd335+12288], %r1838;
$L__BB23_316:
	bar.warp.sync 	-1;
	shl.b32 	%r1839, %r322, 3;
	add.s32 	%r1841, %r1796, %r1839;
	ld.shared.u64 	%rd33, [%r1841+26112];
	add.s32 	%r1842, %r1, 3456;
	setp.ge.s32 	%p197, %r1842, %r398;
	@%p197 bra 	$L__BB23_318;
	ld.shared.u32 	%r1843, [%r117+13824];
	add.s64 	%rd336, %rd33, %rd10;
	shl.b64 	%rd337, %rd336, 2;
	add.s64 	%rd338, %rd1, %rd337;
	st.global.u32 	[%rd338+13824], %r1843;
$L__BB23_318:
	bar.warp.sync 	-1;
	shl.b32 	%r1844, %r323, 3;
	add.s32 	%r1846, %r1796, %r1844;
	ld.shared.u64 	%rd34, [%r1846+26112];
	add.s32 	%r1847, %r1, 3840;
	setp.ge.s32 	%p198, %r1847, %r398;
	@%p198 bra 	$L__BB23_320;
	ld.shared.u32 	%r1848, [%r117+15360];
	add.s64 	%rd339, %rd34, %rd10;
	shl.b64 	%rd340, %rd339, 2;
	add.s64 	%rd341, %rd1, %rd340;
	st.global.u32 	[%rd341+15360], %r1848;
$L__BB23_320:
	bar.warp.sync 	-1;
	shl.b32 	%r1849, %r324, 3;
	add.s32 	%r1851, %r1796, %r1849;
	ld.shared.u64 	%rd35, [%r1851+26112];
	add.s32 	%r1852, %r1, 4224;
	setp.ge.s32 	%p199, %r1852, %r398;
	@%p199 bra 	$L__BB23_322;
	ld.shared.u32 	%r1853, [%r117+16896];
	add.s64 	%rd342, %rd35, %rd10;
	shl.b64 	%rd343, %rd342, 2;
	add.s64 	%rd344, %rd1, %rd343;
	st.global.u32 	[%rd344+16896], %r1853;
$L__BB23_322:
	bar.warp.sync 	-1;
	shl.b32 	%r1854, %r325, 3;
	add.s32 	%r1856, %r1796, %r1854;
	ld.shared.u64 	%rd36, [%r1856+26112];
	add.s32 	%r1857, %r1, 4608;
	setp.ge.s32 	%p200, %r1857, %r398;
	@%p200 bra 	$L__BB23_324;
	ld.shared.u32 	%r1858, [%r117+18432];
	add.s64 	%rd345, %rd36, %rd10;
	shl.b64 	%rd346, %rd345, 2;
	add.s64 	%rd347, %rd1, %rd346;
	st.global.u32 	[%rd347+18432], %r1858;
$L__BB23_324:
	bar.warp.sync 	-1;
	shl.b32 	%r1859, %r326, 3;
	add.s32 	%r1861, %r1796, %r1859;
	ld.shared.u64 	%rd37, [%r1861+26112];
	add.s32 	%r1862, %r1, 4992;
	setp.ge.s32 	%p201, %r1862, %r398;
	@%p201 bra 	$L__BB23_326;
	ld.shared.u32 	%r1863, [%r117+19968];
	add.s64 	%rd348, %rd37, %rd10;
	shl.b64 	%rd349, %rd348, 2;
	add.s64 	%rd350, %rd1, %rd349;
	st.global.u32 	[%rd350+19968], %r1863;
$L__BB23_326:
	bar.warp.sync 	-1;
	shl.b32 	%r1864, %r327, 3;
	add.s32 	%r1866, %r1796, %r1864;
	ld.shared.u64 	%rd38, [%r1866+26112];
	add.s32 	%r1867, %r1, 5376;
	setp.ge.s32 	%p202, %r1867, %r398;
	@%p202 bra 	$L__BB23_328;
	ld.shared.u32 	%r1868, [%r117+21504];
	add.s64 	%rd351, %rd38, %rd10;
	shl.b64 	%rd352, %rd351, 2;
	add.s64 	%rd353, %rd1, %rd352;
	st.global.u32 	[%rd353+21504], %r1868;
$L__BB23_328:
	bar.warp.sync 	-1;
	shl.b32 	%r1869, %r328, 3;
	add.s32 	%r1871, %r1796, %r1869;
	ld.shared.u64 	%rd39, [%r1871+26112];
	add.s32 	%r1872, %r1, 5760;
	setp.ge.s32 	%p203, %r1872, %r398;
	@%p203 bra 	$L__BB23_330;
	ld.shared.u32 	%r1873, [%r117+23040];
	add.s64 	%rd354, %rd39, %rd10;
	shl.b64 	%rd355, %rd354, 2;
	add.s64 	%rd356, %rd1, %rd355;
	st.global.u32 	[%rd356+23040], %r1873;
$L__BB23_330:
	bar.warp.sync 	-1;
	shl.b32 	%r1874, %r329, 3;
	add.s32 	%r1876, %r1796, %r1874;
	ld.shared.u64 	%rd357, [%r1876+26112];
	add.s64 	%rd40, %rd357, %rd10;
	or.b32  	%r1877, %r1, 6144;
	setp.ge.s32 	%p204, %r1877, %r398;
	@%p204 bra 	$L__BB23_332;
	ld.shared.u32 	%r1878, [%r117+24576];
	shl.b64 	%rd358, %rd40, 2;
	add.s64 	%rd359, %rd1, %rd358;
	st.global.u32 	[%rd359+24576], %r1878;
$L__BB23_332:
	bar.warp.sync 	-1;
$L__BB23_333:
	ret;

}


// ===== COMPILED SASS (sm_100) =====

	.target	sm_100

	.elftype	@"ET_EXEC"


//--------------------- .note.nv.tkinfo           --------------------------
	.section	.note.nv.tkinfo,"",@"SHT_NOTE"
	.sectionflags	@"SHF_NOTE_NV_TKINFO"
	.tkinfo
        /*0018*/ 	.word	0x00000002
        /*0030*/ 	.string	""
        /*0030*/ 	.string	"ptxas"
        /*0030*/ 	.string	"Cuda compilation tools, release 13.0, V13.0.88"
        /*0030*/ 	.string	"Build cuda_13.0.r13.0/compiler.36424714_0"
        /*0030*/ 	.string	"-arch sm_100 -m 64 "



//--------------------- .note.nv.cuinfo           --------------------------
	.section	.note.nv.cuinfo,"",@"SHT_NOTE"
	.sectionflags	@"SHF_NOTE_NV_CUINFO"
        /*0018*/ 	.short	0x0002
        /*001a*/ 	.short	0x0064
        /*001c*/ 	.short	0x0082
	.zero		2


//--------------------- .nv.info                  --------------------------
	.section	.nv.info,"",@"SHT_CUDA_INFO"
	.align	4


	//----- nvinfo : EIATTR_REGCOUNT
	.align		4
        /*0000*/ 	.byte	0x04, 0x2f
        /*0002*/ 	.short	(.L_50 - .L_49)
	.align		4
.L_49:
        /*0004*/ 	.word	index@(_Z16InitialiseDeviceP6float4S0_PjS1_S1_S1_Pfii)
        /*0008*/ 	.word	0x00000020


	//----- nvinfo : EIATTR_FRAME_SIZE
	.align		4
.L_50:
        /*000c*/ 	.byte	0x04, 0x11
        /*000e*/ 	.short	(.L_52 - .L_51)
	.align		4
.L_51:
        /*0010*/ 	.word	index@($__internal_11_$__cuda_sm3x_div_rn_noftz_f32_slowpath)
        /*0014*/ 	.word	0x00000000


	//----- nvinfo : EIATTR_FRAME_SIZE
	.align		4
.L_52:
        /*0018*/ 	.byte	0x04, 0x11
        /*001a*/ 	.short	(.L_54 - .L_53)
	.align		4
.L_53:
        /*001c*/ 	.word	index@(_Z16InitialiseDeviceP6float4S0_PjS1_S1_S1_Pfii)
        /*0020*/ 	.word	0x00000000


	//----- nvinfo : EIATTR_REGCOUNT
	.align		4
.L_54:
        /*0024*/ 	.byte	0x04, 0x2f
        /*0026*/ 	.short	(.L_56 - .L_55)
	.align		4
.L_55:
        /*0028*/ 	.word	index@(_Z13InitCellStartPii)
        /*002c*/ 	.word	0x0000000c


	//----- nvinfo : EIATTR_FRAME_SIZE
	.align		4
.L_56:
        /*0030*/ 	.byte	0x04, 0x11
        /*0032*/ 	.short	(.L_58 - .L_57)
	.align		4
.L_57:
        /*0034*/ 	.word	index@(_Z13InitCellStartPii)
        /*0038*/ 	.word	0x00000000


	//----- nvinfo : EIATTR_REGCOUNT
	.align		4
.L_58:
        /*003c*/ 	.byte	0x04, 0x2f
        /*003e*/ 	.short	(.L_60 - .L_59)
	.align		4
.L_59:
        /*0040*/ 	.word	index@(_Z9ArrayCopyP6float4S0_S0_S0_PjPiS1_ii)
        /*0044*/ 	.word	0x00000020


	//----- nvinfo : EIATTR_FRAME_SIZE
	.align		4
.L_60:
        /*0048*/ 	.byte	0x04, 0x11
        /*004a*/ 	.short	(.L_62 - .L_61)
	.align		4
.L_61:
        /*004c*/ 	.word	index@(_Z9ArrayCopyP6float4S0_S0_S0_PjPiS1_ii)
        /*0050*/ 	.word	0x00000000


	//----- nvinfo : EIATTR_REGCOUNT
	.align		4
.L_62:
        /*0054*/ 	.byte	0x04, 0x2f
        /*0056*/ 	.short	(.L_64 - .L_63)
	.align		4
.L_63:
        /*0058*/ 	.word	index@(_Z16UpdateTrackIndexPjS_S_S_ii)
        /*005c*/ 	.word	0x00000018


	//----- nvinfo : EIATTR_FRAME_SIZE
	.align		4
.L_64:
        /*0060*/ 	.byte	0x04, 0x11
        /*0062*/ 	.short	(.L_66 - .L_65)
	.align		4
.L_65:
        /*0064*/ 	.word	index@(_Z16UpdateTrackIndexPjS_S_S_ii)
        /*0068*/ 	.word	0x00000000


	//----- nvinfo : EIATTR_REGCOUNT
	.align		4
.L_66:
        /*006c*/ 	.byte	0x04, 0x2f
        /*006e*/ 	.short	(.L_68 - .L_67)
	.align		4
.L_67:
        /*0070*/ 	.word	index@(_Z12ParticleMoveP6float4S0_S0_PiPjS2_PfS3_ii)
        /*0074*/ 	.word	0x00000020


	//----- nvinfo : EIATTR_FRAME_SIZE
	.align		4
.L_68:
        /*0078*/ 	.byte	0x04, 0x11
        /*007a*/ 	.short	(.L_70 - .L_69)
	.align		4
.L_69:
        /*007c*/ 	.word	index@($__internal_10_$__cuda_sm3x_div_rn_noftz_f32_slowpath)
        /*0080*/ 	.word	0x00000000


	//----- nvinfo : EIATTR_FRAME_SIZE
	.align		4
.L_70:
        /*0084*/ 	.byte	0x04, 0x11
        /*0086*/ 	.short	(.L_72 - .L_71)
	.align		4
.L_71:
        /*0088*/ 	.word	index@($__internal_9_$__cuda_sm20_sqrt_rn_f32_slowpath)
        /*008c*/ 	.word	0x00000000


	//----- nvinfo : EIATTR_FRAME_SIZE
	.align		4
.L_72:
        /*0090*/ 	.byte	0x04, 0x11
        /*0092*/ 	.short	(.L_74 - .L_73)
	.align		4
.L_73:
        /*0094*/ 	.word	index@(_Z12ParticleMoveP6float4S0_S0_PiPjS2_PfS3_ii)
        /*0098*/ 	.word	0x00000000


	//----- nvinfo : EIATTR_REGCOUNT
	.align		4
.L_74:
        /*009c*/ 	.byte	0x04, 0x2f
        /*009e*/ 	.short	(.L_76 - .L_75)
	.align		4
.L_75:
        /*00a0*/ 	.word	index@(_Z15CountNeighboursP6float4PjPiS2_S1_ii)
        /*00a4*/ 	.word	0x0000001d


	//----- nvinfo : EIATTR_FRAME_SIZE
	.align		4
.L_76:
        /*00a8*/ 	.byte	0x04, 0x11
        /*00aa*/ 	.short	(.L_78 - .L_77)
	.align		4
.L_77:
        /*00ac*/ 	.word	index@($__internal_8_$__cuda_sm3x_div_rn_noftz_f32_slowpath)
        /*00b0*/ 	.word	0x00000000


	//----- nvinfo : EIATTR_FRAME_SIZE
	.align		4
.L_78:
        /*00b4*/ 	.byte	0x04, 0x11
        /*00b6*/ 	.short	(.L_80 - .L_79)
	.align		4
.L_79:
        /*00b8*/ 	.word	index@(_Z15CountNeighboursP6float4PjPiS2_S1_ii)
        /*00bc*/ 	.word	0x00000000


	//----- nvinfo : EIATTR_REGCOUNT
	.align		4
.L_80:
        /*00c0*/ 	.byte	0x04, 0x2f
        /*00c2*/ 	.short	(.L_82 - .L_81)
	.align		4
.L_81:
        /*00c4*/ 	.word	index@(_Z20InitialiseNeighboursP6float4PjPiS2_P5uint2PfS1_ii)
        /*00c8*/ 	.word	0x00000020


	//----- nvinfo : EIATTR_FRAME_SIZE
	.align		4
.L_82:
        /*00cc*/ 	.byte	0x04, 0x11
        /*00ce*/ 	.short	(.L_84 - .L_83)
	.align		4
.L_83:
        /*00d0*/ 	.word	index@($__internal_7_$__cuda_sm3x_div_rn_noftz_f32_slowpath)
        /*00d4*/ 	.word	0x00000000


	//----- nvinfo : EIATTR_FRAME_SIZE
	.align		4
.L_84:
        /*00d8*/ 	.byte	0x04, 0x11
        /*00da*/ 	.short	(.L_86 - .L_85)
	.align		4
.L_85:
        /*00dc*/ 	.word	index@($__internal_6_$__cuda_sm20_sqrt_rn_f32_slowpath)
        /*00e0*/ 	.word	0x00000000


	//----- nvinfo : EIATTR_FRAME_SIZE
	.align		4
.L_86:
        /*00e4*/ 	.byte	0x04, 0x11
        /*00e6*/ 	.short	(.L_88 - .L_87)
	.align		4
.L_87:
        /*00e8*/ 	.word	index@(_Z20InitialiseNeighboursP6float4PjPiS2_P5uint2PfS1_ii)
        /*00ec*/ 	.word	0x00000000


	//----- nvinfo : EIATTR_REGCOUNT
	.align		4
.L_88:
        /*00f0*/ 	.byte	0x04, 0x2f
        /*00f2*/ 	.short	(.L_90 - .L_89)
	.align		4
.L_89:
        /*00f4*/ 	.word	index@(_Z13ShepardFilterP6float4S0_PfPjPiii)
        /*00f8*/ 	.word	0x00000022


	//----- nvinfo : EIATTR_FRAME_SIZE
	.align		4
.L_90:
        /*00fc*/ 	.byte	0x04, 0x11
        /*00fe*/ 	.short	(.L_92 - .L_91)
	.align		4
.L_91:
        /*0100*/ 	.word	index@($__internal_5_$__cuda_sm3x_div_rn_noftz_f32_slowpath)
        /*0104*/ 	.word	0x00000000


	//----- nvinfo : EIATTR_FRAME_SIZE
	.align		4
.L_92:
        /*0108*/ 	.byte	0x04, 0x11
        /*010a*/ 	.short	(.L_94 - .L_93)
	.align		4
.L_93:
        /*010c*/ 	.word	index@($__internal_4_$__cuda_sm20_sqrt_rn_f32_slowpath)
        /*0110*/ 	.word	0x00000000


	//----- nvinfo : EIATTR_FRAME_SIZE
	.align		4
.L_94:
        /*0114*/ 	.byte	0x04, 0x11
        /*0116*/ 	.short	(.L_96 - .L_95)
	.align		4
.L_95:
        /*0118*/ 	.word	index@(_Z13ShepardFilterP6float4S0_PfPjPiii)
        /*011c*/ 	.word	0x00000000


	//----- nvinfo : EIATTR_REGCOUNT
	.align		4
.L_96:
        /*0120*/ 	.byte	0x04, 0x2f
        /*0122*/ 	.short	(.L_98 - .L_97)
	.align		4
.L_97:
        /*0124*/ 	.word	index@(_Z13UpdateDensityP6float4Pfii)
        /*0128*/ 	.word	0x00000010


	//----- nvinfo : EIATTR_FRAME_SIZE
	.align		4
.L_98:
        /*012c*/ 	.byte	0x04, 0x11
        /*012e*/ 	.short	(.L_100 - .L_99)
	.align		4
.L_99:
        /*0130*/ 	.word	index@(_Z13UpdateDensityP6float4Pfii)
        /*0134*/ 	.word	0x00000000


	//----- nvinfo : EIATTR_REGCOUNT
	.align		4
.L_100:
        /*0138*/ 	.byte	0x04, 0x2f
        /*013a*/ 	.short	(.L_102 - .L_101)
	.align		4
.L_101:
        /*013c*/ 	.word	index@(_Z14ParticleForcesP6float4S0_S0_PfPiPjS2_iiS3_)
        /*0140*/ 	.word	0x0000003a


	//----- nvinfo : EIATTR_FRAME_SIZE
	.align		4
.L_102:
        /*0144*/ 	.byte	0x04, 0x11
        /*0146*/ 	.short	(.L_104 - .L_103)
	.align		4
.L_103:
        /*0148*/ 	.word	index@($__internal_3_$__cuda_sm3x_div_rn_noftz_f32_slowpath)
        /*014c*/ 	.word	0x00000000


	//----- nvinfo : EIATTR_FRAME_SIZE
	.align		4
.L_104:
        /*0150*/ 	.byte	0x04, 0x11
        /*0152*/ 	.short	(.L_106 - .L_105)
	.align		4
.L_105:
        /*0154*/ 	.word	index@($__internal_2_$__cuda_sm20_sqrt_rn_f32_slowpath)
        /*0158*/ 	.word	0x00000000


	//----- nvinfo : EIATTR_FRAME_SIZE
	.align		4
.L_106:
        /*015c*/ 	.byte	0x04, 0x11
        /*015e*/ 	.short	(.L_108 - .L_107)
	.align		4
.L_107:
        /*0160*/ 	.word	index@(_Z14ParticleForcesP6float4S0_S0_PfPiPjS2_iiS3_)
        /*0164*/ 	.word	0x00000000


	//----- nvinfo : EIATTR_REGCOUNT
	.align		4
.L_108:
        /*0168*/ 	.byte	0x04, 0x2f
        /*016a*/ 	.short	(.L_110 - .L_109)
	.align		4
.L_109:
        /*016c*/ 	.word	index@(_Z13ConnectForcesP6float4S0_S0_PfPiPjS2_P5uint2S1_iiS3_i)
        /*0170*/ 	.word	0x00000020


	//----- nvinfo : EIATTR_FRAME_SIZE
	.align		4
.L_110:
        /*0174*/ 	.byte	0x04, 0x11
        /*0176*/ 	.short	(.L_112 - .L_111)
	.align		4
.L_111:
        /*0178*/ 	.word	index@($__internal_1_$__cuda_sm3x_div_rn_noftz_f32_slowpath)
        /*017c*/ 	.word	0x00000020


	//----- nvinfo : EIATTR_FRAME_SIZE
	.align		4
.L_112:
        /*0180*/ 	.byte	0x04, 0x11
        /*0182*/ 	.short	(.L_114 - .L_113)
	.align		4
.L_113:
        /*0184*/ 	.word	index@($__internal_0_$__cuda_sm20_sqrt_rn_f32_slowpath)
        /*0188*/ 	.word	0x00000020


	//----- nvinfo : EIATTR_FRAME_SIZE
	.align		4
.L_114:
        /*018c*/ 	.byte	0x04, 0x11
        /*018e*/ 	.short	(.L_116 - .L_115)
	.align		4
.L_115:
        /*0190*/ 	.word	index@(_Z13ConnectForcesP6float4S0_S0_PfPiPjS2_P5uint2S1_iiS3_i)
        /*0194*/ 	.word	0x00000020


	//----- nvinfo : EIATTR_REGCOUNT
	.align		4
.L_116:
        /*0198*/ 	.byte	0x04, 0x2f
        /*019a*/ 	.short	(.L_118 - .L_117)
	.align		4
.L_117:
        /*019c*/ 	.word	index@(_ZN6thrust24THRUST_300001_SM_1000_NS8cuda_cub4core6detail13_kernel_agentINS1_8__reduce11ReduceAgentINS0_12zip_iteratorIN4cuda3std3__45tupleIJNS0_10device_ptrIfEENS0_17counting_iteratorIlNS0_11use_defaultESF_SF_EEEEEEEPNSB_IJflEEESJ_iNS1_9__extrema9arg_max_fIflNSA_4lessIfEEEEEEJSI_SK_iSP_EEEvDpT0_)
        /*01a0*/ 	.word	0x0000001c


	//----- nvinfo : EIATTR_FRAME_SIZE
	.align		4
.L_118:
        /*01a4*/ 	.byte	0x04, 0x11
        /*01a6*/ 	.short	(.L_120 - .L_119)
	.align		4
.L_119:
        /*01a8*/ 	.word	index@(_ZN6thrust24THRUST_300001_SM_1000_NS8cuda_cub4core6detail13_kernel_agentINS1_8__reduce11ReduceAgentINS0_12zip_iteratorIN4cuda3std3__45tupleIJNS0_10device_ptrIfEENS0_17counting_iteratorIlNS0_11use_defaultESF_SF_EEEEEEEPNSB_IJflEEESJ_iNS1_9__extrema9arg_max_fIflNSA_4lessIfEEEEEEJSI_SK_iSP_EEEvDpT0_)
        /*01ac*/ 	.word	0x00000000


	//----- nvinfo : EIATTR_REGCOUNT
	.align		4
.L_120:
        /*01b0*/ 	.byte	0x04, 0x2f
        /*01b2*/ 	.short	(.L_122 - .L_121)
	.align		4
.L_121:
        /*01b4*/ 	.word	index@(_ZN6thrust24THRUST_300001_SM_1000_NS8cuda_cub4core6detail13_kernel_agentINS1_8__reduce11ReduceAgentINS0_12zip_iteratorIN4cuda3std3__45tupleIJNS0_10device_ptrIfEENS0_17counting_iteratorIlNS0_11use_defaultESF_SF_EEEEEEEPNSB_IJflEEESJ_iNS1_9__extrema9arg_max_fIflNSA_4lessIfEEEEEEJSI_SK_iN3cub18CUB_300001_SM_100013GridEvenShareIiEENSS_9GridQueueIjEESP_EEEvDpT0_)
        /*01b8*/ 	.word	0x0000001d


	//----- nvinfo : EIATTR_FRAME_SIZE
	.align		4
.L_122:
        /*01bc*/ 	.byte	0x04, 0x11
        /*01be*/ 	.short	(.L_124 - .L_123)
	.align		4
.L_123:
        /*01c0*/ 	.word	index@(_ZN6thrust24THRUST_300001_SM_1000_NS8cuda_cub4core6detail13_kernel_agentINS1_8__reduce11ReduceAgentINS0_12zip_iteratorIN4cuda3std3__45tupleIJNS0_10device_ptrIfEENS0_17counting_iteratorIlNS0_11use_defaultESF_SF_EEEEEEEPNSB_IJflEEESJ_iNS1_9__extrema9arg_max_fIflNSA_4lessIfEEEEEEJSI_SK_iN3cub18CUB_300001_SM_100013GridEvenShareIiEENSS_9GridQueueIjEESP_EEEvDpT0_)
        /*01c4*/ 	.word	0x00000000


	//----- nvinfo : EIATTR_REGCOUNT
	.align		4
.L_124:
        /*01c8*/ 	.byte	0x04, 0x2f
        /*01ca*/ 	.short	(.L_126 - .L_125)
	.align		4
.L_125:
        /*01cc*/ 	.word	index@(_ZN6thrust24THRUST_300001_SM_1000_NS8cuda_cub4core6detail13_kernel_agentINS1_8__reduce10DrainAgentIiEEJN3cub18CUB_300001_SM_10009GridQueueIjEEiEEEvDpT0_)
        /*01d0*/ 	.word	0x00000008


	//----- nvinfo : EIATTR_FRAME_SIZE
	.align		4
.L_126:
        /*01d4*/ 	.byte	0x04, 0x11
        /*01d6*/ 	.short	(.L_128 - .L_127)
	.align		4
.L_127:
        /*01d8*/ 	.word	index@(_ZN6thrust24THRUST_300001_SM_1000_NS8cuda_cub4core6detail13_kernel_agentINS1_8__reduce10DrainAgentIiEEJN3cub18CUB_300001_SM_10009GridQueueIjEEiEEEvDpT0_)
        /*01dc*/ 	.word	0x00000000


	//----- nvinfo : EIATTR_REGCOUNT
	.align		4
.L_128:
        /*01e0*/ 	.byte	0x04, 0x2f
        /*01e2*/ 	.short	(.L_130 - .L_129)
	.align		4
.L_129:
        /*01e4*/ 	.word	index@(_ZN6thrust24THRUST_300001_SM_1000_NS8cuda_cub4core6detail13_kernel_agentINS1_8__reduce11ReduceAgentIPN4cuda3std3__45tupleIJflEEESC_SB_iNS1_9__extrema9arg_max_fIflNS9_4lessIfEEEEEEJSC_SC_iSH_EEEvDpT0_)
        /*01e8*/ 	.word	0x00000020


	//----- nvinfo : EIATTR_FRAME_SIZE
	.align		4
.L_130:
        /*01ec*/ 	.byte	0x04, 0x11
        /*01ee*/ 	.short	(.L_132 - .L_131)
	.align		4
.L_131:
        /*01f0*/ 	.word	index@(_ZN6thrust24THRUST_300001_SM_1000_NS8cuda_cub4core6detail13_kernel_agentINS1_8__reduce11ReduceAgentIPN4cuda3std3__45tupleIJflEEESC_SB_iNS1_9__extrema9arg_max_fIflNS9_4lessIfEEEEEEJSC_SC_iSH_EEEvDpT0_)
        /*01f4*/ 	.word	0x00000000


	//----- nvinfo : EIATTR_REGCOUNT
	.align		4
.L_132:
        /*01f8*/ 	.byte	0x04, 0x2f
        /*01fa*/ 	.short	(.L_134 - .L_133)
	.align		4
.L_133:
        /*01fc*/ 	.word	index@(_ZN6thrust24THRUST_300001_SM_1000_NS8cuda_cub4core6detail13_kernel_agentINS1_8__reduce11ReduceAgentINS0_12zip_iteratorIN4cuda3std3__45tupleIJNS0_10device_ptrIfEENS0_17counting_iteratorIlNS0_11use_defaultESF_SF_EEEEEEEPNSB_IJflEEESJ_lNS1_9__extrema9arg_max_fIflNSA_4lessIfEEEEEEJSI_SK_lSP_EEEvDpT0_)
        /*0200*/ 	.word	0x0000001c


	//----- nvinfo : EIATTR_FRAME_SIZE
	.align		4
.L_134:
        /*0204*/ 	.byte	0x04, 0x11
        /*0206*/ 	.short	(.L_136 - .L_135)
	.align		4
.L_135:
        /*0208*/ 	.word	index@(_ZN6thrust24THRUST_300001_SM_1000_NS8cuda_cub4core6detail13_kernel_agentINS1_8__reduce11ReduceAgentINS0_12zip_iteratorIN4cuda3std3__45tupleIJNS0_10device_ptrIfEENS0_17counting_iteratorIlNS0_11use_defaultESF_SF_EEEEEEEPNSB_IJflEEESJ_lNS1_9__extrema9arg_max_fIflNSA_4lessIfEEEEEEJSI_SK_lSP_EEEvDpT0_)
        /*020c*/ 	.word	0x00000000


	//----- nvinfo : EIATTR_REGCOUNT
	.align		4
.L_136:
        /*0210*/ 	.byte	0x04, 0x2f
        /*0212*/ 	.short	(.L_138 - .L_137)
	.align		4
.L_137:
        /*0214*/ 	.word	index@(_ZN6thrust24THRUST_300001_SM_1000_NS8cuda_cub4core6detail13_kernel_agentINS1_8__reduce11ReduceAgentINS0_12zip_iteratorIN4cuda3std3__45tupleIJNS0_10device_ptrIfEENS0_17counting_iteratorIlNS0_11use_defaultESF_SF_EEEEEEEPNSB_IJflEEESJ_lNS1_9__extrema9arg_max_fIflNSA_4lessIfEEEEEEJSI_SK_lN3cub18CUB_300001_SM_100013GridEvenShareIlEENSS_9GridQueueIyEESP_EEEvDpT0_)
        /*0218*/ 	.word	0x0000001e


	//----- nvinfo : EIATTR_FRAME_SIZE
	.align		4
.L_138:
        /*021c*/ 	.byte	0x04, 0x11
        /*021e*/ 	.short	(.L_140 - .L_139)
	.align		4
.L_139:
        /*0220*/ 	.word	index@(_ZN6thrust24THRUST_300001_SM_1000_NS8cuda_cub4core6detail13_kernel_agentINS1_8__reduce11ReduceAgentINS0_12zip_iteratorIN4cuda3std3__45tupleIJNS0_10device_ptrIfEENS0_17counting_iteratorIlNS0_11use_defaultESF_SF_EEEEEEEPNSB_IJflEEESJ_lNS1_9__extrema9arg_max_fIflNSA_4lessIfEEEEEEJSI_SK_lN3cub18CUB_300001_SM_100013GridEvenShareIlEENSS_9GridQueueIyEESP_EEEvDpT0_)
        /*0224*/ 	.word	0x00000000


	//----- nvinfo : EIATTR_REGCOUNT
	.align		4
.L_140:
        /*0228*/ 	.byte	0x04, 0x2f
        /*022a*/ 	.short	(.L_142 - .L_141)
	.align		4
.L_141:
        /*022c*/ 	.word	index@(_ZN6thrust24THRUST_300001_SM_1000_NS8cuda_cub4core6detail13_kernel_agentINS1_8__reduce10DrainAgentIlEEJN3cub18CUB_300001_SM_10009GridQueueIyEElEEEvDpT0_)
        /*0230*/ 	.word	0x00000008


	//----- nvinfo : EIATTR_FRAME_SIZE
	.align		4
.L_142:
        /*0234*/ 	.byte	0x04, 0x11
        /*0236*/ 	.short	(.L_144 - .L_143)
	.align		4
.L_143:
        /*0238*/ 	.word	index@(_ZN6thrust24THRUST_300001_SM_1000_NS8cuda_cub4core6detail13_kernel_agentINS1_8__reduce10DrainAgentIlEEJN3cub18CUB_300001_SM_10009GridQueueIyEElEEEvDpT0_)
        /*023c*/ 	.word	0x00000000


	//----- nvinfo : EIATTR_REGCOUNT
	.align		4
.L_144:
        /*0240*/ 	.byte	0x04, 0x2f
        /*0242*/ 	.short	(.L_146 - .L_145)
	.align		4
.L_145:
        /*0244*/ 	.word	index@(_ZN6thrust24THRUST_300001_SM_1000_NS8cuda_cub4core6detail13_kernel_agentINS1_8__reduce11ReduceAgentIPN4cuda3std3__45tupleIJflEEESC_SB_lNS1_9__extrema9arg_max_fIflNS9_4lessIfEEEEEEJSC_SC_iSH_EEEvDpT0_)
        /*0248*/ 	.word	0x00000020


	//----- nvinfo : EIATTR_FRAME_SIZE
	.align		4
.L_146:
        /*024c*/ 	.byte	0x04, 0x11
        /*024e*/ 	.short	(.L_148 - .L_147)
	.align		4
.L_147:
        /*0250*/ 	.word	index@(_ZN6thrust24THRUST_300001_SM_1000_NS8cuda_cub4core6detail13_kernel_agentINS1_8__reduce11ReduceAgentIPN4cuda3std3__45tupleIJflEEESC_SB_lNS1_9__extrema9arg_max_fIflNS9_4lessIfEEEEEEJSC_SC_iSH_EEEvDpT0_)
        /*0254*/ 	.word	0x00000000


	//----- nvinfo : EIATTR_REGCOUNT
	.align		4
.L_148:
        /*0258*/ 	.byte	0x04, 0x2f
        /*025a*/ 	.short	(.L_150 - .L_149)
	.align		4
.L_149:
        /*025c*/ 	.word	index@(_ZN3cub18CUB_300001_SM_10006detail11EmptyKernelIvEEvv)
        /*0260*/ 	.word	0x00000004


	//----- nvinfo : EIATTR_FRAME_SIZE
	.align		4
.L_150:
        /*0264*/ 	.byte	0x04, 0x11
        /*0266*/ 	.short	(.L_152 - .L_151)
	.align		4
.L_151:
        /*0268*/ 	.word	index@(_ZN3cub18CUB_300001_SM_10006detail11EmptyKernelIvEEvv)
        /*026c*/ 	.word	0x00000000


	//----- nvinfo : EIATTR_REGCOUNT
	.align		4
.L_152:
        /*0270*/ 	.byte	0x04, 0x2f
        /*0272*/ 	.short	(.L_154 - .L_153)
	.align		4
.L_153:
        /*0274*/ 	.word	index@(_ZN3cub18CUB_300001_SM_10006detail10radix_sort31DeviceRadixSortSingleTileKernelINS1_5radix10policy_hubIjjyE10Policy1000ELNS0_9SortOrderE0EjjyNS1_21identity_decomposer_tEEEvPKT1_PSA_PKT2_PSE_T3_iiT4_)
        /*0278*/ 	.word	0x00000099


	//----- nvinfo : EIATTR_FRAME_SIZE
	.align		4
.L_154:
        /*027c*/ 	.byte	0x04, 0x11
        /*027e*/ 	.short	(.L_156 - .L_155)
	.align		4
.L_155:
        /*0280*/ 	.word	index@(_ZN3cub18CUB_300001_SM_10006detail10radix_sort31DeviceRadixSortSingleTileKernelINS1_5radix10policy_hubIjjyE10Policy1000ELNS0_9SortOrderE0EjjyNS1_21identity_decomposer_tEEEvPKT1_PSA_PKT2_PSE_T3_iiT4_)
        /*0284*/ 	.word	0x00000000


	//----- nvinfo : EIATTR_REGCOUNT
	.align		4
.L_156:
        /*0288*/ 	.byte	0x04, 0x2f
        /*028a*/ 	.short	(.L_158 - .L_157)
	.align		4
.L_157:
        /*028c*/ 	.word	index@(_ZN3cub18CUB_300001_SM_10006detail10radix_sort30DeviceRadixSortHistogramKernelINS1_5radix10policy_hubIjjyE10Policy1000ELNS0_9SortOrderE0EjyNS1_21identity_decomposer_tEEEvPT2_PKT1_SA_iiT3_)
        /*0290*/ 	.word	0x00000020


	//----- nvinfo : EIATTR_FRAME_SIZE
	.align		4
.L_158:
        /*0294*/ 	.byte	0x04, 0x11
        /*0296*/ 	.short	(.L_160 - .L_159)
	.align		4
.L_159:
        /*0298*/ 	.word	index@(_ZN3cub18CUB_300001_SM_10006detail10radix_sort30DeviceRadixSortHistogramKernelINS1_5radix10policy_hubIjjyE10Policy1000ELNS0_9SortOrderE0EjyNS1_21identity_decomposer_tEEEvPT2_PKT1_SA_iiT3_)
        /*029c*/ 	.word	0x00000000


	//----- nvinfo : EIATTR_REGCOUNT
	.align		4
.L_160:
        /*02a0*/ 	.byte	0x04, 0x2f
        /*02a2*/ 	.short	(.L_162 - .L_161)
	.align		4
.L_161:
        /*02a4*/ 	.word	index@(_ZN3cub18CUB_300001_SM_10006detail10radix_sort33DeviceRadixSortExclusiveSumKernelINS1_5radix10policy_hubIjjyE10Policy1000EyEEvPT0_)
        /*02a8*/ 	.word	0x00000020


	//----- nvinfo : EIATTR_FRAME_SIZE
	.align		4
.L_162:
        /*02ac*/ 	.byte	0x04, 0x11
        /*02ae*/ 	.short	(.L_164 - .L_163)
	.align		4
.L_163:
        /*02b0*/ 	.word	index@(_ZN3cub18CUB_300001_SM_10006detail10radix_sort33DeviceRadixSortExclusiveSumKernelINS1_5radix10policy_hubIjjyE10Policy1000EyEEvPT0_)
        /*02b4*/ 	.word	0x00000000


	//----- nvinfo : EIATTR_REGCOUNT
	.align		4
.L_164:
        /*02b8*/ 	.byte	0x04, 0x2f
        /*02ba*/ 	.short	(.L_166 - .L_165)
	.align		4
.L_165:
        /*02bc*/ 	.word	index@(_ZN3cub18CUB_300001_SM_10006detail10radix_sort29DeviceRadixSortOnesweepKernelINS1_5radix10policy_hubIjjyE10Policy1000ELNS0_9SortOrderE0EjjyiiNS1_21identity_decomposer_tEEEvPT5_SB_PT3_PKSC_PT1_PKSG_PT2_PKSK_T4_iiT6_)
        /*02c0*/ 	.word	0x00000050


	//----- nvinfo : EIATTR_FRAME_SIZE
	.align		4
.L_166:
        /*02c4*/ 	.byte	0x04, 0x11
        /*02c6*/ 	.short	(.L_168 - .L_167)
	.align		4
.L_167:
        /*02c8*/ 	.word	index@(_ZN3cub18CUB_300001_SM_10006detail10radix_sort29DeviceRadixSortOnesweepKernelINS1_5radix10policy_hubIjjyE10Policy1000ELNS0_9SortOrderE0EjjyiiNS1_21identity_decomposer_tEEEvPT5_SB_PT3_PKSC_PT1_PKSG_PT2_PKSK_T4_iiT6_)
        /*02cc*/ 	.word	0x00000008


	//----- nvinfo : EIATTR_MIN_STACK_SIZE
	.align		4
.L_168:
        /*02d0*/ 	.byte	0x04, 0x12
        /*02d2*/ 	.short	(.L_170 - .L_169)
	.align		4
.L_169:
        /*02d4*/ 	.word	index@(_ZN3cub18CUB_300001_SM_10006detail10radix_sort29DeviceRadixSortOnesweepKernelINS1_5radix10policy_hubIjjyE10Policy1000ELNS0_9SortOrderE0EjjyiiNS1_21identity_decomposer_tEEEvPT5_SB_PT3_PKSC_PT1_PKSG_PT2_PKSK_T4_iiT6_)
        /*02d8*/ 	.word	0x00000008


	//----- nvinfo : EIATTR_MIN_STACK_SIZE
	.align		4
.L_170:
        /*02dc*/ 	.byte	0x04, 0x12
        /*02de*/ 	.short	(.L_172 - .L_171)
	.align		4
.L_171:
        /*02e0*/ 	.word	index@(_ZN3cub18CUB_300001_SM_10006detail10radix_sort33DeviceRadixSortExclusiveSumKernelINS1_5radix10policy_hubIjjyE10Policy1000EyEEvPT0_)
        /*02e4*/ 	.word	0x00000000


	//----- nvinfo : EIATTR_MIN_STACK_SIZE
	.align		4
.L_172:
        /*02e8*/ 	.byte	0x04, 0x12
        /*02ea*/ 	.short	(.L_174 - .L_173)
	.align		4
.L_173:
        /*02ec*/ 	.word	index@(_ZN3cub18CUB_300001_SM_10006detail10radix_sort30DeviceRadixSortHistogramKernelINS1_5radix10policy_hubIjjyE10Policy1000ELNS0_9SortOrderE0EjyNS1_21identity_decomposer_tEEEvPT2_PKT1_SA_iiT3_)
        /*02f0*/ 	.word	0x00000000


	//----- nvinfo : EIATTR_MIN_STACK_SIZE
	.align		4
.L_174:
        /*02f4*/ 	.byte	0x04, 0x12
        /*02f6*/ 	.short	(.L_176 - .L_175)
	.align		4
.L_175:
        /*02f8*/ 	.word	index@(_ZN3cub18CUB_300001_SM_10006detail10radix_sort31DeviceRadixSortSingleTileKernelINS1_5radix10policy_hubIjjyE10Policy1000ELNS0_9SortOrderE0EjjyNS1_21identity_decomposer_tEEEvPKT1_PSA_PKT2_PSE_T3_iiT4_)
        /*02fc*/ 	.word	0x00000000


	//----- nvinfo : EIATTR_MIN_STACK_SIZE
	.align		4
.L_176:
        /*0300*/ 	.byte	0x04, 0x12
        /*0302*/ 	.short	(.L_178 - .L_177)
	.align		4
.L_177:
        /*0304*/ 	.word	index@(_ZN3cub18CUB_300001_SM_10006detail11EmptyKernelIvEEvv)
        /*0308*/ 	.word	0x00000000


	//----- nvinfo : EIATTR_MIN_STACK_SIZE
	.align		4
.L_178:
        /*030c*/ 	.byte	0x04, 0x12
        /*030e*/ 	.short	(.L_180 - .L_179)
	.align		4
.L_179:
        /*0310*/ 	.word	index@(_ZN6thrust24THRUST_300001_SM_1000_NS8cuda_cub4core6detail13_kernel_agentINS1_8__reduce11ReduceAgentIPN4cuda3std3__45tupleIJflEEESC_SB_lNS1_9__extrema9arg_max_fIflNS9_4lessIfEEEEEEJSC_SC_iSH_EEEvDpT0_)
        /*0314*/ 	.word	0x00000000


	//----- nvinfo : EIATTR_MIN_STACK_SIZE
	.align		4
.L_180:
        /*0318*/ 	.byte	0x04, 0x12
        /*031a*/ 	.short	(.L_182 - .L_181)
	.align		4
.L_181:
        /*031c*/ 	.word	index@(_ZN6thrust24THRUST_300001_SM_1000_NS8cuda_cub4core6detail13_kernel_agentINS1_8__reduce10DrainAgentIlEEJN3cub18CUB_300001_SM_10009GridQueueIyEElEEEvDpT0_)
        /*0320*/ 	.word	0x00000000


	//----- nvinfo : EIATTR_MIN_STACK_SIZE
	.align		4
.L_182:
        /*0324*/ 	.byte	0x04, 0x12
        /*0326*/ 	.short	(.L_184 - .L_183)
	.align		4
.L_183:
        /*0328*/ 	.word	index@(_ZN6thrust24THRUST_300001_SM_1000_NS8cuda_cub4core6detail13_kernel_agentINS1_8__reduce11ReduceAgentINS0_12zip_iteratorIN4cuda3std3__45tupleIJNS0_10device_ptrIfEENS0_17counting_iteratorIlNS0_11use_defaultESF_SF_EEEEEEEPNSB_IJflEEESJ_lNS1_9__extrema9arg_max_fIflNSA_4lessIfEEEEEEJSI_SK_lN3cub18CUB_300001_SM_100013GridEvenShareIlEENSS_9GridQueueIyEESP_EEEvDpT0_)
        /*032c*/ 	.word	0x00000000


	//----- nvinfo : EIATTR_MIN_STACK_SIZE
	.align		4
.L_184:
        /*0330*/ 	.byte	0x04, 0x12
        /*0332*/ 	.short	(.L_186 - .L_185)
	.align		4
.L_185:
        /*0334*/ 	.word	index@(_ZN6thrust24THRUST_300001_SM_1000_NS8cuda_cub4core6detail13_kernel_agentINS1_8__reduce11ReduceAgentINS0_12zip_iteratorIN4cuda3std3__45tupleIJNS0_10device_ptrIfEENS0_17counting_iteratorIlNS0_11use_defaultESF_SF_EEEEEEEPNSB_IJflEEESJ_lNS1_9__extrema9arg_max_fIflNSA_4lessIfEEEEEEJSI_SK_lSP_EEEvDpT0_)
        /*0338*/ 	.word	0x00000000


	//----- nvinfo : EIATTR_MIN_STACK_SIZE
	.align		4
.L_186:
        /*033c*/ 	.byte	0x04, 0x12
        /*033e*/ 	.short	(.L_188 - .L_187)
	.align		4
.L_187:
        /*0340*/ 	.word	index@(_ZN6thrust24THRUST_300001_SM_1000_NS8cuda_cub4core6detail13_kernel_agentINS1_8__reduce11ReduceAgentIPN4cuda3std3__45tupleIJflEEESC_SB_iNS1_9__extrema9arg_max_fIflNS9_4lessIfEEEEEEJSC_SC_iSH_EEEvDpT0_)
        /*0344*/ 	.word	0x00000000


	//----- nvinfo : EIATTR_MIN_STACK_SIZE
	.align		4
.L_188:
        /*0348*/ 	.byte	0x04, 0x12
        /*034a*/ 	.short	(.L_190 - .L_189)
	.align		4
.L_189:
        /*034c*/ 	.word	index@(_ZN6thrust24THRUST_300001_SM_1000_NS8cuda_cub4core6detail13_kernel_agentINS1_8__reduce10DrainAgentIiEEJN3cub18CUB_300001_SM_10009GridQueueIjEEiEEEvDpT0_)
        /*0350*/ 	.word	0x00000000


	//----- nvinfo : EIATTR_MIN_STACK_SIZE
	.align		4
.L_190:
        /*0354*/ 	.byte	0x04, 0x12
        /*0356*/ 	.short	(.L_192 - .L_191)
	.align		4
.L_191:
        /*0358*/ 	.word	index@(_ZN6thrust24THRUST_300001_SM_1000_NS8cuda_cub4core6detail13_kernel_agentINS1_8__reduce11ReduceAgentINS0_12zip_iteratorIN4cuda3std3__45tupleIJNS0_10device_ptrIfEENS0_17counting_iteratorIlNS0_11use_defaultESF_SF_EEEEEEEPNSB_IJflEEESJ_iNS1_9__extrema9arg_max_fIflNSA_4lessIfEEEEEEJSI_SK_iN3cub18CUB_300001_SM_100013GridEvenShareIiEENSS_9GridQueueIjEESP_EEEvDpT0_)
        /*035c*/ 	.word	0x00000000


	//----- nvinfo : EIATTR_MIN_STACK_SIZE
	.align		4
.L_192:
        /*0360*/ 	.byte	0x04, 0x12
        /*0362*/ 	.short	(.L_194 - .L_193)
	.align		4
.L_193:
        /*0364*/ 	.word	index@(_ZN6thrust24THRUST_300001_SM_1000_NS8cuda_cub4core6detail13_kernel_agentINS1_8__reduce11ReduceAgentINS0_12zip_iteratorIN4cuda3std3__45tupleIJNS0_10device_ptrIfEENS0_17counting_iteratorIlNS0_11use_defaultESF_SF_EEEEEEEPNSB_IJflEEESJ_iNS1_9__extrema9arg_max_fIflNSA_4lessIfEEEEEEJSI_SK_iSP_EEEvDpT0_)
        /*0368*/ 	.word	0x00000000


	//----- nvinfo : EIATTR_MIN_STACK_SIZE
	.align		4
.L_194:
        /*036c*/ 	.byte	0x04, 0x12
        /*036e*/ 	.short	(.L_196 - .L_195)
	.align		4
.L_195:
        /*0370*/ 	.word	index@(_Z13ConnectForcesP6float4S0_S0_PfPiPjS2_P5uint2S1_iiS3_i)
        /*0374*/ 	.word	0x00000020


	//----- nvinfo : EIATTR_MIN_STACK_SIZE
	.align		4
.L_196:
        /*0378*/ 	.byte	0x04, 0x12
        /*037a*/ 	.short	(.L_198 - .L_197)
	.align		4
.L_197:
        /*037c*/ 	.word	index@(_Z14ParticleForcesP6float4S0_S0_PfPiPjS2_iiS3_)
        /*0380*/ 	.word	0x00000000


	//----- nvinfo : EIATTR_MIN_STACK_SIZE
	.align		4
.L_198:
        /*0384*/ 	.byte	0x04, 0x12
        /*0386*/ 	.short	(.L_200 - .L_199)
	.align		4
.L_199:
        /*0388*/ 	.word	index@(_Z13UpdateDensityP6float4Pfii)
        /*038c*/ 	.word	0x00000000


	//----- nvinfo : EIATTR_MIN_STACK_SIZE
	.align		4
.L_200:
        /*0390*/ 	.byte	0x04, 0x12
        /*0392*/ 	.short	(.L_202 - .L_201)
	.align		4
.L_201:
        /*0394*/ 	.word	index@(_Z13ShepardFilterP6float4S0_PfPjPiii)
        /*0398*/ 	.word	0x00000000


	//----- nvinfo : EIATTR_MIN_STACK_SIZE
	.align		4
.L_202:
        /*039c*/ 	.byte	0x04, 0x12
        /*039e*/ 	.short	(.L_204 - .L_203)
	.align		4
.L_203:
        /*03a0*/ 	.word	index@(_Z20InitialiseNeighboursP6float4PjPiS2_P5uint2PfS1_ii)
        /*03a4*/ 	.word	0x00000000


	//----- nvinfo : EIATTR_MIN_STACK_SIZE
	.align		4
.L_204:
        /*03a8*/ 	.byte	0x04, 0x12
        /*03aa*/ 	.short	(.L_206 - .L_205)
	.align		4
.L_205:
        /*03ac*/ 	.word	index@(_Z15CountNeighboursP6float4PjPiS2_S1_ii)
        /*03b0*/ 	.word	0x00000000


	//----- nvinfo : EIATTR_MIN_STACK_SIZE
	.align		4
.L_206:
        /*03b4*/ 	.byte	0x04, 0x12
        /*03b6*/ 	.short	(.L_208 - .L_207)
	.align		4
.L_207:
        /*03b8*/ 	.word	index@(_Z12ParticleMoveP6float4S0_S0_PiPjS2_PfS3_ii)
        /*03bc*/ 	.word	0x00000000


	//----- nvinfo : EIATTR_MIN_STACK_SIZE
	.align		4
.L_208:
        /*03c0*/ 	.byte	0x04, 0x12
        /*03c2*/ 	.short	(.L_210 - .L_209)
	.align		4
.L_209:
        /*03c4*/ 	.word	index@(_Z16UpdateTrackIndexPjS_S_S_ii)
        /*03c8*/ 	.word	0x00000000


	//----- nvinfo : EIATTR_MIN_STACK_SIZE
	.align		4
.L_210:
        /*03cc*/ 	.byte	0x04, 0x12
        /*03ce*/ 	.short	(.L_212 - .L_211)
	.align		4
.L_211:
        /*03d0*/ 	.word	index@(_Z9ArrayCopyP6float4S0_S0_S0_PjPiS1_ii)
        /*03d4*/ 	.word	0x00000000


	//----- nvinfo : EIATTR_MIN_STACK_SIZE
	.align		4
.L_212:
        /*03d8*/ 	.byte	0x04, 0x12
        /*03da*/ 	.short	(.L_214 - .L_213)
	.align		4
.L_213:
        /*03dc*/ 	.word	index@(_Z13InitCellStartPii)
        /*03e0*/ 	.word	0x00000000


	//----- nvinfo : EIATTR_MIN_STACK_SIZE
	.align		4
.L_214:
        /*03e4*/ 	.byte	0x04, 0x12
        /*03e6*/ 	.short	(.L_216 - .L_215)
	.align		4
.L_215:
        /*03e8*/ 	.word	index@(_Z16InitialiseDeviceP6float4S0_PjS1_S1_S1_Pfii)
        /*03ec*/ 	.word	0x00000000
.L_216:


//--------------------- .nv.compat                --------------------------
	.section	.nv.compat,"",@"SHT_CUDA_COMPAT_INFO"
	.align	4
        /*0000*/ 	.byte	0x02, 0x09, 0x00, 0x00, 0x02, 0x02, 0x01, 0x00, 0x02, 0x05, 0x05, 0x00, 0x03, 0x07, 0x01, 0x01
        /*0010*/ 	.byte	0x02, 0x03, 0x00, 0x00, 0x02, 0x06, 0x01, 0x00, 0x04, 0x0b, 0x08, 0x00, 0x01, 0x00, 0x00, 0x00
        /*0020*/ 	.byte	0x00, 0x00, 0x00, 0x00


//--------------------- .nv.info._ZN3cub18CUB_300001_SM_10006detail10radix_sort29DeviceRadixSortOnesweepKernelINS1_5radix10policy_hubIjjyE10Policy1000ELNS0_9SortOrderE0EjjyiiNS1_21identity_decomposer_tEEEvPT5_SB_PT3_PKSC_PT1_PKSG_PT2_PKSK_T4_iiT6_ --------------------------
	.section	.nv.info._ZN3cub18CUB_300001_SM_10006detail10radix_sort29DeviceRadixSortOnesweepKernelINS1_5radix10policy_hubIjjyE10Policy1000ELNS0_9SortOrderE0EjjyiiNS1_21identity_decomposer_tEEEvPT5_SB_PT3_PKSC_PT1_PKSG_PT2_PKSK_T4_iiT6_,"",@"SHT_CUDA_INFO"
	.sectionflags	@""
	.align	4


	//----- nvinfo : EIATTR_CUDA_API_VERSION
	.align		4
        /*0000*/ 	.byte	0x04, 0x37
        /*0002*/ 	.short	(.L_218 - .L_217)
.L_217:
        /*0004*/ 	.word	0x00000082


	//----- nvinfo : EIATTR_KPARAM_INFO
	.align		4
.L_218:
        /*0008*/ 	.byte	0x04, 0x17
        /*000a*/ 	.short	(.L_220 - .L_219)
.L_219:
        /*000c*/ 	.word	0x00000000
        /*0010*/ 	.short	0x000b
        /*0012*/ 	.short	0x004c
        /*0014*/ 	.byte	0x00, 0xf0, 0x05, 0x00


	//----- nvinfo : EIATTR_KPARAM_INFO
	.align		4
.L_220:
        /*0018*/ 	.byte	0x04, 0x17
        /*001a*/ 	.short	(.L_222 - .L_221)
.L_221:
        /*001c*/ 	.word	0x00000000
        /*0020*/ 	.short	0x000a
        /*0022*/ 	.short	0x0048
        /*0024*/ 	.byte	0x00, 0xf0, 0x11, 0x00


	//----- nvinfo : EIATTR_KPARAM_INFO
	.align		4
.L_222:
        /*0028*/ 	.byte	0x04, 0x17
        /*002a*/ 	.short	(.L_224 - .L_223)
.L_223:
        /*002c*/ 	.word	0x00000000
        /*0030*/ 	.short	0x0009
        /*0032*/ 	.short	0x0044
        /*0034*/ 	.byte	0x00, 0xf0, 0x11, 0x00


	//----- nvinfo : EIATTR_KPARAM_INFO
	.align		4
.L_224:
        /*0038*/ 	.byte	0x04, 0x17
        /*003a*/ 	.short	(.L_226 - .L_225)
.L_225:
        /*003c*/ 	.word	0x00000000
        /*0040*/ 	.short	0x0008
        /*0042*/ 	.short	0x0040
        /*0044*/ 	.byte	0x00, 0xf0, 0x11, 0x00


	//----- nvinfo : EIATTR_KPARAM_INFO
	.align		4
.L_226:
        /*0048*/ 	.byte	0x04, 0x17
        /*004a*/ 	.short	(.L_228 - .L_227)
.L_227:
        /*004c*/ 	.word	0x00000000
        /*0050*/ 	.short	0x0007
        /*0052*/ 	.short	0x0038
        /*0054*/ 	.byte	0x00, 0xf5, 0x21, 0x00


	//----- nvinfo : EIATTR_KPARAM_INFO
	.align		4
.L_228:
        /*0058*/ 	.byte	0x04, 0x17
        /*005a*/ 	.short	(.L_230 - .L_229)
.L_229:
        /*005c*/ 	.word	0x00000000
        /*0060*/ 	.short	0x0006
        /*0062*/ 	.short	0x0030
        /*0064*/ 	.byte	0x00, 0xf5, 0x21, 0x00


	//----- nvinfo : EIATTR_KPARAM_INFO
	.align		4
.L_230:
        /*0068*/ 	.byte	0x04, 0x17
        /*006a*/ 	.short	(.L_232 - .L_231)
.L_231:
        /*006c*/ 	.word	0x00000000
        /*0070*/ 	.short	0x0005
        /*0072*/ 	.short	0x0028
        /*0074*/ 	.byte	0x00, 0xf5, 0x21, 0x00


	//----- nvinfo : EIATTR_KPARAM_INFO
	.align		4
.L_232:
        /*0078*/ 	.byte	0x04, 0x17
        /*007a*/ 	.short	(.L_234 - .L_233)
.L_233:
        /*007c*/ 	.word	0x00000000
        /*0080*/ 	.short	0x0004
        /*0082*/ 	.short	0x0020
        /*0084*/ 	.byte	0x00, 0xf5, 0x21, 0x00


	//----- nvinfo : EIATTR_KPARAM_INFO
	.align		4
.L_234:
        /*0088*/ 	.byte	0x04, 0x17
        /*008a*/ 	.short	(.L_236 - .L_235)
.L_235:
        /*008c*/ 	.word	0x00000000
        /*0090*/ 	.short	0x0003
        /*0092*/ 	.short	0x0018
        /*0094*/ 	.byte	0x00, 0xf5, 0x21, 0x00


	//----- nvinfo : EIATTR_KPARAM_INFO
	.align		4
.L_236:
        /*0098*/ 	.byte	0x04, 0x17
        /*009a*/ 	.short	(.L_238 - .L_237)
.L_237:
        /*009c*/ 	.word	0x00000000
        /*00a0*/ 	.short	0x0002
        /*00a2*/ 	.short	0x0010
        /*00a4*/ 	.byte	0x00, 0xf5, 0x21, 0x00


	//----- nvinfo : EIATTR_KPARAM_INFO
	.align		4
.L_238:
        /*00a8*/ 	.byte	0x04, 0x17
        /*00aa*/ 	.short	(.L_240 - .L_239)
.L_239:
        /*00ac*/ 	.word	0x00000000
        /*00b0*/ 	.short	0x0001
        /*00b2*/ 	.short	0x0008
        /*00b4*/ 	.byte	0x00, 0xf5, 0x21, 0x00


	//----- nvinfo : EIATTR_KPARAM_INFO
	.align		4
.L_240:
        /*00b8*/ 	.byte	0x04, 0x17
        /*00ba*/ 	.short	(.L_242 - .L_241)
.L_241:
        /*00bc*/ 	.word	0x00000000
        /*00c0*/ 	.short	0x0000
        /*00c2*/ 	.short	0x0000
        /*00c4*/ 	.byte	0x00, 0xf5, 0x21, 0x00


	//----- nvinfo : EIATTR_SPARSE_MMA_MASK
	.align		4
.L_242:
        /*00c8*/ 	.byte	0x03, 0x50
        /*00ca*/ 	.short	0x0000


	//----- nvinfo : EIATTR_MAXREG_COUNT
	.align		4
        /*00cc*/ 	.byte	0x03, 0x1b
        /*00ce*/ 	.short	0x00a8


	//----- nvinfo : EIATTR_NUM_BARRIERS
	.align		4
        /*00d0*/ 	.byte	0x02, 0x4c
        /*00d2*/ 	.byte	0x01
	.zero		1


	//----- nvinfo : EIATTR_ANNOTATIONS
	.align		4
        /*00d4*/ 	.byte	0x04, 0x55
        /*00d6*/ 	.short	(.L_244 - .L_243)


	//   ....[0]....
.L_243:
        /*00d8*/ 	.word	0x00000001
        /*00dc*/ 	.byte	0xa0, 0x0d, 0x00, 0x00, 0x01, 0x00, 0x00, 0x00, 0xe0, 0x2b, 0x00, 0x00


	//----- nvinfo : EIATTR_MERCURY_ISA_VERSION
	.align		4
.L_244:
        /*00e8*/ 	.byte	0x03, 0x5f
        /*00ea*/ 	.short	0x0101


	//----- nvinfo : EIATTR_COOP_GROUP_MASK_REGIDS
	.align		4
        /*00ec*/ 	.byte	0x04, 0x29
        /*00ee*/ 	.short	(.L_246 - .L_245)


	//   ....[0]....
.L_245:
        /*00f0*/ 	.word	0xffffffff


	//   ....[1]....
        /*00f4*/ 	.word	0x05000000


	//   ....[2]....
        /*00f8*/ 	.word	0xffffffff


	//   ....[3]....
        /*00fc*/ 	.word	0xffffffff


	//   ....[4]....
        /*0100*/ 	.word	0xffffffff


	//   ....[5]....
        /*0104*/ 	.word	0xffffffff


	//   ....[6]....
        /*0108*/ 	.word	0xffffffff


	//   ....[7]....
        /*010c*/ 	.word	0xffffffff


	//   ....[8]....
        /*0110*/ 	.word	0xffffffff


	//   ....[9]....
        /*0114*/ 	.word	0xffffffff


	//   ....[10]....
        /*0118*/ 	.word	0xffffffff


	//   ....[11]....
        /*011c*/ 	.word	0xffffffff


	//   ....[12]....
        /*0120*/ 	.word	0xffffffff


	//   ....[13]....
        /*0124*/ 	.word	0xffffffff


	//   ....[14]....
        /*0128*/ 	.word	0xffffffff


	//   ....[15]....
        /*012c*/ 	.word	0xffffffff


	//   ....[16]....
        /*0130*/ 	.word	0xffffffff


	//   ....[17]....
        /*0134*/ 	.word	0xffffffff


	//   ....[18]....
        /*0138*/ 	.word	0xffffffff


	//   ....[19]....
        /*013c*/ 	.word	0xffffffff


	//   ....[20]....
        /*0140*/ 	.word	0xffffffff


	//   ....[21]....
        /*0144*/ 	.word	0xffffffff


	//   ....[22]....
        /*0148*/ 	.word	0xffffffff


	//   ....[23]....
        /*014c*/ 	.word	0xffffffff


	//   ....[24]....
        /*0150*/ 	.word	0xffffffff


	//   ....[25]....
        /*0154*/ 	.word	0xffffffff


	//   ....[26]....
        /*0158*/ 	.word	0xffffffff


	//   ....[27]....
        /*015c*/ 	.word	0xffffffff


	//   ....[28]....
        /*0160*/ 	.word	0xffffffff


	//   ....[29]....
        /*0164*/ 	.word	0xffffffff


	//   ....[30]....
        /*0168*/ 	.word	0xffffffff


	//   ....[31]....
        /*016c*/ 	.word	0xffffffff


	//   ....[32]....
        /*0170*/ 	.word	0xffffffff


	//   ....[33]....
        /*0174*/ 	.word	0xffffffff


	//   ....[34]....
        /*0178*/ 	.word	0xffffffff


	//   ....[35]....
        /*017c*/ 	.word	0xffffffff


	//   ....[36]....
        /*0180*/ 	.word	0xffffffff


	//   ....[37]....
        /*0184*/ 	.word	0xffffffff


	//   ....[38]....
        /*0188*/ 	.word	0xffffffff


	//   ....[39]....
        /*018c*/ 	.word	0xffffffff


	//   ....[40]....
        /*0190*/ 	.word	0xffffffff


	//   ....[41]....
        /*0194*/ 	.word	0xffffffff


	//   ....[42]....
        /*0198*/ 	.word	0xffffffff


	//   ....[43]....
        /*019c*/ 	.word	0xffffffff


	//   ....[44]....
        /*01a0*/ 	.word	0xffffffff


	//   ....[45]....
        /*01a4*/ 	.word	0xffffffff


	//   ....[46]....
        /*01a8*/ 	.word	0xffffffff


	//   ....[47]....
        /*01ac*/ 	.word	0xffffffff


	//   ....[48]....
        /*01b0*/ 	.word	0xffffffff


	//   ....[49]....
        /*01b4*/ 	.word	0xffffffff


	//   ....[50]....
        /*01b8*/ 	.word	0xffffffff


	//   ....[51]....
        /*01bc*/ 	.word	0xffffffff


	//   ....[52]....
        /*01c0*/ 	.word	0xffffffff


	//   ....[53]....
        /*01c4*/ 	.word	0xffffffff


	//   ....[54]....
        /*01c8*/ 	.word	0xffffffff


	//   ....[55]....
        /*01cc*/ 	.word	0xffffffff


	//   ....[56]....
        /*01d0*/ 	.word	0xffffffff


	//   ....[57]....
        /*01d4*/ 	.word	0xffffffff


	//   ....[58]....
        /*01d8*/ 	.word	0xffffffff


	//   ....[59]....
        /*01dc*/ 	.word	0xffffffff


	//   ....[60]....
        /*01e0*/ 	.word	0xffffffff


	//   ....[61]....
        /*01e4*/ 	.word	0xffffffff


	//   ....[62]....
        /*01e8*/ 	.word	0xffffffff


	//   ....[63]....
        /*01ec*/ 	.word	0xffffffff


	//   ....[64]....
        /*01f0*/ 	.word	0xffffffff


	//   ....[65]....
        /*01f4*/ 	.word	0xffffffff


	//   ....[66]....
        /*01f8*/ 	.word	0xffffffff


	//   ....[67]....
        /*01fc*/ 	.word	0xffffffff


	//   ....[68]....
        /*0200*/ 	.word	0xffffffff


	//   ....[69]....
        /*0204*/ 	.word	0xffffffff


	//   ....[70]....
        /*0208*/ 	.word	0xffffffff


	//   ....[71]....
        /*020c*/ 	.word	0xffffffff


	//   ....[72]....
        /*0210*/ 	.word	0xffffffff


	//   ....[73]....
        /*0214*/ 	.word	0xffffffff


	//   ....[74]....
        /*0218*/ 	.word	0xffffffff


	//   ....[75]....
        /*021c*/ 	.word	0xffffffff


	//   ....[76]....
        /*0220*/ 	.word	0xffffffff


	//   ....[77]....
        /*0224*/ 	.word	0xffffffff


	//   ....[78]....
        /*0228*/ 	.word	0xffffffff


	//   ....[79]....
        /*022c*/ 	.word	0xffffffff


	//   ....[80]....
        /*0230*/ 	.word	0xffffffff


	//   ....[81]....
        /*0234*/ 	.word	0xffffffff


	//   ....[82]....
        /*0238*/ 	.word	0xffffffff


	//   ....[83]....
        /*023c*/ 	.word	0xffffffff


	//   ....[84]....
        /*0240*/ 	.word	0xffffffff


	//   ....[85]....
        /*0244*/ 	.word	0xffffffff


	//   ....[86]....
        /*0248*/ 	.word	0xffffffff


	//   ....[87]....
        /*024c*/ 	.word	0xffffffff


	//   ....[88]....
        /*0250*/ 	.word	0xffffffff


	//   ....[89]....
        /*0254*/ 	.word	0xffffffff


	//   ....[90]....
        /*0258*/ 	.word	0xffffffff


	//   ....[91]....
        /*025c*/ 	.word	0xffffffff


	//   ....[92]....
        /*0260*/ 	.word	0xffffffff


	//   ....[93]....
        /*0264*/ 	.word	0xffffffff


	//   ....[94]....
        /*0268*/ 	.word	0xffffffff


	//   ....[95]....
        /*026c*/ 	.word	0xffffffff


	//   ....[96]....
        /*0270*/ 	.word	0xffffffff


	//   ....[97]....
        /*0274*/ 	.word	0xffffffff


	//   ....[98]....
        /*0278*/ 	.word	0xffffffff


	//   ....[99]....
        /*027c*/ 	.word	0xffffffff


	//   ....[100]....
        /*0280*/ 	.word	0xffffffff


	//   ....[101]....
        /*0284*/ 	.word	0xffffffff


	//   ....[102]....
        /*0288*/ 	.word	0xffffffff


	//   ....[103]....
        /*028c*/ 	.word	0xffffffff


	//   ....[104]....
        /*0290*/ 	.word	0xffffffff


	//   ....[105]....
        /*0294*/ 	.word	0xffffffff


	//   ....[106]....
        /*0298*/ 	.word	0xffffffff


	//   ....[107]....
        /*029c*/ 	.word	0xffffffff


	//   ....[108]....
        /*02a0*/ 	.word	0xffffffff


	//   ....[109]....
        /*02a4*/ 	.word	0xffffffff


	//   ....[110]....
        /*02a8*/ 	.word	0xffffffff


	//   ....[111]....
        /*02ac*/ 	.word	0xffffffff


	//   ....[112]....
        /*02b0*/ 	.word	0xffffffff


	//   ....[113]....
        /*02b4*/ 	.word	0xffffffff


	//   ....[114]....
        /*02b8*/ 	.word	0xffffffff


	//   ....[115]....
        /*02bc*/ 	.word	0xffffffff


	//   ....[116]....
        /*02c0*/ 	.word	0xffffffff


	//   ....[117]....
        /*02c4*/ 	.word	0xffffffff


	//   ....[118]....
        /*02c8*/ 	.word	0xffffffff


	//   ....[119]....
        /*02cc*/ 	.word	0xffffffff


	//   ....[120]....
        /*02d0*/ 	.word	0xffffffff


	//   ....[121]....
        /*02d4*/ 	.word	0xffffffff


	//   ....[122]....
        /*02d8*/ 	.word	0xffffffff


	//   ....[123]....
        /*02dc*/ 	.word	0xffffffff


	//   ....[124]....
        /*02e0*/ 	.word	0xffffffff


	//   ....[125]....
        /*02e4*/ 	.word	0xffffffff


	//   ....[126]....
        /*02e8*/ 	.word	0xffffffff


	//   ....[127]....
        /*02ec*/ 	.word	0xffffffff


	//   ....[128]....
        /*02f0*/ 	.word	0xffffffff


	//   ....[129]....
        /*02f4*/ 	.word	0xffffffff


	//   ....[130]....
        /*02f8*/ 	.word	0xffffffff


	//   ....[131]....
        /*02fc*/ 	.word	0xffffffff


	//   ....[132]....
        /*0300*/ 	.word	0xffffffff


	//   ....[133]....
        /*0304*/ 	.word	0xffffffff


	//   ....[134]....
        /*0308*/ 	.word	0xffffffff


	//   ....[135]....
        /*030c*/ 	.word	0xffffffff


	//   ....[136]....
        /*0310*/ 	.word	0xffffffff


	//   ....[137]....
        /*0314*/ 	.word	0xffffffff


	//   ....[138]....
        /*0318*/ 	.word	0xffffffff


	//   ....[139]....
        /*031c*/ 	.word	0xffffffff


	//   ....[140]....
        /*0320*/ 	.word	0xffffffff


	//   ....[141]....
        /*0324*/ 	.word	0xffffffff


	//   ....[142]....
        /*0328*/ 	.word	0xffffffff


	//   ....[143]....
        /*032c*/ 	.word	0xffffffff


	//   ....[144]....
        /*0330*/ 	.word	0xffffffff


	//   ....[145]....
        /*0334*/ 	.word	0xffffffff


	//   ....[146]....
        /*0338*/ 	.word	0xffffffff


	//   ....[147]....
        /*033c*/ 	.word	0xffffffff


	//   ....[148]....
        /*0340*/ 	.word	0xffffffff


	//   ....[149]....
        /*0344*/ 	.word	0xffffffff


	//   ....[150]....
        /*0348*/ 	.word	0xffffffff


	//   ....[151]....
        /*034c*/ 	.word	0xffffffff


	//   ....[152]....
        /*0350*/ 	.word	0xffffffff


	//   ....[153]....
        /*0354*/ 	.word	0xffffffff


	//   ....[154]....
        /*0358*/ 	.word	0xffffffff


	//   ....[155]....
        /*035c*/ 	.word	0xffffffff


	//   ....[156]....
        /*0360*/ 	.word	0xffffffff


	//   ....[157]....
        /*0364*/ 	.word	0xffffffff


	//   ....[158]....
        /*0368*/ 	.word	0xffffffff


	//   ....[159]....
        /*036c*/ 	.word	0xffffffff


	//   ....[160]....
        /*0370*/ 	.word	0x0500000c


	//   ....[161]....
        /*0374*/ 	.word	0xffffffff


	//   ....[162]....
        /*0378*/ 	.word	0xffffffff


	//   ....[163]....
        /*037c*/ 	.word	0xffffffff


	//   ....[164]....
        /*0380*/ 	.word	0xffffffff


	//   ....[165]....
        /*0384*/ 	.word	0xffffffff


	//   ....[166]....
        /*0388*/ 	.word	0xffffffff


	//   ....[167]....
        /*038c*/ 	.word	0xffffffff


	//   ....[168]....
        /*0390*/ 	.word	0xffffffff


	//   ....[169]....
        /*0394*/ 	.word	0xffffffff


	//   ....[170]....
        /*0398*/ 	.word	0xffffffff


	//   ....[171]....
        /*039c*/ 	.word	0xffffffff


	//   ....[172]....
        /*03a0*/ 	.word	0xffffffff


	//   ....[173]....
        /*03a4*/ 	.word	0xffffffff


	//   ....[174]....
        /*03a8*/ 	.word	0xffffffff


	//   ....[175]....
        /*03ac*/ 	.word	0xffffffff


	//   ....[176]....
        /*03b0*/ 	.word	0xffffffff


	//   ....[177]....
        /*03b4*/ 	.word	0xffffffff


	//   ....[178]....
        /*03b8*/ 	.word	0xffffffff


	//   ....[179]....
        /*03bc*/ 	.word	0xffffffff


	//   ....[180]....
        /*03c0*/ 	.word	0xffffffff


	//   ....[181]....
        /*03c4*/ 	.word	0xffffffff


	//   ....[182]....
        /*03c8*/ 	.word	0xffffffff


	//   ....[183]....
        /*03cc*/ 	.word	0xffffffff


	//   ....[184]....
        /*03d0*/ 	.word	0xffffffff


	//   ....[185]....
        /*03d4*/ 	.word	0xffffffff


	//   ....[186]....
        /*03d8*/ 	.word	0xffffffff


	//   ....[187]....
        /*03dc*/ 	.word	0xffffffff


	//   ....[188]....
        /*03e0*/ 	.word	0xffffffff


	//   ....[189]....
        /*03e4*/ 	.word	0xffffffff


	//   ....[190]....
        /*03e8*/ 	.word	0xffffffff


	//   ....[191]....
        /*03ec*/ 	.word	0xffffffff


	//   ....[192]....
        /*03f0*/ 	.word	0xffffffff


	//   ....[193]....
        /*03f4*/ 	.word	0xffffffff


	//   ....[194]....
        /*03f8*/ 	.word	0xffffffff


	//   ....[195]....
        /*03fc*/ 	.word	0xffffffff


	//   ....[196]....
        /*0400*/ 	.word	0xffffffff


	//   ....[197]....
        /*0404*/ 	.word	0xffffffff


	//   ....[198]....
        /*0408*/ 	.word	0xffffffff


	//   ....[199]....
        /*040c*/ 	.word	0xffffffff


	//   ....[200]....
        /*0410*/ 	.word	0xffffffff


	//   ....[201]....
        /*0414*/ 	.word	0xffffffff


	//   ....[202]....
        /*0418*/ 	.word	0xffffffff


	//   ....[203]....
        /*041c*/ 	.word	0xffffffff


	//   ....[204]....
        /*0420*/ 	.word	0xffffffff


	//   ....[205]....
        /*0424*/ 	.word	0xffffffff


	//   ....[206]....
        /*0428*/ 	.word	0xffffffff


	//   ....[207]....
        /*042c*/ 	.word	0xffffffff


	//   ....[208]....
        /*0430*/ 	.word	0xffffffff


	//   ....[209]....
        /*0434*/ 	.word	0xffffffff


	//   ....[210]....
        /*0438*/ 	.word	0xffffffff


	//   ....[211]....
        /*043c*/ 	.word	0xffffffff


	//   ....[212]....
        /*0440*/ 	.word	0xffffffff


	//   ....[213]....
        /*0444*/ 	.word	0xffffffff


	//   ....[214]....
        /*0448*/ 	.word	0xffffffff


	//   ....[215]....
        /*044c*/ 	.word	0xffffffff


	//   ....[216]....
        /*0450*/ 	.word	0xffffffff


	//   ....[217]....
        /*0454*/ 	.word	0xffffffff


	//   ....[218]....
        /*0458*/ 	.word	0xffffffff


	//   ....[219]....
        /*045c*/ 	.word	0xffffffff


	//   ....[220]....
        /*0460*/ 	.word	0xffffffff


	//   ....[221]....
        /*0464*/ 	.word	0xffffffff


	//   ....[222]....
        /*0468*/ 	.word	0xffffffff


	//   ....[223]....
        /*046c*/ 	.word	0xffffffff


	//   ....[224]....
        /*0470*/ 	.word	0xffffffff


	//   ....[225]....
        /*0474*/ 	.word	0xffffffff


	//   ....[226]....
        /*0478*/ 	.word	0xffffffff


	//   ....[227]....
        /*047c*/ 	.word	0xffffffff


	//   ....[228]....
        /*0480*/ 	.word	0xffffffff


	//   ....[229]....
        /*0484*/ 	.word	0x0500004c


	//   ....[230]....
        /*0488*/ 	.word	0x0500004c


	//   ....[231]....
        /*048c*/ 	.word	0x0500004c


	//   ....[232]....
        /*0490*/ 	.word	0x0500004c


	//   ....[233]....
        /*0494*/ 	.word	0x0500004c


	//----- nvinfo : EIATTR_COOP_GROUP_INSTR_OFFSETS
	.align		4
.L_246:
        /*0498*/ 	.byte	0x04, 0x28
        /*049a*/ 	.short	(.L_248 - .L_247)


	//   ....[0]....
.L_247:
        /*049c*/ 	.word	0x00000e60


	//   ....[1]....
        /*04a0*/ 	.word	0x00001770


	//   ....[2]....
        /*04a4*/ 	.word	0x000029b0


	//   ....[3]....
        /*04a8*/ 	.word	0x000029d0


	//   ....[4]....
        /*04ac*/ 	.word	0x000029f0


	//   ....[5]....
        /*04b0*/ 	.word	0x00002a10


	//   ....[6]....
        /*04b4*/ 	.word	0x00002a30


	//   ....[7]....
        /*04b8*/ 	.word	0x00002f20


	//   ....[8]....
        /*04bc*/ 	.word	0x00002f30


	//   ....[9]....
        /*04c0*/ 	.word	0x00002f50


	//   ....[10]....
        /*04c4*/ 	.word	0x00002f70


	//   ....[11]....
        /*04c8*/ 	.word	0x00002fc0


	//   ....[12]....
        /*04cc*/ 	.word	0x00003000


	//   ....[13]....
        /*04d0*/ 	.word	0x00003030


	//   ....[14]....
        /*04d4*/ 	.word	0x00003060


	//   ....[15]....
        /*04d8*/ 	.word	0x00003160


	//   ....[16]....
        /*04dc*/ 	.word	0x00003170


	//   ....[17]....
        /*04e0*/ 	.word	0x00003190


	//   ....[18]....
        /*04e4*/ 	.word	0x000031d0


	//   ....[19]....
        /*04e8*/ 	.word	0x00003200


	//   ....[20]....
        /*04ec*/ 	.word	0x00003240


	//   ....[21]....
        /*04f0*/ 	.word	0x00003260


	//   ....[22]....
        /*04f4*/ 	.word	0x00003280


	//   ....[23]....
        /*04f8*/ 	.word	0x000032e0


	//   ....[24]....
        /*04fc*/ 	.word	0x00003380


	//   ....[25]....
        /*0500*/ 	.word	0x00003390


	//   ....[26]....
        /*0504*/ 	.word	0x000033b0


	//   ....[27]....
        /*0508*/ 	.word	0x000033f0


	//   ....[28]....
        /*050c*/ 	.word	0x00003420


	//   ....[29]....
        /*0510*/ 	.word	0x00003460


	//   ....[30]....
        /*0514*/ 	.word	0x00003480


	//   ....[31]....
        /*0518*/ 	.word	0x000034a0


	//   ....[32]....
        /*051c*/ 	.word	0x00003510


	//   ....[33]....
        /*0520*/ 	.word	0x000035c0


	//   ....[34]....
        /*0524*/ 	.word	0x000035d0


	//   ....[35]....
        /*0528*/ 	.word	0x000035f0


	//   ....[36]....
        /*052c*/ 	.word	0x00003630


	//   ....[37]....
        /*0530*/ 	.word	0x00003660


	//   ....[38]....
        /*0534*/ 	.word	0x000036a0


	//   ....[39]....
        /*0538*/ 	.word	0x000036c0


	//   ....[40]....
        /*053c*/ 	.word	0x000036e0


	//   ....[41]....
        /*0540*/ 	.word	0x00003740


	//   ....[42]....
        /*0544*/ 	.word	0x000037e0


	//   ....[43]....
        /*0548*/ 	.word	0x000037f0


	//   ....[44]....
        /*054c*/ 	.word	0x00003810


	//   ....[45]....
        /*0550*/ 	.word	0x00003850


	//   ....[46]....
        /*0554*/ 	.word	0x00003880


	//   ....[47]....
        /*0558*/ 	.word	0x000038c0


	//   ....[48]....
        /*055c*/ 	.word	0x000038e0


	//   ....[49]....
        /*0560*/ 	.word	0x00003900


	//   ....[50]....
        /*0564*/ 	.word	0x00003970


	//   ....[51]....
        /*0568*/ 	.word	0x00003a20


	//   ....[52]....
        /*056c*/ 	.word	0x00003a30


	//   ....[53]....
        /*0570*/ 	.word	0x00003a50


	//   ....[54]....
        /*0574*/ 	.word	0x00003a90


	//   ....[55]....
        /*0578*/ 	.word	0x00003ac0


	//   ....[56]....
        /*057c*/ 	.word	0x00003b00


	//   ....[57]....
        /*0580*/ 	.word	0x00003b20


	//   ....[58]....
        /*0584*/ 	.word	0x00003b40


	//   ....[59]....
        /*0588*/ 	.word	0x00003ba0


	//   ....[60]....
        /*058c*/ 	.word	0x00003c40


	//   ....[61]....
        /*0590*/ 	.word	0x00003c50


	//   ....[62]....
        /*0594*/ 	.word	0x00003c70


	//   ....[63]....
        /*0598*/ 	.word	0x00003cb0


	//   ....[64]....
        /*059c*/ 	.word	0x00003ce0


	//   ....[65]....
        /*05a0*/ 	.word	0x00003cf0


	//   ....[66]....
        /*05a4*/ 	.word	0x00003d30


	//   ....[67]....
        /*05a8*/ 	.word	0x00003d50


	//   ....[68]....
        /*05ac*/ 	.word	0x00003d70


	//   ....[69]....
        /*05b0*/ 	.word	0x00003e80


	//   ....[70]....
        /*05b4*/ 	.word	0x00003e90


	//   ....[71]....
        /*05b8*/ 	.word	0x00003eb0


	//   ....[72]....
        /*05bc*/ 	.word	0x00003ef0


	//   ....[73]....
        /*05c0*/ 	.word	0x00003f20


	//   ....[74]....
        /*05c4*/ 	.word	0x00003f60


	//   ....[75]....
        /*05c8*/ 	.word	0x00003f80


	//   ....[76]....
        /*05cc*/ 	.word	0x00003fa0


	//   ....[77]....
        /*05d0*/ 	.word	0x00004000


	//   ....[78]....
        /*05d4*/ 	.word	0x000040a0


	//   ....[79]....
        /*05d8*/ 	.word	0x000040b0


	//   ....[80]....
        /*05dc*/ 	.word	0x000040d0


	//   ....[81]....
        /*05e0*/ 	.word	0x00004110


	//   ....[82]....
        /*05e4*/ 	.word	0x00004140


	//   ....[83]....
        /*05e8*/ 	.word	0x00004180


	//   ....[84]....
        /*05ec*/ 	.word	0x000041a0


	//   ....[85]....
        /*05f0*/ 	.word	0x000041c0


	//   ....[86]....
        /*05f4*/ 	.word	0x00004230


	//   ....[87]....
        /*05f8*/ 	.word	0x000042e0


	//   ....[88]....
        /*05fc*/ 	.word	0x000042f0


	//   ....[89]....
        /*0600*/ 	.word	0x00004310


	//   ....[90]....
        /*0604*/ 	.word	0x00004350


	//   ....[91]....
        /*0608*/ 	.word	0x00004380


	//   ....[92]....
        /*060c*/ 	.word	0x000043c0


	//   ....[93]....
        /*0610*/ 	.word	0x000043e0


	//   ....[94]....
        /*0614*/ 	.word	0x00004400


	//   ....[95]....
        /*0618*/ 	.word	0x00004460


	//   ....[96]....
        /*061c*/ 	.word	0x00004500


	//   ....[97]....
        /*0620*/ 	.word	0x00004510


	//   ....[98]....
        /*0624*/ 	.word	0x00004530


	//   ....[99]....
        /*0628*/ 	.word	0x00004570


	//   ....[100]....
        /*062c*/ 	.word	0x000045a0


	//   ....[101]....
        /*0630*/ 	.word	0x000045e0


	//   ....[102]....
        /*0634*/ 	.word	0x00004600


	//   ....[103]....
        /*0638*/ 	.word	0x00004620


	//   ....[104]....
        /*063c*/ 	.word	0x00004690


	//   ....[105]....
        /*0640*/ 	.word	0x00004740


	//   ....[106]....
        /*0644*/ 	.word	0x00004750


	//   ....[107]....
        /*0648*/ 	.word	0x00004770


	//   ....[108]....
        /*064c*/ 	.word	0x000047b0


	//   ....[109]....
        /*0650*/ 	.word	0x000047e0


	//   ....[110]....
        /*0654*/ 	.word	0x00004820


	//   ....[111]....
        /*0658*/ 	.word	0x00004840


	//   ....[112]....
        /*065c*/ 	.word	0x00004860


	//   ....[113]....
        /*0660*/ 	.word	0x000048c0


	//   ....[114]....
        /*0664*/ 	.word	0x00004960


	//   ....[115]....
        /*0668*/ 	.word	0x00004970


	//   ....[116]....
        /*066c*/ 	.word	0x00004990


	//   ....[117]....
        /*0670*/ 	.word	0x000049d0


	//   ....[118]....
        /*0674*/ 	.word	0x00004a00


	//   ....[119]....
        /*0678*/ 	.word	0x00004a40


	//   ....[120]....
        /*067c*/ 	.word	0x00004a60


	//   ....[121]....
        /*0680*/ 	.word	0x00004a80


	//   ....[122]....
        /*0684*/ 	.word	0x00004af0


	//   ....[123]....
        /*0688*/ 	.word	0x00004b80


	//   ....[124]....
        /*068c*/ 	.word	0x00004ba0


	//   ....[125]....
        /*0690*/ 	.word	0x00004bb0


	//   ....[126]....
        /*0694*/ 	.word	0x00004bd0


	//   ....[127]....
        /*0698*/ 	.word	0x00004c10


	//   ....[128]....
        /*069c*/ 	.word	0x00004c40


	//   ....[129]....
        /*06a0*/ 	.word	0x00004c80


	//   ....[130]....
        /*06a4*/ 	.word	0x00004ca0


	//   ....[131]....
        /*06a8*/ 	.word	0x00004cc0


	//   ....[132]....
        /*06ac*/ 	.word	0x00004db0


	//   ....[133]....
        /*06b0*/ 	.word	0x00004dd0


	//   ....[134]....
        /*06b4*/ 	.word	0x00004de0


	//   ....[135]....
        /*06b8*/ 	.word	0x00004e00


	//   ....[136]....
        /*06bc*/ 	.word	0x00004e40


	//   ....[137]....
        /*06c0*/ 	.word	0x00004e70


	//   ....[138]....
        /*06c4*/ 	.word	0x00004eb0


	//   ....[139]....
        /*06c8*/ 	.word	0x00004ed0


	//   ....[140]....
        /*06cc*/ 	.word	0x00004ef0


	//   ....[141]....
        /*06d0*/ 	.word	0x00004fe0


	//   ....[142]....
        /*06d4*/ 	.word	0x00005000


	//   ....[143]....
        /*06d8*/ 	.word	0x00005010


	//   ....[144]....
        /*06dc*/ 	.word	0x00005030


	//   ....[145]....
        /*06e0*/ 	.word	0x00005070


	//   ....[146]....
        /*06e4*/ 	.word	0x000050a0


	//   ....[147]....
        /*06e8*/ 	.word	0x000050e0


	//   ....[148]....
        /*06ec*/ 	.word	0x00005100


	//   ....[149]....
        /*06f0*/ 	.word	0x00005120


	//   ....[150]....
        /*06f4*/ 	.word	0x00005210


	//   ....[151]....
        /*06f8*/ 	.word	0x00005230


	//   ....[152]....
        /*06fc*/ 	.word	0x00005240


	//   ....[153]....
        /*0700*/ 	.word	0x00005260


	//   ....[154]....
        /*0704*/ 	.word	0x000052a0


	//   ....[155]....
        /*0708*/ 	.word	0x000052d0


	//   ....[156]....
        /*070c*/ 	.word	0x00005310


	//   ....[157]....
        /*0710*/ 	.word	0x00005330


	//   ....[158]....
        /*0714*/ 	.word	0x00005350


	//   ....[159]....
        /*0718*/ 	.word	0x000054a0


	//   ....[160]....
        /*071c*/ 	.word	0x000059b0


	//   ....[161]....
        /*0720*/ 	.word	0x00005cd0


	//   ....[162]....
        /*0724*/ 	.word	0x00005d80


	//   ....[163]....
        /*0728*/ 	.word	0x00005e30


	//   ....[164]....
        /*072c*/ 	.word	0x00005ee0


	//   ....[165]....
        /*0730*/ 	.word	0x00005f90


	//   ....[166]....
        /*0734*/ 	.word	0x00006040


	//   ....[167]....
        /*0738*/ 	.word	0x000060f0


	//   ....[168]....
        /*073c*/ 	.word	0x000061a0


	//   ....[169]....
        /*0740*/ 	.word	0x00006250


	//   ....[170]....
        /*0744*/ 	.word	0x00006300


	//   ....[171]....
        /*0748*/ 	.word	0x000063b0


	//   ....[172]....
        /*074c*/ 	.word	0x00006460


	//   ....[173]....
        /*0750*/ 	.word	0x00006510


	//   ....[174]....
        /*0754*/ 	.word	0x000065c0


	//   ....[175]....
        /*0758*/ 	.word	0x00006670


	//   ....[176]....
        /*075c*/ 	.word	0x00006720


	//   ....[177]....
        /*0760*/ 	.word	0x000067d0


	//   ....[178]....
        /*0764*/ 	.word	0x000069b0


	//   ....[179]....
        /*0768*/ 	.word	0x00006ad0


	//   ....[180]....
        /*076c*/ 	.word	0x00006bf0


	//   ....[181]....
        /*0770*/ 	.word	0x00006d10


	//   ....[182]....
        /*0774*/ 	.word	0x00006e30


	//   ....[183]....
        /*0778*/ 	.word	0x00006f50


	//   ....[184]....
        /*077c*/ 	.word	0x00007070


	//   ....[185]....
        /*0780*/ 	.word	0x00007190


	//   ....[186]....
        /*0784*/ 	.word	0x000072b0


	//   ....[187]....
        /*0788*/ 	.word	0x000073d0


	//   ....[188]....
        /*078c*/ 	.word	0x000074f0


	//   ....[189]....
        /*0790*/ 	.word	0x00007600


	//   ....[190]....
        /*0794*/ 	.word	0x00007700


	//   ....[191]....
        /*0798*/ 	.word	0x00007800


	//   ....[192]....
        /*079c*/ 	.word	0x00007900


	//   ....[193]....
        /*07a0*/ 	.word	0x00007a00


	//   ....[194]....
        /*07a4*/ 	.word	0x00007b00


	//   ....[195]....
        /*07a8*/ 	.word	0x000085a0


	//   ....[196]....
        /*07ac*/ 	.word	0x00008620


	//   ....[197]....
        /*07b0*/ 	.word	0x000086a0


	//   ....[198]....
        /*07b4*/ 	.word	0x00008720


	//   ....[199]....
        /*07b8*/ 	.word	0x000087a0


	//   ....[200]....
        /*07bc*/ 	.word	0x00008820


	//   ....[201]....
        /*07c0*/ 	.word	0x000088a0


	//   ....[202]....
        /*07c4*/ 	.word	0x00008920


	//   ....[203]....
        /*07c8*/ 	.word	0x000089a0


	//   ....[204]....
        /*07cc*/ 	.word	0x00008a20


	//   ....[205]....
        /*07d0*/ 	.word	0x00008aa0


	//   ....[206]....
        /*07d4*/ 	.word	0x00008b20


	//   ....[207]....
        /*07d8*/ 	.word	0x00008ba0


	//   ....[208]....
        /*07dc*/ 	.word	0x00008c20


	//   ....[209]....
        /*07e0*/ 	.word	0x00008ca0


	//   ....[210]....
        /*07e4*/ 	.word	0x00008d20


	//   ....[211]....
        /*07e8*/ 	.word	0x00008da0


	//   ....[212]....
        /*07ec*/ 	.word	0x00008f80


	//   ....[213]....
        /*07f0*/ 	.word	0x00009020


	//   ....[214]....
        /*07f4*/ 	.word	0x000090d0


	//   ....[215]....
        /*07f8*/ 	.word	0x00009180


	//   ....[216]....
        /*07fc*/ 	.word	0x00009230


	//   ....[217]....
        /*0800*/ 	.word	0x000092f0


	//   ....[218]....
        /*0804*/ 	.word	0x000093b0


	//   ....[219]....
        /*0808*/ 	.word	0x00009460


	//   ....[220]....
        /*080c*/ 	.word	0x00009520


	//   ....[221]....
        /*0810*/ 	.word	0x000095d0


	//   ....[222]....
        /*0814*/ 	.word	0x00009690


	//   ....[223]....
        /*0818*/ 	.word	0x00009740


	//   ....[224]....
        /*081c*/ 	.word	0x00009800


	//   ....[225]....
        /*0820*/ 	.word	0x000098b0


	//   ....[226]....
        /*0824*/ 	.word	0x00009950


	//   ....[227]....
        /*0828*/ 	.word	0x00009a00


	//   ....[228]....
        /*082c*/ 	.word	0x00009aa0


	//   ....[229]....
        /*0830*/ 	.word	0x00009b10


	//   ....[230]....
        /*0834*/ 	.word	0x00009b70


	//   ....[231]....
        /*0838*/ 	.word	0x00009be0


	//   ....[232]....
        /*083c*/ 	.word	0x00009c40


	//   ....[233]....
        /*0840*/ 	.word	0x00009cb0


	//----- nvinfo : EIATTR_VRC_CTA_INIT_COUNT
	.align		4
.L_248:
        /*0844*/ 	.byte	0x02, 0x4a
	.zero		1
	.zero		1


	//----- nvinfo : EIATTR_EXIT_INSTR_OFFSETS
	.align		4
        /*0848*/ 	.byte	0x04, 0x1c
        /*084a*/ 	.short	(.L_250 - .L_249)


	//   ....[0]....
.L_249:
        /*084c*/ 	.word	0x00002450


	//   ....[1]....
        /*0850*/ 	.word	0x000027b0


	//   ....[2]....
        /*0854*/ 	.word	0x000027d0


	//   ....[3]....
        /*0858*/ 	.word	0x00008db0


	//   ....[4]....
        /*085c*/ 	.word	0x00009ab0


	//----- nvinfo : EIATTR_MAX_THREADS
	.align		4
.L_250:
        /*0860*/ 	.byte	0x04, 0x05
        /*0862*/ 	.short	(.L_252 - .L_251)
.L_251:
        /*0864*/ 	.word	0x00000180
        /*0868*/ 	.word	0x00000001
        /*086c*/ 	.word	0x00000001


	//----- nvinfo : EIATTR_CRS_STACK_SIZE
	.align		4
.L_252:
        /*0870*/ 	.byte	0x04, 0x1e
        /*0872*/ 	.short	(.L_254 - .L_253)
.L_253:
        /*0874*/ 	.word	0x00000000


	//----- nvinfo : EIATTR_CBANK_PARAM_SIZE
	.align		4
.L_254:
        /*0878*/ 	.byte	0x03, 0x19
        /*087a*/ 	.short	0x004d


	//----- nvinfo : EIATTR_PARAM_CBANK
	.align		4
        /*087c*/ 	.byte	0x04, 0x0a
        /*087e*/ 	.short	(.L_256 - .L_255)
	.align		4
.L_255:
        /*0880*/ 	.word	index@(.nv.constant0._ZN3cub18CUB_300001_SM_10006detail10radix_sort29DeviceRadixSortOnesweepKernelINS1_5radix10policy_hubIjjyE10Policy1000ELNS0_9SortOrderE0EjjyiiNS1_21identity_decomposer_tEEEvPT5_SB_PT3_PKSC_PT1_PKSG_PT2_PKSK_T4_iiT6_)
        /*0884*/ 	.short	0x0380
        /*0886*/ 	.short	0x004d


	//----- nvinfo : EIATTR_SW_WAR
	.align		4
.L_256:
        /*0888*/ 	.byte	0x04, 0x36
        /*088a*/ 	.short	(.L_258 - .L_257)
.L_257:
        /*088c*/ 	.word	0x00000008
.L_258:


//--------------------- .nv.info._ZN3cub18CUB_300001_SM_10006detail10radix_sort33DeviceRadixSortExclusiveSumKernelINS1_5radix10policy_hubIjjyE10Policy1000EyEEvPT0_ --------------------------
	.section	.nv.info._ZN3cub18CUB_300001_SM_10006detail10radix_sort33DeviceRadixSortExclusiveSumKernelINS1_5radix10policy_hubIjjyE10Policy1000EyEEvPT0_,"",@"SHT_CUDA_INFO"
	.sectionflags	@""
	.align	4


	//----- nvinfo : EIATTR_CUDA_API_VERSION
	.align		4
        /*0000*/ 	.byte	0x04, 0x37
        /*0002*/ 	.short	(.L_260 - .L_259)
.L_259:
        /*0004*/ 	.word	0x00000082


	//----- nvinfo : EIATTR_KPARAM_INFO
	.align		4
.L_260:
        /*0008*/ 	.byte	0x04, 0x17
        /*000a*/ 	.short	(.L_262 - .L_261)
.L_261:
        /*000c*/ 	.word	0x00000000
        /*0010*/ 	.short	0x0000
        /*0012*/ 	.short	0x0000
        /*0014*/ 	.byte	0x00, 0xf5, 0x21, 0x00


	//----- nvinfo : EIATTR_SPARSE_MMA_MASK
	.align		4
.L_262:
        /*0018*/ 	.byte	0x03, 0x50
        /*001a*/ 	.short	0x0000


	//----- nvinfo : EIATTR_MAXREG_COUNT
	.align		4
        /*001c*/ 	.byte	0x03, 0x1b
        /*001e*/ 	.short	0x00ff


	//----- nvinfo : EIATTR_NUM_BARRIERS
	.align		4
        /*0020*/ 	.byte	0x02, 0x4c
        /*0022*/ 	.byte	0x01
	.zero		1


	//----- nvinfo : EIATTR_MERCURY_ISA_VERSION
	.align		4
        /*0024*/ 	.byte	0x03, 0x5f
        /*0026*/ 	.short	0x0101


	//----- nvinfo : EIATTR_COOP_GROUP_MASK_REGIDS
	.align		4
        /*0028*/ 	.byte	0x04, 0x29
        /*002a*/ 	.short	(.L_264 - .L_263)


	//   ....[0]....
.L_263:
        /*002c*/ 	.word	0xffffffff


	//   ....[1]....
        /*0030*/ 	.word	0xffffffff


	//   ....[2]....
        /*0034*/ 	.word	0xffffffff


	//   ....[3]....
        /*0038*/ 	.word	0xffffffff


	//   ....[4]....
        /*003c*/ 	.word	0xffffffff


	//   ....[5]....
        /*0040*/ 	.word	0xffffffff


	//   ....[6]....
        /*0044*/ 	.word	0xffffffff


	//   ....[7]....
        /*0048*/ 	.word	0xffffffff


	//   ....[8]....
        /*004c*/ 	.word	0xffffffff


	//   ....[9]....
        /*0050*/ 	.word	0xffffffff


	//   ....[10]....
        /*0054*/ 	.word	0x05000015


	//   ....[11]....
        /*0058*/ 	.word	0x05000015


	//   ....[12]....
        /*005c*/ 	.word	0x05000015


	//   ....[13]....
        /*0060*/ 	.word	0x05000015


	//   ....[14]....
        /*0064*/ 	.word	0x05000015


	//   ....[15]....
        /*0068*/ 	.word	0x05000015


	//   ....[16]....
        /*006c*/ 	.word	0x05000015


	//   ....[17]....
        /*0070*/ 	.word	0x05000015


	//   ....[18]....
        /*0074*/ 	.word	0x05000015


	//   ....[19]....
        /*0078*/ 	.word	0x05000015


	//----- nvinfo : EIATTR_COOP_GROUP_INSTR_OFFSETS
	.align		4
.L_264:
        /*007c*/ 	.byte	0x04, 0x28
        /*007e*/ 	.short	(.L_266 - .L_265)


	//   ....[0]....
.L_265:
        /*0080*/ 	.word	0x00000250


	//   ....[1]....
        /*0084*/ 	.word	0x00000260


	//   ....[2]....
        /*0088*/ 	.word	0x000002a0


	//   ....[3]....
        /*008c*/ 	.word	0x000002c0


	//   ....[4]....
        /*0090*/ 	.word	0x00000310


	//   ....[5]....
        /*0094*/ 	.word	0x00000320


	//   ....[6]....
        /*0098*/ 	.word	0x00000360


	//   ....[7]....
        /*009c*/ 	.word	0x00000380


	//   ....[8]....
        /*00a0*/ 	.word	0x000003d0


	//   ....[9]....
        /*00a4*/ 	.word	0x000003e0


	//   ....[10]....
        /*00a8*/ 	.word	0x00000660


	//   ....[11]....
        /*00ac*/ 	.word	0x000006b0


	//   ....[12]....
        /*00b0*/ 	.word	0x00000740


	//   ....[13]....
        /*00b4*/ 	.word	0x00000790


	//   ....[14]....
        /*00b8*/ 	.word	0x00000820


	//   ....[15]....
        /*00bc*/ 	.word	0x00000870


	//   ....[16]....
        /*00c0*/ 	.word	0x00000900


	//   ....[17]....
        /*00c4*/ 	.word	0x00000950


	//   ....[18]....
        /*00c8*/ 	.word	0x000009e0


	//   ....[19]....
        /*00cc*/ 	.word	0x00000a30


	//----- nvinfo : EIATTR_VRC_CTA_INIT_COUNT
	.align		4
.L_266:
        /*00d0*/ 	.byte	0x02, 0x4a
	.zero		1
	.zero		1


	//----- nvinfo : EIATTR_EXIT_INSTR_OFFSETS
	.align		4
        /*00d4*/ 	.byte	0x04, 0x1c
        /*00d6*/ 	.short	(.L_268 - .L_267)


	//   ....[0]....
.L_267:
        /*00d8*/ 	.word	0x000005d0


	//   ....[1]....
        /*00dc*/ 	.word	0x00000600


	//----- nvinfo : EIATTR_CRS_STACK_SIZE
	.align		4
.L_268:
        /*00e0*/ 	.byte	0x04, 0x1e
        /*00e2*/ 	.short	(.L_270 - .L_269)
.L_269:
        /*00e4*/ 	.word	0x00000000


	//----- nvinfo : EIATTR_CBANK_PARAM_SIZE
	.align		4
.L_270:
        /*00e8*/ 	.byte	0x03, 0x19
        /*00ea*/ 	.short	0x0008


	//----- nvinfo : EIATTR_PARAM_CBANK
	.align		4
        /*00ec*/ 	.byte	0x04, 0x0a
        /*00ee*/ 	.short	(.L_272 - .L_271)
	.align		4
.L_271:
        /*00f0*/ 	.word	index@(.nv.constant0._ZN3cub18CUB_300001_SM_10006detail10radix_sort33DeviceRadixSortExclusiveSumKernelINS1_5radix10policy_hubIjjyE10Policy1000EyEEvPT0_)
        /*00f4*/ 	.short	0x0380
        /*00f6*/ 	.short	0x0008


	//----- nvinfo : EIATTR_SW_WAR
	.align		4
.L_272:
        /*00f8*/ 	.byte	0x04, 0x36
        /*00fa*/ 	.short	(.L_274 - .L_273)
.L_273:
        /*00fc*/ 	.word	0x00000008
.L_274:


//--------------------- .nv.info._ZN3cub18CUB_300001_SM_10006detail10radix_sort30DeviceRadixSortHistogramKernelINS1_5radix10policy_hubIjjyE10Policy1000ELNS0_9SortOrderE0EjyNS1_21identity_decomposer_tEEEvPT2_PKT1_SA_iiT3_ --------------------------
	.section	.nv.info._ZN3cub18CUB_300001_SM_10006detail10radix_sort30DeviceRadixSortHistogramKernelINS1_5radix10policy_hubIjjyE10Policy1000ELNS0_9SortOrderE0EjyNS1_21identity_decomposer_tEEEvPT2_PKT1_SA_iiT3_,"",@"SHT_CUDA_INFO"
	.sectionflags	@""
	.align	4


	//----- nvinfo : EIATTR_CUDA_API_VERSION
	.align		4
        /*0000*/ 	.byte	0x04, 0x37
        /*0002*/ 	.short	(.L_276 - .L_275)
.L_275:
        /*0004*/ 	.word	0x00000082


	//----- nvinfo : EIATTR_KPARAM_INFO
	.align		4
.L_276:
        /*0008*/ 	.byte	0x04, 0x17
        /*000a*/ 	.short	(.L_278 - .L_277)
.L_277:
        /*000c*/ 	.word	0x00000000
        /*0010*/ 	.short	0x0005
        /*0012*/ 	.short	0x0020
        /*0014*/ 	.byte	0x00, 0xf0, 0x05, 0x00


	//----- nvinfo : EIATTR_KPARAM_INFO
	.align		4
.L_278:
        /*0018*/ 	.byte	0x04, 0x17
        /*001a*/ 	.short	(.L_280 - .L_279)
.L_279:
        /*001c*/ 	.word	0x00000000
        /*0020*/ 	.short	0x0004
        /*0022*/ 	.short	0x001c
        /*0024*/ 	.byte	0x00, 0xf0, 0x11, 0x00


	//----- nvinfo : EIATTR_KPARAM_INFO
	.align		4
.L_280:
        /*0028*/ 	.byte	0x04, 0x17
        /*002a*/ 	.short	(.L_282 - .L_281)
.L_281:
        /*002c*/ 	.word	0x00000000
        /*0030*/ 	.short	0x0003
        /*0032*/ 	.short	0x0018
        /*0034*/ 	.byte	0x00, 0xf0, 0x11, 0x00


	//----- nvinfo : EIATTR_KPARAM_INFO
	.align		4
.L_282:
        /*0038*/ 	.byte	0x04, 0x17
        /*003a*/ 	.short	(.L_284 - .L_283)
.L_283:
        /*003c*/ 	.word	0x00000000
        /*0040*/ 	.short	0x0002
        /*0042*/ 	.short	0x0010
        /*0044*/ 	.byte	0x00, 0xf0, 0x21, 0x00


	//----- nvinfo : EIATTR_KPARAM_INFO
	.align		4
.L_284:
        /*0048*/ 	.byte	0x04, 0x17
        /*004a*/ 	.short	(.L_286 - .L_285)
.L_285:
        /*004c*/ 	.word	0x00000000
        /*0050*/ 	.short	0x0001
        /*0052*/ 	.short	0x0008
        /*0054*/ 	.byte	0x00, 0xf5, 0x21, 0x00


	//----- nvinfo : EIATTR_KPARAM_INFO
	.align		4
.L_286:
        /*0058*/ 	.byte	0x04, 0x17
        /*005a*/ 	.short	(.L_288 - .L_287)
.L_287:
        /*005c*/ 	.word	0x00000000
        /*0060*/ 	.short	0x0000
        /*0062*/ 	.short	0x0000
        /*0064*/ 	.byte	0x00, 0xf5, 0x21, 0x00


	//----- nvinfo : EIATTR_SPARSE_MMA_MASK
	.align		4
.L_288:
        /*0068*/ 	.byte	0x03, 0x50
        /*006a*/ 	.short	0x0000


	//----- nvinfo : EIATTR_MAXREG_COUNT
	.align		4
        /*006c*/ 	.byte	0x03, 0x1b
        /*006e*/ 	.short	0x00ff


	//----- nvinfo : EIATTR_NUM_BARRIERS
	.align		4
        /*0070*/ 	.byte	0x02, 0x4c
        /*0072*/ 	.byte	0x01
	.zero		1


	//----- nvinfo : EIATTR_MERCURY_ISA_VERSION
	.align		4
        /*0074*/ 	.byte	0x03, 0x5f
        /*0076*/ 	.short	0x0101


	//----- nvinfo : EIATTR_VRC_CTA_INIT_COUNT
	.align		4
        /*0078*/ 	.byte	0x02, 0x4a
	.zero		1
	.zero		1


	//----- nvinfo : EIATTR_EXIT_INSTR_OFFSETS
	.align		4
        /*007c*/ 	.byte	0x04, 0x1c
        /*007e*/ 	.short	(.L_290 - .L_289)


	//   ....[0]....
.L_289:
        /*0080*/ 	.word	0x00000040


	//   ....[1]....
        /*0084*/ 	.word	0x00002ec0


	//----- nvinfo : EIATTR_MAX_THREADS
	.align		4
.L_290:
        /*0088*/ 	.byte	0x04, 0x05
        /*008a*/ 	.short	(.L_292 - .L_291)
.L_291:
        /*008c*/ 	.word	0x00000080
        /*0090*/ 	.word	0x00000001
        /*0094*/ 	.word	0x00000001


	//----- nvinfo : EIATTR_CRS_STACK_SIZE
	.align		4
.L_292:
        /*0098*/ 	.byte	0x04, 0x1e
        /*009a*/ 	.short	(.L_294 - .L_293)
.L_293:
        /*009c*/ 	.word	0x00000000


	//----- nvinfo : EIATTR_CBANK_PARAM_SIZE
	.align		4
.L_294:
        /*00a0*/ 	.byte	0x03, 0x19
        /*00a2*/ 	.short	0x0021


	//----- nvinfo : EIATTR_PARAM_CBANK
	.align		4
        /*00a4*/ 	.byte	0x04, 0x0a
        /*00a6*/ 	.short	(.L_296 - .L_295)
	.align		4
.L_295:
        /*00a8*/ 	.word	index@(.nv.constant0._ZN3cub18CUB_300001_SM_10006detail10radix_sort30DeviceRadixSortHistogramKernelINS1_5radix10policy_hubIjjyE10Policy1000ELNS0_9SortOrderE0EjyNS1_21identity_decomposer_tEEEvPT2_PKT1_SA_iiT3_)
        /*00ac*/ 	.short	0x0380
        /*00ae*/ 	.short	0x0021


	//----- nvinfo : EIATTR_SW_WAR
	.align		4
.L_296:
        /*00b0*/ 	.byte	0x04, 0x36
        /*00b2*/ 	.short	(.L_298 - .L_297)
.L_297:
        /*00b4*/ 	.word	0x00000008
.L_298:


//--------------------- .nv.info._ZN3cub18CUB_300001_SM_10006detail10radix_sort31DeviceRadixSortSingleTileKernelINS1_5radix10policy_hubIjjyE10Policy1000ELNS0_9SortOrderE0EjjyNS1_21identity_decomposer_tEEEvPKT1_PSA_PKT2_PSE_T3_iiT4_ --------------------------
	.section	.nv.info._ZN3cub18CUB_300001_SM_10006detail10radix_sort31DeviceRadixSortSingleTileKernelINS1_5radix10policy_hubIjjyE10Policy1000ELNS0_9SortOrderE0EjjyNS1_21identity_decomposer_tEEEvPKT1_PSA_PKT2_PSE_T3_iiT4_,"",@"SHT_CUDA_INFO"
	.sectionflags	@""
	.align	4


	//----- nvinfo : EIATTR_CUDA_API_VERSION
	.align		4
        /*0000*/ 	.byte	0x04, 0x37
        /*0002*/ 	.short	(.L_300 - .L_299)
.L_299:
        /*0004*/ 	.word	0x00000082


	//----- nvinfo : EIATTR_KPARAM_INFO
	.align		4
.L_300:
        /*0008*/ 	.byte	0x04, 0x17
        /*000a*/ 	.short	(.L_302 - .L_301)
.L_301:
        /*000c*/ 	.word	0x00000000
        /*0010*/ 	.short	0x0007
        /*0012*/ 	.short	0x0030
        /*0014*/ 	.byte	0x00, 0xf0, 0x05, 0x00


	//----- nvinfo : EIATTR_KPARAM_INFO
	.align		4
.L_302:
        /*0018*/ 	.byte	0x04, 0x17
        /*001a*/ 	.short	(.L_304 - .L_303)
.L_303:
        /*001c*/ 	.word	0x00000000
        /*0020*/ 	.short	0x0006
        /*0022*/ 	.short	0x002c
        /*0024*/ 	.byte	0x00, 0xf0, 0x11, 0x00


	//----- nvinfo : EIATTR_KPARAM_INFO
	.align		4
.L_304:
        /*0028*/ 	.byte	0x04, 0x17
        /*002a*/ 	.short	(.L_306 - .L_305)
.L_305:
        /*002c*/ 	.word	0x00000000
        /*0030*/ 	.short	0x0005
        /*0032*/ 	.short	0x0028
        /*0034*/ 	.byte	0x00, 0xf0, 0x11, 0x00


	//----- nvinfo : EIATTR_KPARAM_INFO
	.align		4
.L_306:
        /*0038*/ 	.byte	0x04, 0x17
        /*003a*/ 	.short	(.L_308 - .L_307)
.L_307:
        /*003c*/ 	.word	0x00000000
        /*0040*/ 	.short	0x0004
        /*0042*/ 	.short	0x0020
        /*0044*/ 	.byte	0x00, 0xf0, 0x21, 0x00


	//----- nvinfo : EIATTR_KPARAM_INFO
	.align		4
.L_308:
        /*0048*/ 	.byte	0x04, 0x17
        /*004a*/ 	.short	(.L_310 - .L_309)
.L_309:
        /*004c*/ 	.word	0x00000000
        /*0050*/ 	.short	0x0003
        /*0052*/ 	.short	0x0018
        /*0054*/ 	.byte	0x00, 0xf5, 0x21, 0x00


	//----- nvinfo : EIATTR_KPARAM_INFO
	.align		4
.L_310:
        /*0058*/ 	.byte	0x04, 0x17
        /*005a*/ 	.short	(.L_312 - .L_311)
.L_311:
        /*005c*/ 	.word	0x00000000
        /*0060*/ 	.short	0x0002
        /*0062*/ 	.short	0x0010
        /*0064*/ 	.byte	0x00, 0xf5, 0x21, 0x00


	//----- nvinfo : EIATTR_KPARAM_INFO
	.align		4
.L_312:
        /*0068*/ 	.byte	0x04, 0x17
        /*006a*/ 	.short	(.L_314 - .L_313)
.L_313:
        /*006c*/ 	.word	0x00000000
        /*0070*/ 	.short	0x0001
        /*0072*/ 	.short	0x0008
        /*0074*/ 	.byte	0x00, 0xf5, 0x21, 0x00


	//----- nvinfo : EIATTR_KPARAM_INFO
	.align		4
.L_314:
        /*0078*/ 	.byte	0x04, 0x17
        /*007a*/ 	.short	(.L_316 - .L_315)
.L_315:
        /*007c*/ 	.word	0x00000000
        /*0080*/ 	.short	0x0000
        /*0082*/ 	.short	0x0000
        /*0084*/ 	.byte	0x00, 0xf5, 0x21, 0x00


	//----- nvinfo : EIATTR_SPARSE_MMA_MASK
	.align		4
.L_316:
        /*0088*/ 	.byte	0x03, 0x50
        /*008a*/ 	.short	0x0000


	//----- nvinfo : EIATTR_MAXREG_COUNT
	.align		4
        /*008c*/ 	.byte	0x03, 0x1b
        /*008e*/ 	.short	0x00ff


	//----- nvinfo : EIATTR_NUM_BARRIERS
	.align		4
        /*0090*/ 	.byte	0x02, 0x4c
        /*0092*/ 	.byte	0x01
	.zero		1


	//----- nvinfo : EIATTR_MERCURY_ISA_VERSION
	.align		4
        /*0094*/ 	.byte	0x03, 0x5f
        /*0096*/ 	.short	0x0101


	//----- nvinfo : EIATTR_COOP_GROUP_MASK_REGIDS
	.align		4
        /*0098*/ 	.byte	0x04, 0x29
        /*009a*/ 	.short	(.L_318 - .L_317)


	//   ....[0]....
.L_317:
        /*009c*/ 	.word	0xffffffff


	//   ....[1]....
        /*00a0*/ 	.word	0xffffffff


	//   ....[2]....
        /*00a4*/ 	.word	0xffffffff


	//   ....[3]....
        /*00a8*/ 	.word	0xffffffff


	//   ....[4]....
        /*00ac*/ 	.word	0xffffffff


	//----- nvinfo : EIATTR_COOP_GROUP_INSTR_OFFSETS
	.align		4
.L_318:
        /*00b0*/ 	.byte	0x04, 0x28
        /*00b2*/ 	.short	(.L_320 - .L_319)


	//   ....[0]....
.L_319:
        /*00b4*/ 	.word	0x00001d10


	//   ....[1]....
        /*00b8*/ 	.word	0x00001d30


	//   ....[2]....
        /*00bc*/ 	.word	0x00001d50


	//   ....[3]....
        /*00c0*/ 	.word	0x00001d70


	//   ....[4]....
        /*00c4*/ 	.word	0x00001d90


	//----- nvinfo : EIATTR_VRC_CTA_INIT_COUNT
	.align		4
.L_320:
        /*00c8*/ 	.byte	0x02, 0x4a
	.zero		1
	.zero		1


	//----- nvinfo : EIATTR_EXIT_INSTR_OFFSETS
	.align		4
        /*00cc*/ 	.byte	0x04, 0x1c
        /*00ce*/ 	.short	(.L_322 - .L_321)


	//   ....[0]....
.L_321:
        /*00d0*/ 	.word	0x000039a0


	//   ....[1]....
        /*00d4*/ 	.word	0x000039e0


	//----- nvinfo : EIATTR_MAX_THREADS
	.align		4
.L_322:
        /*00d8*/ 	.byte	0x04, 0x05
        /*00da*/ 	.short	(.L_324 - .L_323)
.L_323:
        /*00dc*/ 	.word	0x00000100
        /*00e0*/ 	.word	0x00000001
        /*00e4*/ 	.word	0x00000001


	//----- nvinfo : EIATTR_CBANK_PARAM_SIZE
	.align		4
.L_324:
        /*00e8*/ 	.byte	0x03, 0x19
        /*00ea*/ 	.short	0x0031


	//----- nvinfo : EIATTR_PARAM_CBANK
	.align		4
        /*00ec*/ 	.byte	0x04, 0x0a
        /*00ee*/ 	.short	(.L_326 - .L_325)
	.align		4
.L_325:
        /*00f0*/ 	.word	index@(.nv.constant0._ZN3cub18CUB_300001_SM_10006detail10radix_sort31DeviceRadixSortSingleTileKernelINS1_5radix10policy_hubIjjyE10Policy1000ELNS0_9SortOrderE0EjjyNS1_21identity_decomposer_tEEEvPKT1_PSA_PKT2_PSE_T3_iiT4_)
        /*00f4*/ 	.short	0x0380
        /*00f6*/ 	.short	0x0031


	//----- nvinfo : EIATTR_SW_WAR
	.align		4
.L_326:
        /*00f8*/ 	.byte	0x04, 0x36
        /*00fa*/ 	.short	(.L_328 - .L_327)
.L_327:
        /*00fc*/ 	.word	0x00000008
.L_328:


//--------------------- .nv.info._ZN3cub18CUB_300001_SM_10006detail11EmptyKernelIvEEvv --------------------------
	.section	.nv.info._ZN3cub18CUB_300001_SM_10006detail11EmptyKernelIvEEvv,"",@"SHT_CUDA_INFO"
	.sectionflags	@""
	.align	4


	//----- nvinfo : EIATTR_CUDA_API_VERSION
	.align		4
        /*0000*/ 	.byte	0x04, 0x37
        /*0002*/ 	.short	(.L_330 - .L_329)
.L_329:
        /*0004*/ 	.word	0x00000082


	//----- nvinfo : EIATTR_SPARSE_MMA_MASK
	.align		4
.L_330:
        /*0008*/ 	.byte	0x03, 0x50
        /*000a*/ 	.short	0x0000


	//----- nvinfo : EIATTR_MAXREG_COUNT
	.align		4
        /*000c*/ 	.byte	0x03, 0x1b
        /*000e*/ 	.short	0x00ff


	//----- nvinfo : EIATTR_MERCURY_ISA_VERSION
	.align		4
        /*0010*/ 	.byte	0x03, 0x5f
        /*0012*/ 	.short	0x0101


	//----- nvinfo : EIATTR_VRC_CTA_INIT_COUNT
	.align		4
        /*0014*/ 	.byte	0x02, 0x4a
	.zero		1
	.zero		1


	//----- nvinfo : EIATTR_EXIT_INSTR_OFFSETS
	.align		4
        /*0018*/ 	.byte	0x04, 0x1c
        /*001a*/ 	.short	(.L_332 - .L_331)


	//   ....[0]....
.L_331:
        /*001c*/ 	.word	0x00000010


	//----- nvinfo : EIATTR_SW_WAR
	.align		4
.L_332:
        /*0020*/ 	.byte	0x04, 0x36
        /*0022*/ 	.short	(.L_334 - .L_333)
.L_333:
        /*0024*/ 	.word	0x00000008
.L_334:


//--------------------- .nv.info._ZN6thrust24THRUST_300001_SM_1000_NS8cuda_cub4core6detail13_kernel_agentINS1_8__reduce11ReduceAgentIPN4cuda3std3__45tupleIJflEEESC_SB_lNS1_9__extrema9arg_max_fIflNS9_4lessIfEEEEEEJSC_SC_iSH_EEEvDpT0_ --------------------------
	.section	.nv.info._ZN6thrust24THRUST_300001_SM_1000_NS8cuda_cub4core6detail13_kernel_agentINS1_8__reduce11ReduceAgentIPN4cuda3std3__45tupleIJflEEESC_SB_lNS1_9__extrema9arg_max_fIflNS9_4lessIfEEEEEEJSC_SC_iSH_EEEvDpT0_,"",@"SHT_CUDA_INFO"
	.sectionflags	@""
	.align	4


	//----- nvinfo : EIATTR_CUDA_API_VERSION
	.align		4
        /*0000*/ 	.byte	0x04, 0x37
        /*0002*/ 	.short	(.L_336 - .L_335)
.L_335:
        /*0004*/ 	.word	0x00000082


	//----- nvinfo : EIATTR_KPARAM_INFO
	.align		4
.L_336:
        /*0008*/ 	.byte	0x04, 0x17
        /*000a*/ 	.short	(.L_338 - .L_337)
.L_337:
        /*000c*/ 	.word	0x00000000
        /*0010*/ 	.short	0x0003
        /*0012*/ 	.short	0x0014
        /*0014*/ 	.byte	0x00, 0xf0, 0x05, 0x00


	//----- nvinfo : EIATTR_KPARAM_INFO
	.align		4
.L_338:
        /*0018*/ 	.byte	0x04, 0x17
        /*001a*/ 	.short	(.L_340 - .L_339)
.L_339:
        /*001c*/ 	.word	0x00000000
        /*0020*/ 	.short	0x0002
        /*0022*/ 	.short	0x0010
        /*0024*/ 	.byte	0x00, 0xf0, 0x11, 0x00


	//----- nvinfo : EIATTR_KPARAM_INFO
	.align		4
.L_340:
        /*0028*/ 	.byte	0x04, 0x17
        /*002a*/ 	.short	(.L_342 - .L_341)
.L_341:
        /*002c*/ 	.word	0x00000000
        /*0030*/ 	.short	0x0001
        /*0032*/ 	.short	0x0008
        /*0034*/ 	.byte	0x00, 0xf5, 0x21, 0x00


	//----- nvinfo : EIATTR_KPARAM_INFO
	.align		4
.L_342:
        /*0038*/ 	.byte	0x04, 0x17
        /*003a*/ 	.short	(.L_344 - .L_343)
.L_343:
        /*003c*/ 	.word	0x00000000
        /*0040*/ 	.short	0x0000
        /*0042*/ 	.short	0x0000
        /*0044*/ 	.byte	0x00, 0xf5, 0x21, 0x00


	//----- nvinfo : EIATTR_SPARSE_MMA_MASK
	.align		4
.L_344:
        /*0048*/ 	.byte	0x03, 0x50
        /*004a*/ 	.short	0x0000


	//----- nvinfo : EIATTR_MAXREG_COUNT
	.align		4
        /*004c*/ 	.byte	0x03, 0x1b
        /*004e*/ 	.short	0x00ff


	//----- nvinfo : EIATTR_NUM_BARRIERS
	.align		4
        /*0050*/ 	.byte	0x02, 0x4c
        /*0052*/ 	.byte	0x01
	.zero		1


	//----- nvinfo : EIATTR_MERCURY_ISA_VERSION
	.align		4
        /*0054*/ 	.byte	0x03, 0x5f
        /*0056*/ 	.short	0x0101


	//----- nvinfo : EIATTR_COOP_GROUP_MASK_REGIDS
	.align		4
        /*0058*/ 	.byte	0x04, 0x29
        /*005a*/ 	.short	(.L_346 - .L_345)


	//   ....[0]....
.L_345:
        /*005c*/ 	.word	0xffffffff


	//   ....[1]....
        /*0060*/ 	.word	0xffffffff


	//   ....[2]....
        /*0064*/ 	.word	0xffffffff


	//   ....[3]....
        /*0068*/ 	.word	0xffffffff


	//   ....[4]....
        /*006c*/ 	.word	0xffffffff


	//   ....[5]....
        /*0070*/ 	.word	0xffffffff


	//   ....[6]....
        /*0074*/ 	.word	0xffffffff


	//   ....[7]....
        /*0078*/ 	.word	0xffffffff


	//   ....[8]....
        /*007c*/ 	.word	0xffffffff


	//   ....[9]....
        /*0080*/ 	.word	0xffffffff


	//   ....[10]....
        /*0084*/ 	.word	0xffffffff


	//   ....[11]....
        /*0088*/ 	.word	0xffffffff


	//   ....[12]....
        /*008c*/ 	.word	0xffffffff


	//   ....[13]....
        /*0090*/ 	.word	0xffffffff


	//   ....[14]....
        /*0094*/ 	.word	0xffffffff


	//   ....[15]....
        /*0098*/ 	.word	0xffffffff


	//   ....[16]....
        /*009c*/ 	.word	0xffffffff


	//   ....[17]....
        /*00a0*/ 	.word	0xffffffff


	//   ....[18]....
        /*00a4*/ 	.word	0xffffffff


	//   ....[19]....
        /*00a8*/ 	.word	0xffffffff


	//   ....[20]....
        /*00ac*/ 	.word	0xffffffff


	//   ....[21]....
        /*00b0*/ 	.word	0xffffffff


	//   ....[22]....
        /*00b4*/ 	.word	0xffffffff


	//   ....[23]....
        /*00b8*/ 	.word	0xffffffff


	//   ....[24]....
        /*00bc*/ 	.word	0xffffffff


	//   ....[25]....
        /*00c0*/ 	.word	0xffffffff


	//   ....[26]....
        /*00c4*/ 	.word	0xffffffff


	//   ....[27]....
        /*00c8*/ 	.word	0xffffffff


	//   ....[28]....
        /*00cc*/ 	.word	0xffffffff


	//   ....[29]....
        /*00d0*/ 	.word	0xffffffff


	//   ....[30]....
        /*00d4*/ 	.word	0xffffffff


	//   ....[31]....
        /*00d8*/ 	.word	0xffffffff


	//   ....[32]....
        /*00dc*/ 	.word	0xffffffff


	//   ....[33]....
        /*00e0*/ 	.word	0xffffffff


	//   ....[34]....
        /*00e4*/ 	.word	0xffffffff


	//   ....[35]....
        /*00e8*/ 	.word	0xffffffff


	//   ....[36]....
        /*00ec*/ 	.word	0xffffffff


	//   ....[37]....
        /*00f0*/ 	.word	0xffffffff


	//   ....[38]....
        /*00f4*/ 	.word	0xffffffff


	//   ....[39]....
        /*00f8*/ 	.word	0xffffffff


	//   ....[40]....
        /*00fc*/ 	.word	0xffffffff


	//   ....[41]....
        /*0100*/ 	.word	0xffffffff


	//   ....[42]....
        /*0104*/ 	.word	0xffffffff


	//   ....[43]....
        /*0108*/ 	.word	0xffffffff


	//   ....[44]....
        /*010c*/ 	.word	0xffffffff


	//----- nvinfo : EIATTR_COOP_GROUP_INSTR_OFFSETS
	.align		4
.L_346:
        /*0110*/ 	.byte	0x04, 0x28
        /*0112*/ 	.short	(.L_348 - .L_347)


	//   ....[0]....
.L_347:
        /*0114*/ 	.word	0x00000a60


	//   ....[1]....
        /*0118*/ 	.word	0x00000a90


	//   ....[2]....
        /*011c*/ 	.word	0x00000aa0


	//   ....[3]....
        /*0120*/ 	.word	0x00000c00


	//   ....[4]....
        /*0124*/ 	.word	0x00000c40


	//   ....[5]....
        /*0128*/ 	.word	0x00000c80


	//   ....[6]....
        /*012c*/ 	.word	0x00000dc0


	//   ....[7]....
        /*0130*/ 	.word	0x00000df0


	//   ....[8]....
        /*0134*/ 	.word	0x00000e20


	//   ....[9]....
        /*0138*/ 	.word	0x00000f50


	//   ....[10]....
        /*013c*/ 	.word	0x00000f80


	//   ....[11]....
        /*0140*/ 	.word	0x00000fb0


	//   ....[12]....
        /*0144*/ 	.word	0x000010e0


	//   ....[13]....
        /*0148*/ 	.word	0x00001110


	//   ....[14]....
        /*014c*/ 	.word	0x00001140


	//   ....[15]....
        /*0150*/ 	.word	0x00001d00


	//   ....[16]....
        /*0154*/ 	.word	0x00001d10


	//   ....[17]....
        /*0158*/ 	.word	0x00001d20


	//   ....[18]....
        /*015c*/ 	.word	0x00001ef0


	//   ....[19]....
        /*0160*/ 	.word	0x00001f30


	//   ....[20]....
        /*0164*/ 	.word	0x00001f60


	//   ....[21]....
        /*0168*/ 	.word	0x00002090


	//   ....[22]....
        /*016c*/ 	.word	0x000020c0


	//   ....[23]....
        /*0170*/ 	.word	0x000020f0


	//   ....[24]....
        /*0174*/ 	.word	0x00002220


	//   ....[25]....
        /*0178*/ 	.word	0x00002250


	//   ....[26]....
        /*017c*/ 	.word	0x00002280


	//   ....[27]....
        /*0180*/ 	.word	0x000023b0


	//   ....[28]....
        /*0184*/ 	.word	0x000023e0


	//   ....[29]....
        /*0188*/ 	.word	0x00002410


	//   ....[30]....
        /*018c*/ 	.word	0x00004a60


	//   ....[31]....
        /*0190*/ 	.word	0x00004a80


	//   ....[32]....
        /*0194*/ 	.word	0x00004a90


	//   ....[33]....
        /*0198*/ 	.word	0x00004c30


	//   ....[34]....
        /*019c*/ 	.word	0x00004c60


	//   ....[35]....
        /*01a0*/ 	.word	0x00004c90


	//   ....[36]....
        /*01a4*/ 	.word	0x00004dc0


	//   ....[37]....
        /*01a8*/ 	.word	0x00004df0


	//   ....[38]....
        /*01ac*/ 	.word	0x00004e20


	//   ....[39]....
        /*01b0*/ 	.word	0x00004f50


	//   ....[40]....
        /*01b4*/ 	.word	0x00004f80


	//   ....[41]....
        /*01b8*/ 	.word	0x00004fb0


	//   ....[42]....
        /*01bc*/ 	.word	0x000050e0


	//   ....[43]....
        /*01c0*/ 	.word	0x00005110


	//   ....[44]....
        /*01c4*/ 	.word	0x00005140


	//----- nvinfo : EIATTR_VRC_CTA_INIT_COUNT
	.align		4
.L_348:
        /*01c8*/ 	.byte	0x02, 0x4a
	.zero		1
	.zero		1


	//----- nvinfo : EIATTR_EXIT_INSTR_OFFSETS
	.align		4
        /*01cc*/ 	.byte	0x04, 0x1c
        /*01ce*/ 	.short	(.L_350 - .L_349)


	//   ....[0]....
.L_349:
        /*01d0*/ 	.word	0x00000030


	//   ....[1]....
        /*01d4*/ 	.word	0x00005c50


	//   ....[2]....
        /*01d8*/ 	.word	0x00005cc0


	//----- nvinfo : EIATTR_MAX_THREADS
	.align		4
.L_350:
        /*01dc*/ 	.byte	0x04, 0x05
        /*01de*/ 	.short	(.L_352 - .L_351)
.L_351:
        /*01e0*/ 	.word	0x00000100
        /*01e4*/ 	.word	0x00000001
        /*01e8*/ 	.word	0x00000001


	//----- nvinfo : EIATTR_CRS_STACK_SIZE
	.align		4
.L_352:
        /*01ec*/ 	.byte	0x04, 0x1e
        /*01ee*/ 	.short	(.L_354 - .L_353)
.L_353:
        /*01f0*/ 	.word	0x00000000


	//----- nvinfo : EIATTR_CBANK_PARAM_SIZE
	.align		4
.L_354:
        /*01f4*/ 	.byte	0x03, 0x19
        /*01f6*/ 	.short	0x0015


	//----- nvinfo : EIATTR_PARAM_CBANK
	.align		4
        /*01f8*/ 	.byte	0x04, 0x0a
        /*01fa*/ 	.short	(.L_356 - .L_355)
	.align		4
.L_355:
        /*01fc*/ 	.word	index@(.nv.constant0._ZN6thrust24THRUST_300001_SM_1000_NS8cuda_cub4core6detail13_kernel_agentINS1_8__reduce11ReduceAgentIPN4cuda3std3__45tupleIJflEEESC_SB_lNS1_9__extrema9arg_max_fIflNS9_4lessIfEEEEEEJSC_SC_iSH_EEEvDpT0_)
        /*0200*/ 	.short	0x0380
        /*0202*/ 	.short	0x0015


	//----- nvinfo : EIATTR_SW_WAR
	.align		4
.L_356:
        /*0204*/ 	.byte	0x04, 0x36
        /*0206*/ 	.short	(.L_358 - .L_357)
.L_357:
        /*0208*/ 	.word	0x00000008
.L_358:


//--------------------- .nv.info._ZN6thrust24THRUST_300001_SM_1000_NS8cuda_cub4core6detail13_kernel_agentINS1_8__reduce10DrainAgentIlEEJN3cub18CUB_300001_SM_10009GridQueueIyEElEEEvDpT0_ --------------------------
	.section	.nv.info._ZN6thrust24THRUST_300001_SM_1000_NS8cuda_cub4core6detail13_kernel_agentINS1_8__reduce10DrainAgentIlEEJN3cub18CUB_300001_SM_10009GridQueueIyEElEEEvDpT0_,"",@"SHT_CUDA_INFO"
	.sectionflags	@""
	.align	4


	//----- nvinfo : EIATTR_CUDA_API_VERSION
	.align		4
        /*0000*/ 	.byte	0x04, 0x37
        /*0002*/ 	.short	(.L_360 - .L_359)
.L_359:
        /*0004*/ 	.word	0x00000082


	//----- nvinfo : EIATTR_KPARAM_INFO
	.align		4
.L_360:
        /*0008*/ 	.byte	0x04, 0x17
        /*000a*/ 	.short	(.L_362 - .L_361)
.L_361:
        /*000c*/ 	.word	0x00000000
        /*0010*/ 	.short	0x0001
        /*0012*/ 	.short	0x0008
        /*0014*/ 	.byte	0x00, 0xf0, 0x21, 0x00


	//----- nvinfo : EIATTR_KPARAM_INFO
	.align		4
.L_362:
        /*0018*/ 	.byte	0x04, 0x17
        /*001a*/ 	.short	(.L_364 - .L_363)
.L_363:
        /*001c*/ 	.word	0x00000000
        /*0020*/ 	.short	0x0000
        /*0022*/ 	.short	0x0000
        /*0024*/ 	.byte	0x00, 0xf0, 0x21, 0x00


	//----- nvinfo : EIATTR_SPARSE_MMA_MASK
	.align		4
.L_364:
        /*0028*/ 	.byte	0x03, 0x50
        /*002a*/ 	.short	0x0000


	//----- nvinfo : EIATTR_MAXREG_COUNT
	.align		4
        /*002c*/ 	.byte	0x03, 0x1b
        /*002e*/ 	.short	0x00ff


	//----- nvinfo : EIATTR_MERCURY_ISA_VERSION
	.align		4
        /*0030*/ 	.byte	0x03, 0x5f
        /*0032*/ 	.short	0x0101


	//----- nvinfo : EIATTR_VRC_CTA_INIT_COUNT
	.align		4
        /*0034*/ 	.byte	0x02, 0x4a
	.zero		1
	.zero		1


	//----- nvinfo : EIATTR_EXIT_INSTR_OFFSETS
	.align		4
        /*0038*/ 	.byte	0x04, 0x1c
        /*003a*/ 	.short	(.L_366 - .L_365)


	//   ....[0]....
.L_365:
        /*003c*/ 	.word	0x00000060


	//----- nvinfo : EIATTR_MAX_THREADS
	.align		4
.L_366:
        /*0040*/ 	.byte	0x04, 0x05
        /*0042*/ 	.short	(.L_368 - .L_367)
.L_367:
        /*0044*/ 	.word	0x00000001
        /*0048*/ 	.word	0x00000001
        /*004c*/ 	.word	0x00000001


	//----- nvinfo : EIATTR_CBANK_PARAM_SIZE
	.align		4
.L_368:
        /*0050*/ 	.byte	0x03, 0x19
        /*0052*/ 	.short	0x0010


	//----- nvinfo : EIATTR_PARAM_CBANK
	.align		4
        /*0054*/ 	.byte	0x04, 0x0a
        /*0056*/ 	.short	(.L_370 - .L_369)
	.align		4
.L_369:
        /*0058*/ 	.word	index@(.nv.constant0._ZN6thrust24THRUST_300001_SM_1000_NS8cuda_cub4core6detail13_kernel_agentINS1_8__reduce10DrainAgentIlEEJN3cub18CUB_300001_SM_10009GridQueueIyEElEEEvDpT0_)
        /*005c*/ 	.short	0x0380
        /*005e*/ 	.short	0x0010


	//----- nvinfo : EIATTR_SW_WAR
	.align		4
.L_370:
        /*0060*/ 	.byte	0x04, 0x36
        /*0062*/ 	.short	(.L_372 - .L_371)
.L_371:
        /*0064*/ 	.word	0x00000008
.L_372:


//--------------------- .nv.info._ZN6thrust24THRUST_300001_SM_1000_NS8cuda_cub4core6detail13_kernel_agentINS1_8__reduce11ReduceAgentINS0_12zip_iteratorIN4cuda3std3__45tupleIJNS0_10device_ptrIfEENS0_17counting_iteratorIlNS0_11use_defaultESF_SF_EEEEEEEPNSB_IJflEEESJ_lNS1_9__extrema9arg_max_fIflNSA_4lessIfEEEEEEJSI_SK_lN3cub18CUB_300001_SM_100013GridEvenShareIlEENSS_9GridQueueIyEESP_EEEvDpT0_ --------------------------
	.section	.nv.info._ZN6thrust24THRUST_300001_SM_1000_NS8cuda_cub4core6detail13_kernel_agentINS1_8__reduce11ReduceAgentINS0_12zip_iteratorIN4cuda3std3__45tupleIJNS0_10device_ptrIfEENS0_17counting_iteratorIlNS0_11use_defaultESF_SF_EEEEEEEPNSB_IJflEEESJ_lNS1_9__extrema9arg_max_fIflNSA_4lessIfEEEEEEJSI_SK_lN3cub18CUB_300001_SM_100013GridEvenShareIlEENSS_9GridQueueIyEESP_EEEvDpT0_,"",@"SHT_CUDA_INFO"
	.sectionflags	@""
	.align	4


	//----- nvinfo : EIATTR_CUDA_API_VERSION
	.align		4
        /*0000*/ 	.byte	0x04, 0x37
        /*0002*/ 	.short	(.L_374 - .L_373)
.L_373:
        /*0004*/ 	.word	0x00000082


	//----- nvinfo : EIATTR_KPARAM_INFO
	.align		4
.L_374:
        /*0008*/ 	.byte	0x04, 0x17
        /*000a*/ 	.short	(.L_376 - .L_375)
.L_375:
        /*000c*/ 	.word	0x00000000
        /*0010*/ 	.short	0x0005
        /*0012*/ 	.short	0x0070
        /*0014*/ 	.byte	0x00, 0xf0, 0x05, 0x00


	//----- nvinfo : EIATTR_KPARAM_INFO
	.align		4
.L_376:
        /*0018*/ 	.byte	0x04, 0x17
        /*001a*/ 	.short	(.L_378 - .L_377)
.L_377:
        /*001c*/ 	.word	0x00000000
        /*0020*/ 	.short	0x0004
        /*0022*/ 	.short	0x0068
        /*0024*/ 	.byte	0x00, 0xf0, 0x21, 0x00


	//----- nvinfo : EIATTR_KPARAM_INFO
	.align		4
.L_378:
        /*0028*/ 	.byte	0x04, 0x17
        /*002a*/ 	.short	(.L_380 - .L_379)
.L_379:
        /*002c*/ 	.word	0x00000000
        /*0030*/ 	.short	0x0003
        /*0032*/ 	.short	0x0020
        /*0034*/ 	.byte	0x00, 0xf0, 0x21, 0x01


	//----- nvinfo : EIATTR_KPARAM_INFO
	.align		4
.L_380:
        /*0038*/ 	.byte	0x04, 0x17
        /*003a*/ 	.short	(.L_382 - .L_381)
.L_381:
        /*003c*/ 	.word	0x00000000
        /*0040*/ 	.short	0x0002
        /*0042*/ 	.short	0x0018
        /*0044*/ 	.byte	0x00, 0xf0, 0x21, 0x00


	//----- nvinfo : EIATTR_KPARAM_INFO
	.align		4
.L_382:
        /*0048*/ 	.byte	0x04, 0x17
        /*004a*/ 	.short	(.L_384 - .L_383)
.L_383:
        /*004c*/ 	.word	0x00000000
        /*0050*/ 	.short	0x0001
        /*0052*/ 	.short	0x0010
        /*0054*/ 	.byte	0x00, 0xf5, 0x21, 0x00


	//----- nvinfo : EIATTR_KPARAM_INFO
	.align		4
.L_384:
        /*0058*/ 	.byte	0x04, 0x17
        /*005a*/ 	.short	(.L_386 - .L_385)
.L_385:
        /*005c*/ 	.word	0x00000000
        /*0060*/ 	.short	0x0000
        /*0062*/ 	.short	0x0000
        /*0064*/ 	.byte	0x00, 0xf0, 0x41, 0x00


	//----- nvinfo : EIATTR_SPARSE_MMA_MASK
	.align		4
.L_386:
        /*0068*/ 	.byte	0x03, 0x50
        /*006a*/ 	.short	0x0000


	//----- nvinfo : EIATTR_MAXREG_COUNT
	.align		4
        /*006c*/ 	.byte	0x03, 0x1b
        /*006e*/ 	.short	0x00ff


	//----- nvinfo : EIATTR_NUM_BARRIERS
	.align		4
        /*0070*/ 	.byte	0x02, 0x4c
        /*0072*/ 	.byte	0x01
	.zero		1


	//----- nvinfo : EIATTR_MERCURY_ISA_VERSION
	.align		4
        /*0074*/ 	.byte	0x03, 0x5f
        /*0076*/ 	.short	0x0101


	//----- nvinfo : EIATTR_COOP_GROUP_MASK_REGIDS
	.align		4
        /*0078*/ 	.byte	0x04, 0x29
        /*007a*/ 	.short	(.L_388 - .L_387)


	//   ....[0]....
.L_387:
        /*007c*/ 	.word	0xffffffff


	//   ....[1]....
        /*0080*/ 	.word	0xffffffff


	//   ....[2]....
        /*0084*/ 	.word	0xffffffff


	//   ....[3]....
        /*0088*/ 	.word	0xffffffff


	//   ....[4]....
        /*008c*/ 	.word	0xffffffff


	//   ....[5]....
        /*0090*/ 	.word	0xffffffff


	//   ....[6]....
        /*0094*/ 	.word	0xffffffff


	//   ....[7]....
        /*0098*/ 	.word	0xffffffff


	//   ....[8]....
        /*009c*/ 	.word	0xffffffff


	//   ....[9]....
        /*00a0*/ 	.word	0xffffffff


	//   ....[10]....
        /*00a4*/ 	.word	0xffffffff


	//   ....[11]....
        /*00a8*/ 	.word	0xffffffff


	//   ....[12]....
        /*00ac*/ 	.word	0xffffffff


	//   ....[13]....
        /*00b0*/ 	.word	0xffffffff


	//   ....[14]....
        /*00b4*/ 	.word	0xffffffff


	//   ....[15]....
        /*00b8*/ 	.word	0xffffffff


	//   ....[16]....
        /*00bc*/ 	.word	0xffffffff


	//   ....[17]....
        /*00c0*/ 	.word	0xffffffff


	//   ....[18]....
        /*00c4*/ 	.word	0xffffffff


	//   ....[19]....
        /*00c8*/ 	.word	0xffffffff


	//   ....[20]....
        /*00cc*/ 	.word	0xffffffff


	//   ....[21]....
        /*00d0*/ 	.word	0xffffffff


	//   ....[22]....
        /*00d4*/ 	.word	0xffffffff


	//   ....[23]....
        /*00d8*/ 	.word	0xffffffff


	//   ....[24]....
        /*00dc*/ 	.word	0xffffffff


	//   ....[25]....
        /*00e0*/ 	.word	0xffffffff


	//   ....[26]....
        /*00e4*/ 	.word	0xffffffff


	//   ....[27]....
        /*00e8*/ 	.word	0xffffffff


	//   ....[28]....
        /*00ec*/ 	.word	0xffffffff


	//   ....[29]....
        /*00f0*/ 	.word	0xffffffff


	//   ....[30]....
        /*00f4*/ 	.word	0xffffffff


	//   ....[31]....
        /*00f8*/ 	.word	0xffffffff


	//   ....[32]....
        /*00fc*/ 	.word	0xffffffff


	//   ....[33]....
        /*0100*/ 	.word	0xffffffff


	//   ....[34]....
        /*0104*/ 	.word	0xffffffff


	//   ....[35]....
        /*0108*/ 	.word	0xffffffff


	//   ....[36]....
        /*010c*/ 	.word	0xffffffff


	//   ....[37]....
        /*0110*/ 	.word	0xffffffff


	//   ....[38]....
        /*0114*/ 	.word	0xffffffff


	//   ....[39]....
        /*0118*/ 	.word	0xffffffff


	//   ....[40]....
        /*011c*/ 	.word	0xffffffff


	//   ....[41]....
        /*0120*/ 	.word	0xffffffff


	//   ....[42]....
        /*0124*/ 	.word	0xffffffff


	//   ....[43]....
        /*0128*/ 	.word	0xffffffff


	//   ....[44]....
        /*012c*/ 	.word	0xffffffff


	//----- nvinfo : EIATTR_COOP_GROUP_INSTR_OFFSETS
	.align		4
.L_388:
        /*0130*/ 	.byte	0x04, 0x28
        /*0132*/ 	.short	(.L_390 - .L_389)


	//   ....[0]....
.L_389:
        /*0134*/ 	.word	0x00000c20


	//   ....[1]....
        /*0138*/ 	.word	0x00000c50


	//   ....[2]....
        /*013c*/ 	.word	0x00000c60


	//   ....[3]....
        /*0140*/ 	.word	0x00000dc0


	//   ....[4]....
        /*0144*/ 	.word	0x00000e00


	//   ....[5]....
        /*0148*/ 	.word	0x00000e40


	//   ....[6]....
        /*014c*/ 	.word	0x00000f80


	//   ....[7]....
        /*0150*/ 	.word	0x00000fb0


	//   ....[8]....
        /*0154*/ 	.word	0x00000fe0


	//   ....[9]....
        /*0158*/ 	.word	0x00001110


	//   ....[10]....
        /*015c*/ 	.word	0x00001140


	//   ....[11]....
        /*0160*/ 	.word	0x00001170


	//   ....[12]....
        /*0164*/ 	.word	0x000012a0


	//   ....[13]....
        /*0168*/ 	.word	0x000012d0


	//   ....[14]....
        /*016c*/ 	.word	0x00001300


	//   ....[15]....
        /*0170*/ 	.word	0x00001eb0


	//   ....[16]....
        /*0174*/ 	.word	0x00001ec0


	//   ....[17]....
        /*0178*/ 	.word	0x00001f40


	//   ....[18]....
        /*017c*/ 	.word	0x000020c0


	//   ....[19]....
        /*0180*/ 	.word	0x000020f0


	//   ....[20]....
        /*0184*/ 	.word	0x00002120


	//   ....[21]....
        /*0188*/ 	.word	0x00002250


	//   ....[22]....
        /*018c*/ 	.word	0x00002280


	//   ....[23]....
        /*0190*/ 	.word	0x000022b0


	//   ....[24]....
        /*0194*/ 	.word	0x000023e0


	//   ....[25]....
        /*0198*/ 	.word	0x00002410


	//   ....[26]....
        /*019c*/ 	.word	0x00002440


	//   ....[27]....
        /*01a0*/ 	.word	0x00002570


	//   ....[28]....
        /*01a4*/ 	.word	0x000025a0


	//   ....[29]....
        /*01a8*/ 	.word	0x000025d0


	//   ....[30]....
        /*01ac*/ 	.word	0x000048a0


	//   ....[31]....
        /*01b0*/ 	.word	0x000048c0


	//   ....[32]....
        /*01b4*/ 	.word	0x000048d0


	//   ....[33]....
        /*01b8*/ 	.word	0x00004a70


	//   ....[34]....
        /*01bc*/ 	.word	0x00004aa0


	//   ....[35]....
        /*01c0*/ 	.word	0x00004ad0


	//   ....[36]....
        /*01c4*/ 	.word	0x00004c00


	//   ....[37]....
        /*01c8*/ 	.word	0x00004c30


	//   ....[38]....
        /*01cc*/ 	.word	0x00004c60


	//   ....[39]....
        /*01d0*/ 	.word	0x00004d90


	//   ....[40]....
        /*01d4*/ 	.word	0x00004dc0


	//   ....[41]....
        /*01d8*/ 	.word	0x00004df0


	//   ....[42]....
        /*01dc*/ 	.word	0x00004f20


	//   ....[43]....
        /*01e0*/ 	.word	0x00004f50


	//   ....[44]....
        /*01e4*/ 	.word	0x00004f80


	//----- nvinfo : EIATTR_VRC_CTA_INIT_COUNT
	.align		4
.L_390:
        /*01e8*/ 	.byte	0x02, 0x4a
	.zero		1
	.zero		1


	//----- nvinfo : EIATTR_EXIT_INSTR_OFFSETS
	.align		4
        /*01ec*/ 	.byte	0x04, 0x1c
        /*01ee*/ 	.short	(.L_392 - .L_391)


	//   ....[0]....
.L_391:
        /*01f0*/ 	.word	0x00005a90


	//   ....[1]....
        /*01f4*/ 	.word	0x00005b00


	//----- nvinfo : EIATTR_MAX_THREADS
	.align		4
.L_392:
        /*01f8*/ 	.byte	0x04, 0x05
        /*01fa*/ 	.short	(.L_394 - .L_393)
.L_393:
        /*01fc*/ 	.word	0x00000100
        /*0200*/ 	.word	0x00000001
        /*0204*/ 	.word	0x00000001


	//----- nvinfo : EIATTR_CRS_STACK_SIZE
	.align		4
.L_394:
        /*0208*/ 	.byte	0x04, 0x1e
        /*020a*/ 	.short	(.L_396 - .L_395)
.L_395:
        /*020c*/ 	.word	0x00000000


	//----- nvinfo : EIATTR_CBANK_PARAM_SIZE
	.align		4
.L_396:
        /*0210*/ 	.byte	0x03, 0x19
        /*0212*/ 	.short	0x0071


	//----- nvinfo : EIATTR_PARAM_CBANK
	.align		4
        /*0214*/ 	.byte	0x04, 0x0a
        /*0216*/ 	.short	(.L_398 - .L_397)
	.align		4
.L_397:
        /*0218*/ 	.word	index@(.nv.constant0._ZN6thrust24THRUST_300001_SM_1000_NS8cuda_cub4core6detail13_kernel_agentINS1_8__reduce11ReduceAgentINS0_12zip_iteratorIN4cuda3std3__45tupleIJNS0_10device_ptrIfEENS0_17counting_iteratorIlNS0_11use_defaultESF_SF_EEEEEEEPNSB_IJflEEESJ_lNS1_9__extrema9arg_max_fIflNSA_4lessIfEEEEEEJSI_SK_lN3cub18CUB_300001_SM_100013GridEvenShareIlEENSS_9GridQueueIyEESP_EEEvDpT0_)
        /*021c*/ 	.short	0x0380
        /*021e*/ 	.short	0x0071


	//----- nvinfo : EIATTR_SW_WAR
	.align		4
.L_398:
        /*0220*/ 	.byte	0x04, 0x36
        /*0222*/ 	.short	(.L_400 - .L_399)
.L_399:
        /*0224*/ 	.word	0x00000008
.L_400:


//--------------------- .nv.info._ZN6thrust24THRUST_300001_SM_1000_NS8cuda_cub4core6detail13_kernel_agentINS1_8__reduce11ReduceAgentINS0_12zip_iteratorIN4cuda3std3__45tupleIJNS0_10device_ptrIfEENS0_17counting_iteratorIlNS0_11use_defaultESF_SF_EEEEEEEPNSB_IJflEEESJ_lNS1_9__extrema9arg_max_fIflNSA_4lessIfEEEEEEJSI_SK_lSP_EEEvDpT0_ --------------------------
	.section	.nv.info._ZN6thrust24THRUST_300001_SM_1000_NS8cuda_cub4core6detail13_kernel_agentINS1_8__reduce11ReduceAgentINS0_12zip_iteratorIN4cuda3std3__45tupleIJNS0_10device_ptrIfEENS0_17counting_iteratorIlNS0_11use_defaultESF_SF_EEEEEEEPNSB_IJflEEESJ_lNS1_9__extrema9arg_max_fIflNSA_4lessIfEEEEEEJSI_SK_lSP_EEEvDpT0_,"",@"SHT_CUDA_INFO"
	.sectionflags	@""
	.align	4


	//----- nvinfo : EIATTR_CUDA_API_VERSION
	.align		4
        /*0000*/ 	.byte	0x04, 0x37
        /*0002*/ 	.short	(.L_402 - .L_401)
.L_401:
        /*0004*/ 	.word	0x00000082


	//----- nvinfo : EIATTR_KPARAM_INFO
	.align		4
.L_402:
        /*0008*/ 	.byte	0x04, 0x17
        /*000a*/ 	.short	(.L_404 - .L_403)
.L_403:
        /*000c*/ 	.word	0x00000000
        /*0010*/ 	.short	0x0003
        /*0012*/ 	.short	0x0020
        /*0014*/ 	.byte	0x00, 0xf0, 0x05, 0x00


	//----- nvinfo : EIATTR_KPARAM_INFO
	.align		4
.L_404:
        /*0018*/ 	.byte	0x04, 0x17
        /*001a*/ 	.short	(.L_406 - .L_405)
.L_405:
        /*001c*/ 	.word	0x00000000
        /*0020*/ 	.short	0x0002
        /*0022*/ 	.short	0x0018
        /*0024*/ 	.byte	0x00, 0xf0, 0x21, 0x00


	//----- nvinfo : EIATTR_KPARAM_INFO
	.align		4
.L_406:
        /*0028*/ 	.byte	0x04, 0x17
        /*002a*/ 	.short	(.L_408 - .L_407)
.L_407:
        /*002c*/ 	.word	0x00000000
        /*0030*/ 	.short	0x0001
        /*0032*/ 	.short	0x0010
        /*0034*/ 	.byte	0x00, 0xf5, 0x21, 0x00


	//----- nvinfo : EIATTR_KPARAM_INFO
	.align		4
.L_408:
        /*0038*/ 	.byte	0x04, 0x17
        /*003a*/ 	.short	(.L_410 - .L_409)
.L_409:
        /*003c*/ 	.word	0x00000000
        /*0040*/ 	.short	0x0000
        /*0042*/ 	.short	0x0000
        /*0044*/ 	.byte	0x00, 0xf0, 0x41, 0x00


	//----- nvinfo : EIATTR_SPARSE_MMA_MASK
	.align		4
.L_410:
        /*0048*/ 	.byte	0x03, 0x50
        /*004a*/ 	.short	0x0000


	//----- nvinfo : EIATTR_MAXREG_COUNT
	.align		4
        /*004c*/ 	.byte	0x03, 0x1b
        /*004e*/ 	.short	0x00ff


	//----- nvinfo : EIATTR_NUM_BARRIERS
	.align		4
        /*0050*/ 	.byte	0x02, 0x4c
        /*0052*/ 	.byte	0x01
	.zero		1


	//----- nvinfo : EIATTR_MERCURY_ISA_VERSION
	.align		4
        /*0054*/ 	.byte	0x03, 0x5f
        /*0056*/ 	.short	0x0101


	//----- nvinfo : EIATTR_COOP_GROUP_MASK_REGIDS
	.align		4
        /*0058*/ 	.byte	0x04, 0x29
        /*005a*/ 	.short	(.L_412 - .L_411)


	//   ....[0]....
.L_411:
        /*005c*/ 	.word	0xffffffff


	//   ....[1]....
        /*0060*/ 	.word	0xffffffff


	//   ....[2]....
        /*0064*/ 	.word	0xffffffff


	//   ....[3]....
        /*0068*/ 	.word	0xffffffff


	//   ....[4]....
        /*006c*/ 	.word	0xffffffff


	//   ....[5]....
        /*0070*/ 	.word	0xffffffff


	//   ....[6]....
        /*0074*/ 	.word	0xffffffff


	//   ....[7]....
        /*0078*/ 	.word	0xffffffff


	//   ....[8]....
        /*007c*/ 	.word	0xffffffff


	//   ....[9]....
        /*0080*/ 	.word	0xffffffff


	//   ....[10]....
        /*0084*/ 	.word	0xffffffff


	//   ....[11]....
        /*0088*/ 	.word	0xffffffff


	//   ....[12]....
        /*008c*/ 	.word	0xffffffff


	//   ....[13]....
        /*0090*/ 	.word	0xffffffff


	//   ....[14]....
        /*0094*/ 	.word	0xffffffff


	//   ....[15]....
        /*0098*/ 	.word	0xffffffff


	//   ....[16]....
        /*009c*/ 	.word	0xffffffff


	//   ....[17]....
        /*00a0*/ 	.word	0xffffffff


	//   ....[18]....
        /*00a4*/ 	.word	0xffffffff


	//   ....[19]....
        /*00a8*/ 	.word	0xffffffff


	//   ....[20]....
        /*00ac*/ 	.word	0xffffffff


	//   ....[21]....
        /*00b0*/ 	.word	0xffffffff


	//   ....[22]....
        /*00b4*/ 	.word	0xffffffff


	//   ....[23]....
        /*00b8*/ 	.word	0xffffffff


	//   ....[24]....
        /*00bc*/ 	.word	0xffffffff


	//   ....[25]....
        /*00c0*/ 	.word	0xffffffff


	//   ....[26]....
        /*00c4*/ 	.word	0xffffffff


	//   ....[27]....
        /*00c8*/ 	.word	0xffffffff


	//   ....[28]....
        /*00cc*/ 	.word	0xffffffff


	//   ....[29]....
        /*00d0*/ 	.word	0xffffffff


	//   ....[30]....
        /*00d4*/ 	.word	0xffffffff


	//   ....[31]....
        /*00d8*/ 	.word	0xffffffff


	//   ....[32]....
        /*00dc*/ 	.word	0xffffffff


	//   ....[33]....
        /*00e0*/ 	.word	0xffffffff


	//   ....[34]....
        /*00e4*/ 	.word	0xffffffff


	//   ....[35]....
        /*00e8*/ 	.word	0xffffffff


	//   ....[36]....
        /*00ec*/ 	.word	0xffffffff


	//   ....[37]....
        /*00f0*/ 	.word	0xffffffff


	//   ....[38]....
        /*00f4*/ 	.word	0xffffffff


	//   ....[39]....
        /*00f8*/ 	.word	0xffffffff


	//   ....[40]....
        /*00fc*/ 	.word	0xffffffff


	//   ....[41]....
        /*0100*/ 	.word	0xffffffff


	//   ....[42]....
        /*0104*/ 	.word	0xffffffff


	//   ....[43]....
        /*0108*/ 	.word	0xffffffff


	//   ....[44]....
        /*010c*/ 	.word	0xffffffff


	//----- nvinfo : EIATTR_COOP_GROUP_INSTR_OFFSETS
	.align		4
.L_412:
        /*0110*/ 	.byte	0x04, 0x28
        /*0112*/ 	.short	(.L_414 - .L_413)


	//   ....[0]....
.L_413:
        /*0114*/ 	.word	0x00000b20


	//   ....[1]....
        /*0118*/ 	.word	0x00000b50


	//   ....[2]....
        /*011c*/ 	.word	0x00000b60


	//   ....[3]....
        /*0120*/ 	.word	0x00000cd0


	//   ....[4]....
        /*0124*/ 	.word	0x00000d10


	//   ....[5]....
        /*0128*/ 	.word	0x00000d40


	//   ....[6]....
        /*012c*/ 	.word	0x00000e80


	//   ....[7]....
        /*0130*/ 	.word	0x00000eb0


	//   ....[8]....
        /*0134*/ 	.word	0x00000ee0


	//   ....[9]....
        /*0138*/ 	.word	0x00001010


	//   ....[10]....
        /*013c*/ 	.word	0x00001040


	//   ....[11]....
        /*0140*/ 	.word	0x00001070


	//   ....[12]....
        /*0144*/ 	.word	0x000011a0


	//   ....[13]....
        /*0148*/ 	.word	0x000011d0


	//   ....[14]....
        /*014c*/ 	.word	0x00001200


	//   ....[15]....
        /*0150*/ 	.word	0x00001dc0


	//   ....[16]....
        /*0154*/ 	.word	0x00001dd0


	//   ....[17]....
        /*0158*/ 	.word	0x00001e50


	//   ....[18]....
        /*015c*/ 	.word	0x00001fc0


	//   ....[19]....
        /*0160*/ 	.word	0x00001ff0


	//   ....[20]....
        /*0164*/ 	.word	0x00002020


	//   ....[21]....
        /*0168*/ 	.word	0x00002150


	//   ....[22]....
        /*016c*/ 	.word	0x00002180


	//   ....[23]....
        /*0170*/ 	.word	0x000021b0


	//   ....[24]....
        /*0174*/ 	.word	0x000022e0


	//   ....[25]....
        /*0178*/ 	.word	0x00002310


	//   ....[26]....
        /*017c*/ 	.word	0x00002340


	//   ....[27]....
        /*0180*/ 	.word	0x00002470


	//   ....[28]....
        /*0184*/ 	.word	0x000024a0


	//   ....[29]....
        /*0188*/ 	.word	0x000024d0


	//   ....[30]....
        /*018c*/ 	.word	0x00004400


	//   ....[31]....
        /*0190*/ 	.word	0x00004420


	//   ....[32]....
        /*0194*/ 	.word	0x00004430


	//   ....[33]....
        /*0198*/ 	.word	0x000045d0


	//   ....[34]....
        /*019c*/ 	.word	0x00004600


	//   ....[35]....
        /*01a0*/ 	.word	0x00004630


	//   ....[36]....
        /*01a4*/ 	.word	0x00004760


	//   ....[37]....
        /*01a8*/ 	.word	0x00004790


	//   ....[38]....
        /*01ac*/ 	.word	0x000047c0


	//   ....[39]....
        /*01b0*/ 	.word	0x000048f0


	//   ....[40]....
        /*01b4*/ 	.word	0x00004920


	//   ....[41]....
        /*01b8*/ 	.word	0x00004950


	//   ....[42]....
        /*01bc*/ 	.word	0x00004a80


	//   ....[43]....
        /*01c0*/ 	.word	0x00004ab0


	//   ....[44]....
        /*01c4*/ 	.word	0x00004ae0


	//----- nvinfo : EIATTR_VRC_CTA_INIT_COUNT
	.align		4
.L_414:
        /*01c8*/ 	.byte	0x02, 0x4a
	.zero		1
	.zero		1


	//----- nvinfo : EIATTR_EXIT_INSTR_OFFSETS
	.align		4
        /*01cc*/ 	.byte	0x04, 0x1c
        /*01ce*/ 	.short	(.L_416 - .L_415)


	//   ....[0]....
.L_415:
        /*01d0*/ 	.word	0x00000040


	//   ....[1]....
        /*01d4*/ 	.word	0x000055f0


	//   ....[2]....
        /*01d8*/ 	.word	0x00005660


	//----- nvinfo : EIATTR_MAX_THREADS
	.align		4
.L_416:
        /*01dc*/ 	.byte	0x04, 0x05
        /*01de*/ 	.short	(.L_418 - .L_417)
.L_417:
        /*01e0*/ 	.word	0x00000100
        /*01e4*/ 	.word	0x00000001
        /*01e8*/ 	.word	0x00000001


	//----- nvinfo : EIATTR_CRS_STACK_SIZE
	.align		4
.L_418:
        /*01ec*/ 	.byte	0x04, 0x1e
        /*01ee*/ 	.short	(.L_420 - .L_419)
.L_419:
        /*01f0*/ 	.word	0x00000000


	//----- nvinfo : EIATTR_CBANK_PARAM_SIZE
	.align		4
.L_420:
        /*01f4*/ 	.byte	0x03, 0x19
        /*01f6*/ 	.short	0x0021


	//----- nvinfo : EIATTR_PARAM_CBANK
	.align		4
        /*01f8*/ 	.byte	0x04, 0x0a
        /*01fa*/ 	.short	(.L_422 - .L_421)
	.align		4
.L_421:
        /*01fc*/ 	.word	index@(.nv.constant0._ZN6thrust24THRUST_300001_SM_1000_NS8cuda_cub4core6detail13_kernel_agentINS1_8__reduce11ReduceAgentINS0_12zip_iteratorIN4cuda3std3__45tupleIJNS0_10device_ptrIfEENS0_17counting_iteratorIlNS0_11use_defaultESF_SF_EEEEEEEPNSB_IJflEEESJ_lNS1_9__extrema9arg_max_fIflNSA_4lessIfEEEEEEJSI_SK_lSP_EEEvDpT0_)
        /*0200*/ 	.short	0x0380
        /*0202*/ 	.short	0x0021


	//----- nvinfo : EIATTR_SW_WAR
	.align		4
.L_422:
        /*0204*/ 	.byte	0x04, 0x36
        /*0206*/ 	.short	(.L_424 - .L_423)
.L_423:
        /*0208*/ 	.word	0x00000008
.L_424:


//--------------------- .nv.info._ZN6thrust24THRUST_300001_SM_1000_NS8cuda_cub4core6detail13_kernel_agentINS1_8__reduce11ReduceAgentIPN4cuda3std3__45tupleIJflEEESC_SB_iNS1_9__extrema9arg_max_fIflNS9_4lessIfEEEEEEJSC_SC_iSH_EEEvDpT0_ --------------------------
	.section	.nv.info._ZN6thrust24THRUST_300001_SM_1000_NS8cuda_cub4core6detail13_kernel_agentINS1_8__reduce11ReduceAgentIPN4cuda3std3__45tupleIJflEEESC_SB_iNS1_9__extrema9arg_max_fIflNS9_4lessIfEEEEEEJSC_SC_iSH_EEEvDpT0_,"",@"SHT_CUDA_INFO"
	.sectionflags	@""
	.align	4


	//----- nvinfo : EIATTR_CUDA_API_VERSION
	.align		4
        /*0000*/ 	.byte	0x04, 0x37
        /*0002*/ 	.short	(.L_426 - .L_425)
.L_425:
        /*0004*/ 	.word	0x00000082


	//----- nvinfo : EIATTR_KPARAM_INFO
	.align		4
.L_426:
        /*0008*/ 	.byte	0x04, 0x17
        /*000a*/ 	.short	(.L_428 - .L_427)
.L_427:
        /*000c*/ 	.word	0x00000000
        /*0010*/ 	.short	0x0003
        /*0012*/ 	.short	0x0014
        /*0014*/ 	.byte	0x00, 0xf0, 0x05, 0x00


	//----- nvinfo : EIATTR_KPARAM_INFO
	.align		4
.L_428:
        /*0018*/ 	.byte	0x04, 0x17
        /*001a*/ 	.short	(.L_430 - .L_429)
.L_429:
        /*001c*/ 	.word	0x00000000
        /*0020*/ 	.short	0x0002
        /*0022*/ 	.short	0x0010
        /*0024*/ 	.byte	0x00, 0xf0, 0x11, 0x00


	//----- nvinfo : EIATTR_KPARAM_INFO
	.align		4
.L_430:
        /*0028*/ 	.byte	0x04, 0x17
        /*002a*/ 	.short	(.L_432 - .L_431)
.L_431:
        /*002c*/ 	.word	0x00000000
        /*0030*/ 	.short	0x0001
        /*0032*/ 	.short	0x0008
        /*0034*/ 	.byte	0x00, 0xf5, 0x21, 0x00


	//----- nvinfo : EIATTR_KPARAM_INFO
	.align		4
.L_432:
        /*0038*/ 	.byte	0x04, 0x17
        /*003a*/ 	.short	(.L_434 - .L_433)
.L_433:
        /*003c*/ 	.word	0x00000000
        /*0040*/ 	.short	0x0000
        /*0042*/ 	.short	0x0000
        /*0044*/ 	.byte	0x00, 0xf5, 0x21, 0x00


	//----- nvinfo : EIATTR_SPARSE_MMA_MASK
	.align		4
.L_434:
        /*0048*/ 	.byte	0x03, 0x50
        /*004a*/ 	.short	0x0000


	//----- nvinfo : EIATTR_MAXREG_COUNT
	.align		4
        /*004c*/ 	.byte	0x03, 0x1b
        /*004e*/ 	.short	0x00ff


	//----- nvinfo : EIATTR_NUM_BARRIERS
	.align		4
        /*0050*/ 	.byte	0x02, 0x4c
        /*0052*/ 	.byte	0x01
	.zero		1


	//----- nvinfo : EIATTR_MERCURY_ISA_VERSION
	.align		4
        /*0054*/ 	.byte	0x03, 0x5f
        /*0056*/ 	.short	0x0101


	//----- nvinfo : EIATTR_COOP_GROUP_MASK_REGIDS
	.align		4
        /*0058*/ 	.byte	0x04, 0x29
        /*005a*/ 	.short	(.L_436 - .L_435)


	//   ....[0]....
.L_435:
        /*005c*/ 	.word	0xffffffff


	//   ....[1]....
        /*0060*/ 	.word	0xffffffff


	//   ....[2]....
        /*0064*/ 	.word	0xffffffff


	//   ....[3]....
        /*0068*/ 	.word	0xffffffff


	//   ....[4]....
        /*006c*/ 	.word	0xffffffff


	//   ....[5]....
        /*0070*/ 	.word	0xffffffff


	//   ....[6]....
        /*0074*/ 	.word	0xffffffff


	//   ....[7]....
        /*0078*/ 	.word	0xffffffff


	//   ....[8]....
        /*007c*/ 	.word	0xffffffff


	//   ....[9]....
        /*0080*/ 	.word	0xffffffff


	//   ....[10]....
        /*0084*/ 	.word	0xffffffff


	//   ....[11]....
        /*0088*/ 	.word	0xffffffff


	//   ....[12]....
        /*008c*/ 	.word	0xffffffff


	//   ....[13]....
        /*0090*/ 	.word	0xffffffff


	//   ....[14]....
        /*0094*/ 	.word	0xffffffff


	//   ....[15]....
        /*0098*/ 	.word	0xffffffff


	//   ....[16]....
        /*009c*/ 	.word	0xffffffff


	//   ....[17]....
        /*00a0*/ 	.word	0xffffffff


	//   ....[18]....
        /*00a4*/ 	.word	0xffffffff


	//   ....[19]....
        /*00a8*/ 	.word	0xffffffff


	//   ....[20]....
        /*00ac*/ 	.word	0xffffffff


	//   ....[21]....
        /*00b0*/ 	.word	0xffffffff


	//   ....[22]....
        /*00b4*/ 	.word	0xffffffff


	//   ....[23]....
        /*00b8*/ 	.word	0xffffffff


	//   ....[24]....
        /*00bc*/ 	.word	0xffffffff


	//   ....[25]....
        /*00c0*/ 	.word	0xffffffff


	//   ....[26]....
        /*00c4*/ 	.word	0xffffffff


	//   ....[27]....
        /*00c8*/ 	.word	0xffffffff


	//   ....[28]....
        /*00cc*/ 	.word	0xffffffff


	//   ....[29]....
        /*00d0*/ 	.word	0xffffffff


	//   ....[30]....
        /*00d4*/ 	.word	0xffffffff


	//   ....[31]....
        /*00d8*/ 	.word	0xffffffff


	//   ....[32]....
        /*00dc*/ 	.word	0xffffffff


	//   ....[33]....
        /*00e0*/ 	.word	0xffffffff


	//   ....[34]....
        /*00e4*/ 	.word	0xffffffff


	//   ....[35]....
        /*00e8*/ 	.word	0xffffffff


	//   ....[36]....
        /*00ec*/ 	.word	0xffffffff


	//   ....[37]....
        /*00f0*/ 	.word	0xffffffff


	//   ....[38]....
        /*00f4*/ 	.word	0xffffffff


	//   ....[39]....
        /*00f8*/ 	.word	0xffffffff


	//   ....[40]....
        /*00fc*/ 	.word	0xffffffff


	//   ....[41]....
        /*0100*/ 	.word	0xffffffff


	//   ....[42]....
        /*0104*/ 	.word	0xffffffff


	//   ....[43]....
        /*0108*/ 	.word	0xffffffff


	//   ....[44]....
        /*010c*/ 	.word	0xffffffff


	//----- nvinfo : EIATTR_COOP_GROUP_INSTR_OFFSETS
	.align		4
.L_436:
        /*0110*/ 	.byte	0x04, 0x28
        /*0112*/ 	.short	(.L_438 - .L_437)


	//   ....[0]....
.L_437:
        /*0114*/ 	.word	0x00000a60


	//   ....[1]....
        /*0118*/ 	.word	0x00000a90


	//   ....[2]....
        /*011c*/ 	.word	0x00000aa0


	//   ....[3]....
        /*0120*/ 	.word	0x00000c00


	//   ....[4]....
        /*0124*/ 	.word	0x00000c40


	//   ....[5]....
        /*0128*/ 	.word	0x00000c80


	//   ....[6]....
        /*012c*/ 	.word	0x00000dc0


	//   ....[7]....
        /*0130*/ 	.word	0x00000df0


	//   ....[8]....
        /*0134*/ 	.word	0x00000e20


	//   ....[9]....
        /*0138*/ 	.word	0x00000f50


	//   ....[10]....
        /*013c*/ 	.word	0x00000f80


	//   ....[11]....
        /*0140*/ 	.word	0x00000fb0


	//   ....[12]....
        /*0144*/ 	.word	0x000010e0


	//   ....[13]....
        /*0148*/ 	.word	0x00001110


	//   ....[14]....
        /*014c*/ 	.word	0x00001140


	//   ....[15]....
        /*0150*/ 	.word	0x00001d00


	//   ....[16]....
        /*0154*/ 	.word	0x00001d10


	//   ....[17]....
        /*0158*/ 	.word	0x00001d20


	//   ....[18]....
        /*015c*/ 	.word	0x00001ef0


	//   ....[19]....
        /*0160*/ 	.word	0x00001f30


	//   ....[20]....
        /*0164*/ 	.word	0x00001f60


	//   ....[21]....
        /*0168*/ 	.word	0x00002090


	//   ....[22]....
        /*016c*/ 	.word	0x000020c0


	//   ....[23]....
        /*0170*/ 	.word	0x000020f0


	//   ....[24]....
        /*0174*/ 	.word	0x00002220


	//   ....[25]....
        /*0178*/ 	.word	0x00002250


	//   ....[26]....
        /*017c*/ 	.word	0x00002280


	//   ....[27]....
        /*0180*/ 	.word	0x000023b0


	//   ....[28]....
        /*0184*/ 	.word	0x000023e0


	//   ....[29]....
        /*0188*/ 	.word	0x00002410


	//   ....[30]....
        /*018c*/ 	.word	0x000042a0


	//   ....[31]....
        /*0190*/ 	.word	0x000042c0


	//   ....[32]....
        /*0194*/ 	.word	0x000042d0


	//   ....[33]....
        /*0198*/ 	.word	0x00004470


	//   ....[34]....
        /*019c*/ 	.word	0x000044a0


	//   ....[35]....
        /*01a0*/ 	.word	0x000044d0


	//   ....[36]....
        /*01a4*/ 	.word	0x00004600


	//   ....[37]....
        /*01a8*/ 	.word	0x00004630


	//   ....[38]....
        /*01ac*/ 	.word	0x00004660


	//   ....[39]....
        /*01b0*/ 	.word	0x00004790


	//   ....[40]....
        /*01b4*/ 	.word	0x000047c0


	//   ....[41]....
        /*01b8*/ 	.word	0x000047f0


	//   ....[42]....
        /*01bc*/ 	.word	0x00004920


	//   ....[43]....
        /*01c0*/ 	.word	0x00004950


	//   ....[44]....
        /*01c4*/ 	.word	0x00004980


	//----- nvinfo : EIATTR_VRC_CTA_INIT_COUNT
	.align		4
.L_438:
        /*01c8*/ 	.byte	0x02, 0x4a
	.zero		1
	.zero		1


	//----- nvinfo : EIATTR_EXIT_INSTR_OFFSETS
	.align		4
        /*01cc*/ 	.byte	0x04, 0x1c
        /*01ce*/ 	.short	(.L_440 - .L_439)


	//   ....[0]....
.L_439:
        /*01d0*/ 	.word	0x00000030


	//   ....[1]....
        /*01d4*/ 	.word	0x00005490


	//   ....[2]....
        /*01d8*/ 	.word	0x00005500


	//----- nvinfo : EIATTR_MAX_THREADS
	.align		4
.L_440:
        /*01dc*/ 	.byte	0x04, 0x05
        /*01de*/ 	.short	(.L_442 - .L_441)
.L_441:
        /*01e0*/ 	.word	0x00000100
        /*01e4*/ 	.word	0x00000001
        /*01e8*/ 	.word	0x00000001


	//----- nvinfo : EIATTR_CRS_STACK_SIZE
	.align		4
.L_442:
        /*01ec*/ 	.byte	0x04, 0x1e
        /*01ee*/ 	.short	(.L_444 - .L_443)
.L_443:
        /*01f0*/ 	.word	0x00000000


	//----- nvinfo : EIATTR_CBANK_PARAM_SIZE
	.align		4
.L_444:
        /*01f4*/ 	.byte	0x03, 0x19
        /*01f6*/ 	.short	0x0015


	//----- nvinfo : EIATTR_PARAM_CBANK
	.align		4
        /*01f8*/ 	.byte	0x04, 0x0a
        /*01fa*/ 	.short	(.L_446 - .L_445)
	.align		4
.L_445:
        /*01fc*/ 	.word	index@(.nv.constant0._ZN6thrust24THRUST_300001_SM_1000_NS8cuda_cub4core6detail13_kernel_agentINS1_8__reduce11ReduceAgentIPN4cuda3std3__45tupleIJflEEESC_SB_iNS1_9__extrema9arg_max_fIflNS9_4lessIfEEEEEEJSC_SC_iSH_EEEvDpT0_)
        /*0200*/ 	.short	0x0380
        /*0202*/ 	.short	0x0015


	//----- nvinfo : EIATTR_SW_WAR
	.align		4
.L_446:
        /*0204*/ 	.byte	0x04, 0x36
        /*0206*/ 	.short	(.L_448 - .L_447)
.L_447:
        /*0208*/ 	.word	0x00000008
.L_448:


//--------------------- .nv.info._ZN6thrust24THRUST_300001_SM_1000_NS8cuda_cub4core6detail13_kernel_agentINS1_8__reduce10DrainAgentIiEEJN3cub18CUB_300001_SM_10009GridQueueIjEEiEEEvDpT0_ --------------------------
	.section	.nv.info._ZN6thrust24THRUST_300001_SM_1000_NS8cuda_cub4core6detail13_kernel_agentINS1_8__reduce10DrainAgentIiEEJN3cub18CUB_300001_SM_10009GridQueueIjEEiEEEvDpT0_,"",@"SHT_CUDA_INFO"
	.sectionflags	@""
	.align	4


	//----- nvinfo : EIATTR_CUDA_API_VERSION
	.align		4
        /*0000*/ 	.byte	0x04, 0x37
        /*0002*/ 	.short	(.L_450 - .L_449)
.L_449:
        /*0004*/ 	.word	0x00000082


	//----- nvinfo : EIATTR_KPARAM_INFO
	.align		4
.L_450:
        /*0008*/ 	.byte	0x04, 0x17
        /*000a*/ 	.short	(.L_452 - .L_451)
.L_451:
        /*000c*/ 	.word	0x00000000
        /*0010*/ 	.short	0x0001
        /*0012*/ 	.short	0x0008
        /*0014*/ 	.byte	0x00, 0xf0, 0x11, 0x00


	//----- nvinfo : EIATTR_KPARAM_INFO
	.align		4
.L_452:
        /*0018*/ 	.byte	0x04, 0x17
        /*001a*/ 	.short	(.L_454 - .L_453)
.L_453:
        /*001c*/ 	.word	0x00000000
        /*0020*/ 	.short	0x0000
        /*0022*/ 	.short	0x0000
        /*0024*/ 	.byte	0x00, 0xf0, 0x21, 0x00


	//----- nvinfo : EIATTR_SPARSE_MMA_MASK
	.align		4
.L_454:
        /*0028*/ 	.byte	0x03, 0x50
        /*002a*/ 	.short	0x0000


	//----- nvinfo : EIATTR_MAXREG_COUNT
	.align		4
        /*002c*/ 	.byte	0x03, 0x1b
        /*002e*/ 	.short	0x00ff


	//----- nvinfo : EIATTR_MERCURY_ISA_VERSION
	.align		4
        /*0030*/ 	.byte	0x03, 0x5f
        /*0032*/ 	.short	0x0101


	//----- nvinfo : EIATTR_VRC_CTA_INIT_COUNT
	.align		4
        /*0034*/ 	.byte	0x02, 0x4a
	.zero		1
	.zero		1


	//----- nvinfo : EIATTR_EXIT_INSTR_OFFSETS
	.align		4
        /*0038*/ 	.byte	0x04, 0x1c
        /*003a*/ 	.short	(.L_456 - .L_455)


	//   ....[0]....
.L_455:
        /*003c*/ 	.word	0x00000060


	//----- nvinfo : EIATTR_MAX_THREADS
	.align		4
.L_456:
        /*0040*/ 	.byte	0x04, 0x05
        /*0042*/ 	.short	(.L_458 - .L_457)
.L_457:
        /*0044*/ 	.word	0x00000001
        /*0048*/ 	.word	0x00000001
        /*004c*/ 	.word	0x00000001


	//----- nvinfo : EIATTR_CBANK_PARAM_SIZE
	.align		4
.L_458:
        /*0050*/ 	.byte	0x03, 0x19
        /*0052*/ 	.short	0x000c


	//----- nvinfo : EIATTR_PARAM_CBANK
	.align		4
        /*0054*/ 	.byte	0x04, 0x0a
        /*0056*/ 	.short	(.L_460 - .L_459)
	.align		4
.L_459:
        /*0058*/ 	.word	index@(.nv.constant0._ZN6thrust24THRUST_300001_SM_1000_NS8cuda_cub4core6detail13_kernel_agentINS1_8__reduce10DrainAgentIiEEJN3cub18CUB_300001_SM_10009GridQueueIjEEiEEEvDpT0_)
        /*005c*/ 	.short	0x0380
        /*005e*/ 	.short	0x000c


	//----- nvinfo : EIATTR_SW_WAR
	.align		4
.L_460:
        /*0060*/ 	.byte	0x04, 0x36
        /*0062*/ 	.short	(.L_462 - .L_461)
.L_461:
        /*0064*/ 	.word	0x00000008
.L_462:


//--------------------- .nv.info._ZN6thrust24THRUST_300001_SM_1000_NS8cuda_cub4core6detail13_kernel_agentINS1_8__reduce11ReduceAgentINS0_12zip_iteratorIN4cuda3std3__45tupleIJNS0_10device_ptrIfEENS0_17counting_iteratorIlNS0_11use_defaultESF_SF_EEEEEEEPNSB_IJflEEESJ_iNS1_9__extrema9arg_max_fIflNSA_4lessIfEEEEEEJSI_SK_iN3cub18CUB_300001_SM_100013GridEvenShareIiEENSS_9GridQueueIjEESP_EEEvDpT0_ --------------------------
	.section	.nv.info._ZN6thrust24THRUST_300001_SM_1000_NS8cuda_cub4core6detail13_kernel_agentINS1_8__reduce11ReduceAgentINS0_12zip_iteratorIN4cuda3std3__45tupleIJNS0_10device_ptrIfEENS0_17counting_iteratorIlNS0_11use_defaultESF_SF_EEEEEEEPNSB_IJflEEESJ_iNS1_9__extrema9arg_max_fIflNSA_4lessIfEEEEEEJSI_SK_iN3cub18CUB_300001_SM_100013GridEvenShareIiEENSS_9GridQueueIjEESP_EEEvDpT0_,"",@"SHT_CUDA_INFO"
	.sectionflags	@""
	.align	4


	//----- nvinfo : EIATTR_CUDA_API_VERSION
	.align		4
        /*0000*/ 	.byte	0x04, 0x37
        /*0002*/ 	.short	(.L_464 - .L_463)
.L_463:
        /*0004*/ 	.word	0x00000082


	//----- nvinfo : EIATTR_KPARAM_INFO
	.align		4
.L_464:
        /*0008*/ 	.byte	0x04, 0x17
        /*000a*/ 	.short	(.L_466 - .L_465)
.L_465:
        /*000c*/ 	.word	0x00000000
        /*0010*/ 	.short	0x0005
        /*0012*/ 	.short	0x0050
        /*0014*/ 	.byte	0x00, 0xf0, 0x05, 0x00


	//----- nvinfo : EIATTR_KPARAM_INFO
	.align		4
.L_466:
        /*0018*/ 	.byte	0x04, 0x17
        /*001a*/ 	.short	(.L_468 - .L_467)
.L_467:
        /*001c*/ 	.word	0x00000000
        /*0020*/ 	.short	0x0004
        /*0022*/ 	.short	0x0048
        /*0024*/ 	.byte	0x00, 0xf0, 0x21, 0x00


	//----- nvinfo : EIATTR_KPARAM_INFO
	.align		4
.L_468:
        /*0028*/ 	.byte	0x04, 0x17
        /*002a*/ 	.short	(.L_470 - .L_469)
.L_469:
        /*002c*/ 	.word	0x00000000
        /*0030*/ 	.short	0x0003
        /*0032*/ 	.short	0x001c
        /*0034*/ 	.byte	0x00, 0xf0, 0xa1, 0x00


	//----- nvinfo : EIATTR_KPARAM_INFO
	.align		4
.L_470:
        /*0038*/ 	.byte	0x04, 0x17
        /*003a*/ 	.short	(.L_472 - .L_471)
.L_471:
        /*003c*/ 	.word	0x00000000
        /*0040*/ 	.short	0x0002
        /*0042*/ 	.short	0x0018
        /*0044*/ 	.byte	0x00, 0xf0, 0x11, 0x00


	//----- nvinfo : EIATTR_KPARAM_INFO
	.align		4
.L_472:
        /*0048*/ 	.byte	0x04, 0x17
        /*004a*/ 	.short	(.L_474 - .L_473)
.L_473:
        /*004c*/ 	.word	0x00000000
        /*0050*/ 	.short	0x0001
        /*0052*/ 	.short	0x0010
        /*0054*/ 	.byte	0x00, 0xf5, 0x21, 0x00


	//----- nvinfo : EIATTR_KPARAM_INFO
	.align		4
.L_474:
        /*0058*/ 	.byte	0x04, 0x17
        /*005a*/ 	.short	(.L_476 - .L_475)
.L_475:
        /*005c*/ 	.word	0x00000000
        /*0060*/ 	.short	0x0000
        /*0062*/ 	.short	0x0000
        /*0064*/ 	.byte	0x00, 0xf0, 0x41, 0x00


	//----- nvinfo : EIATTR_SPARSE_MMA_MASK
	.align		4
.L_476:
        /*0068*/ 	.byte	0x03, 0x50
        /*006a*/ 	.short	0x0000


	//----- nvinfo : EIATTR_MAXREG_COUNT
	.align		4
        /*006c*/ 	.byte	0x03, 0x1b
        /*006e*/ 	.short	0x00ff


	//----- nvinfo : EIATTR_NUM_BARRIERS
	.align		4
        /*0070*/ 	.byte	0x02, 0x4c
        /*0072*/ 	.byte	0x01
	.zero		1


	//----- nvinfo : EIATTR_MERCURY_ISA_VERSION
	.align		4
        /*0074*/ 	.byte	0x03, 0x5f
        /*0076*/ 	.short	0x0101


	//----- nvinfo : EIATTR_COOP_GROUP_MASK_REGIDS
	.align		4
        /*0078*/ 	.byte	0x04, 0x29
        /*007a*/ 	.short	(.L_478 - .L_477)


	//   ....[0]....
.L_477:
        /*007c*/ 	.word	0xffffffff


	//   ....[1]....
        /*0080*/ 	.word	0xffffffff


	//   ....[2]....
        /*0084*/ 	.word	0xffffffff


	//   ....[3]....
        /*0088*/ 	.word	0xffffffff


	//   ....[4]....
        /*008c*/ 	.word	0xffffffff


	//   ....[5]....
        /*0090*/ 	.word	0xffffffff


	//   ....[6]....
        /*0094*/ 	.word	0xffffffff


	//   ....[7]....
        /*0098*/ 	.word	0xffffffff


	//   ....[8]....
        /*009c*/ 	.word	0xffffffff


	//   ....[9]....
        /*00a0*/ 	.word	0xffffffff


	//   ....[10]....
        /*00a4*/ 	.word	0xffffffff


	//   ....[11]....
        /*00a8*/ 	.word	0xffffffff


	//   ....[12]....
        /*00ac*/ 	.word	0xffffffff


	//   ....[13]....
        /*00b0*/ 	.word	0xffffffff


	//   ....[14]....
        /*00b4*/ 	.word	0xffffffff


	//   ....[15]....
        /*00b8*/ 	.word	0xffffffff


	//   ....[16]....
        /*00bc*/ 	.word	0xffffffff


	//   ....[17]....
        /*00c0*/ 	.word	0xffffffff


	//   ....[18]....
        /*00c4*/ 	.word	0xffffffff


	//   ....[19]....
        /*00c8*/ 	.word	0xffffffff


	//   ....[20]....
        /*00cc*/ 	.word	0xffffffff


	//   ....[21]....
        /*00d0*/ 	.word	0xffffffff


	//   ....[22]....
        /*00d4*/ 	.word	0xffffffff


	//   ....[23]....
        /*00d8*/ 	.word	0xffffffff


	//   ....[24]....
        /*00dc*/ 	.word	0xffffffff


	//   ....[25]....
        /*00e0*/ 	.word	0xffffffff


	//   ....[26]....
        /*00e4*/ 	.word	0xffffffff


	//   ....[27]....
        /*00e8*/ 	.word	0xffffffff


	//   ....[28]....
        /*00ec*/ 	.word	0xffffffff


	//   ....[29]....
        /*00f0*/ 	.word	0xffffffff


	//   ....[30]....
        /*00f4*/ 	.word	0xffffffff


	//   ....[31]....
        /*00f8*/ 	.word	0xffffffff


	//   ....[32]....
        /*00fc*/ 	.word	0xffffffff


	//   ....[33]....
        /*0100*/ 	.word	0xffffffff


	//   ....[34]....
        /*0104*/ 	.word	0xffffffff


	//   ....[35]....
        /*0108*/ 	.word	0xffffffff


	//   ....[36]....
        /*010c*/ 	.word	0xffffffff


	//   ....[37]....
        /*0110*/ 	.word	0xffffffff


	//   ....[38]....
        /*0114*/ 	.word	0xffffffff


	//   ....[39]....
        /*0118*/ 	.word	0xffffffff


	//   ....[40]....
        /*011c*/ 	.word	0xffffffff


	//   ....[41]....
        /*0120*/ 	.word	0xffffffff


	//   ....[42]....
        /*0124*/ 	.word	0xffffffff


	//   ....[43]....
        /*0128*/ 	.word	0xffffffff


	//   ....[44]....
        /*012c*/ 	.word	0xffffffff


	//----- nvinfo : EIATTR_COOP_GROUP_INSTR_OFFSETS
	.align		4
.L_478:
        /*0130*/ 	.byte	0x04, 0x28
        /*0132*/ 	.short	(.L_480 - .L_479)


	//   ....[0]....
.L_479:
        /*0134*/ 	.word	0x00000b70


	//   ....[1]....
        /*0138*/ 	.word	0x00000ba0


	//   ....[2]....
        /*013c*/ 	.word	0x00000bb0


	//   ....[3]....
        /*0140*/ 	.word	0x00000d20


	//   ....[4]....
        /*0144*/ 	.word	0x00000d60


	//   ....[5]....
        /*0148*/ 	.word	0x00000d90


	//   ....[6]....
        /*014c*/ 	.word	0x00000ed0


	//   ....[7]....
        /*0150*/ 	.word	0x00000f00


	//   ....[8]....
        /*0154*/ 	.word	0x00000f30


	//   ....[9]....
        /*0158*/ 	.word	0x00001060


	//   ....[10]....
        /*015c*/ 	.word	0x00001090


	//   ....[11]....
        /*0160*/ 	.word	0x000010c0


	//   ....[12]....
        /*0164*/ 	.word	0x000011f0


	//   ....[13]....
        /*0168*/ 	.word	0x00001220


	//   ....[14]....
        /*016c*/ 	.word	0x00001250


	//   ....[15]....
        /*0170*/ 	.word	0x00001e00


	//   ....[16]....
        /*0174*/ 	.word	0x00001e10


	//   ....[17]....
        /*0178*/ 	.word	0x00001e90


	//   ....[18]....
        /*017c*/ 	.word	0x00002010


	//   ....[19]....
        /*0180*/ 	.word	0x00002040


	//   ....[20]....
        /*0184*/ 	.word	0x00002070


	//   ....[21]....
        /*0188*/ 	.word	0x000021a0


	//   ....[22]....
        /*018c*/ 	.word	0x000021d0


	//   ....[23]....
        /*0190*/ 	.word	0x00002200


	//   ....[24]....
        /*0194*/ 	.word	0x00002330


	//   ....[25]....
        /*0198*/ 	.word	0x00002360


	//   ....[26]....
        /*019c*/ 	.word	0x00002390


	//   ....[27]....
        /*01a0*/ 	.word	0x000024c0


	//   ....[28]....
        /*01a4*/ 	.word	0x000024f0


	//   ....[29]....
        /*01a8*/ 	.word	0x00002520


	//   ....[30]....
        /*01ac*/ 	.word	0x000046b0


	//   ....[31]....
        /*01b0*/ 	.word	0x000046d0


	//   ....[32]....
        /*01b4*/ 	.word	0x000046e0


	//   ....[33]....
        /*01b8*/ 	.word	0x00004880


	//   ....[34]....
        /*01bc*/ 	.word	0x000048b0


	//   ....[35]....
        /*01c0*/ 	.word	0x000048e0


	//   ....[36]....
        /*01c4*/ 	.word	0x00004a10


	//   ....[37]....
        /*01c8*/ 	.word	0x00004a40


	//   ....[38]....
        /*01cc*/ 	.word	0x00004a70


	//   ....[39]....
        /*01d0*/ 	.word	0x00004ba0


	//   ....[40]....
        /*01d4*/ 	.word	0x00004bd0


	//   ....[41]....
        /*01d8*/ 	.word	0x00004c00


	//   ....[42]....
        /*01dc*/ 	.word	0x00004d30


	//   ....[43]....
        /*01e0*/ 	.word	0x00004d60


	//   ....[44]....
        /*01e4*/ 	.word	0x00004d90


	//----- nvinfo : EIATTR_VRC_CTA_INIT_COUNT
	.align		4
.L_480:
        /*01e8*/ 	.byte	0x02, 0x4a
	.zero		1
	.zero		1


	//----- nvinfo : EIATTR_EXIT_INSTR_OFFSETS
	.align		4
        /*01ec*/ 	.byte	0x04, 0x1c
        /*01ee*/ 	.short	(.L_482 - .L_481)


	//   ....[0]....
.L_481:
        /*01f0*/ 	.word	0x000058a0


	//   ....[1]....
        /*01f4*/ 	.word	0x00005910


	//----- nvinfo : EIATTR_MAX_THREADS
	.align		4
.L_482:
        /*01f8*/ 	.byte	0x04, 0x05
        /*01fa*/ 	.short	(.L_484 - .L_483)
.L_483:
        /*01fc*/ 	.word	0x00000100
        /*0200*/ 	.word	0x00000001
        /*0204*/ 	.word	0x00000001


	//----- nvinfo : EIATTR_CRS_STACK_SIZE
	.align		4
.L_484:
        /*0208*/ 	.byte	0x04, 0x1e
        /*020a*/ 	.short	(.L_486 - .L_485)
.L_485:
        /*020c*/ 	.word	0x00000000


	//----- nvinfo : EIATTR_CBANK_PARAM_SIZE
	.align		4
.L_486:
        /*0210*/ 	.byte	0x03, 0x19
        /*0212*/ 	.short	0x0051


	//----- nvinfo : EIATTR_PARAM_CBANK
	.align		4
        /*0214*/ 	.byte	0x04, 0x0a
        /*0216*/ 	.short	(.L_488 - .L_487)
	.align		4
.L_487:
        /*0218*/ 	.word	index@(.nv.constant0._ZN6thrust24THRUST_300001_SM_1000_NS8cuda_cub4core6detail13_kernel_agentINS1_8__reduce11ReduceAgentINS0_12zip_iteratorIN4cuda3std3__45tupleIJNS0_10device_ptrIfEENS0_17counting_iteratorIlNS0_11use_defaultESF_SF_EEEEEEEPNSB_IJflEEESJ_iNS1_9__extrema9arg_max_fIflNSA_4lessIfEEEEEEJSI_SK_iN3cub18CUB_300001_SM_100013GridEvenShareIiEENSS_9GridQueueIjEESP_EEEvDpT0_)
        /*021c*/ 	.short	0x0380
        /*021e*/ 	.short	0x0051


	//----- nvinfo : EIATTR_SW_WAR
	.align		4
.L_488:
        /*0220*/ 	.byte	0x04, 0x36
        /*0222*/ 	.short	(.L_490 - .L_489)
.L_489:
        /*0224*/ 	.word	0x00000008
.L_490:


//--------------------- .nv.info._ZN6thrust24THRUST_300001_SM_1000_NS8cuda_cub4core6detail13_kernel_agentINS1_8__reduce11ReduceAgentINS0_12zip_iteratorIN4cuda3std3__45tupleIJNS0_10device_ptrIfEENS0_17counting_iteratorIlNS0_11use_defaultESF_SF_EEEEEEEPNSB_IJflEEESJ_iNS1_9__extrema9arg_max_fIflNSA_4lessIfEEEEEEJSI_SK_iSP_EEEvDpT0_ --------------------------
	.section	.nv.info._ZN6thrust24THRUST_300001_SM_1000_NS8cuda_cub4core6detail13_kernel_agentINS1_8__reduce11ReduceAgentINS0_12zip_iteratorIN4cuda3std3__45tupleIJNS0_10device_ptrIfEENS0_17counting_iteratorIlNS0_11use_defaultESF_SF_EEEEEEEPNSB_IJflEEESJ_iNS1_9__extrema9arg_max_fIflNSA_4lessIfEEEEEEJSI_SK_iSP_EEEvDpT0_,"",@"SHT_CUDA_INFO"
	.sectionflags	@""
	.align	4


	//----- nvinfo : EIATTR_CUDA_API_VERSION
	.align		4
        /*0000*/ 	.byte	0x04, 0x37
        /*0002*/ 	.short	(.L_492 - .L_491)
.L_491:
        /*0004*/ 	.word	0x00000082


	//----- nvinfo : EIATTR_KPARAM_INFO
	.align		4
.L_492:
        /*0008*/ 	.byte	0x04, 0x17
        /*000a*/ 	.short	(.L_494 - .L_493)
.L_493:
        /*000c*/ 	.word	0x00000000
        /*0010*/ 	.short	0x0003
        /*0012*/ 	.short	0x001c
        /*0014*/ 	.byte	0x00, 0xf0, 0x05, 0x00


	//----- nvinfo : EIATTR_KPARAM_INFO
	.align		4
.L_494:
        /*0018*/ 	.byte	0x04, 0x17
        /*001a*/ 	.short	(.L_496 - .L_495)
.L_495:
        /*001c*/ 	.word	0x00000000
        /*0020*/ 	.short	0x0002
        /*0022*/ 	.short	0x0018
        /*0024*/ 	.byte	0x00, 0xf0, 0x11, 0x00


	//----- nvinfo : EIATTR_KPARAM_INFO
	.align		4
.L_496:
        /*0028*/ 	.byte	0x04, 0x17
        /*002a*/ 	.short	(.L_498 - .L_497)
.L_497:
        /*002c*/ 	.word	0x00000000
        /*0030*/ 	.short	0x0001
        /*0032*/ 	.short	0x0010
        /*0034*/ 	.byte	0x00, 0xf5, 0x21, 0x00


	//----- nvinfo : EIATTR_KPARAM_INFO
	.align		4
.L_498:
        /*0038*/ 	.byte	0x04, 0x17
        /*003a*/ 	.short	(.L_500 - .L_499)
.L_499:
        /*003c*/ 	.word	0x00000000
        /*0040*/ 	.short	0x0000
        /*0042*/ 	.short	0x0000
        /*0044*/ 	.byte	0x00, 0xf0, 0x41, 0x00


	//----- nvinfo : EIATTR_SPARSE_MMA_MASK
	.align		4
.L_500:
        /*0048*/ 	.byte	0x03, 0x50
        /*004a*/ 	.short	0x0000


	//----- nvinfo : EIATTR_MAXREG_COUNT
	.align		4
        /*004c*/ 	.byte	0x03, 0x1b
        /*004e*/ 	.short	0x00ff


	//----- nvinfo : EIATTR_NUM_BARRIERS
	.align		4
        /*0050*/ 	.byte	0x02, 0x4c
        /*0052*/ 	.byte	0x01
	.zero		1


	//----- nvinfo : EIATTR_MERCURY_ISA_VERSION
	.align		4
        /*0054*/ 	.byte	0x03, 0x5f
        /*0056*/ 	.short	0x0101


	//----- nvinfo : EIATTR_COOP_GROUP_MASK_REGIDS
	.align		4
        /*0058*/ 	.byte	0x04, 0x29
        /*005a*/ 	.short	(.L_502 - .L_501)


	//   ....[0]....
.L_501:
        /*005c*/ 	.word	0xffffffff


	//   ....[1]....
        /*0060*/ 	.word	0xffffffff


	//   ....[2]....
        /*0064*/ 	.word	0xffffffff


	//   ....[3]....
        /*0068*/ 	.word	0xffffffff


	//   ....[4]....
        /*006c*/ 	.word	0xffffffff


	//   ....[5]....
        /*0070*/ 	.word	0xffffffff


	//   ....[6]....
        /*0074*/ 	.word	0xffffffff


	//   ....[7]....
        /*0078*/ 	.word	0xffffffff


	//   ....[8]....
        /*007c*/ 	.word	0xffffffff


	//   ....[9]....
        /*0080*/ 	.word	0xffffffff


	//   ....[10]....
        /*0084*/ 	.word	0xffffffff


	//   ....[11]....
        /*0088*/ 	.word	0xffffffff


	//   ....[12]....
        /*008c*/ 	.word	0xffffffff


	//   ....[13]....
        /*0090*/ 	.word	0xffffffff


	//   ....[14]....
        /*0094*/ 	.word	0xffffffff


	//   ....[15]....
        /*0098*/ 	.word	0xffffffff


	//   ....[16]....
        /*009c*/ 	.word	0xffffffff


	//   ....[17]....
        /*00a0*/ 	.word	0xffffffff


	//   ....[18]....
        /*00a4*/ 	.word	0xffffffff


	//   ....[19]....
        /*00a8*/ 	.word	0xffffffff


	//   ....[20]....
        /*00ac*/ 	.word	0xffffffff


	//   ....[21]....
        /*00b0*/ 	.word	0xffffffff


	//   ....[22]....
        /*00b4*/ 	.word	0xffffffff


	//   ....[23]....
        /*00b8*/ 	.word	0xffffffff


	//   ....[24]....
        /*00bc*/ 	.word	0xffffffff


	//   ....[25]....
        /*00c0*/ 	.word	0xffffffff


	//   ....[26]....
        /*00c4*/ 	.word	0xffffffff


	//   ....[27]....
        /*00c8*/ 	.word	0xffffffff


	//   ....[28]....
        /*00cc*/ 	.word	0xffffffff


	//   ....[29]....
        /*00d0*/ 	.word	0xffffffff


	//   ....[30]....
        /*00d4*/ 	.word	0xffffffff


	//   ....[31]....
        /*00d8*/ 	.word	0xffffffff


	//   ....[32]....
        /*00dc*/ 	.word	0xffffffff


	//   ....[33]....
        /*00e0*/ 	.word	0xffffffff


	//   ....[34]....
        /*00e4*/ 	.word	0xffffffff


	//   ....[35]....
        /*00e8*/ 	.word	0xffffffff


	//   ....[36]....
        /*00ec*/ 	.word	0xffffffff


	//   ....[37]....
        /*00f0*/ 	.word	0xffffffff


	//   ....[38]....
        /*00f4*/ 	.word	0xffffffff


	//   ....[39]....
        /*00f8*/ 	.word	0xffffffff


	//   ....[40]....
        /*00fc*/ 	.word	0xffffffff


	//   ....[41]....
        /*0100*/ 	.word	0xffffffff


	//   ....[42]....
        /*0104*/ 	.word	0xffffffff


	//   ....[43]....
        /*0108*/ 	.word	0xffffffff


	//   ....[44]....
        /*010c*/ 	.word	0xffffffff


	//----- nvinfo : EIATTR_COOP_GROUP_INSTR_OFFSETS
	.align		4
.L_502:
        /*0110*/ 	.byte	0x04, 0x28
        /*0112*/ 	.short	(.L_504 - .L_503)


	//   ....[0]....
.L_503:
        /*0114*/ 	.word	0x00000b00


	//   ....[1]....
        /*0118*/ 	.word	0x00000b30


	//   ....[2]....
        /*011c*/ 	.word	0x00000b40


	//   ....[3]....
        /*0120*/ 	.word	0x00000cb0


	//   ....[4]....
        /*0124*/ 	.word	0x00000cf0


	//   ....[5]....
        /*0128*/ 	.word	0x00000d20


	//   ....[6]....
        /*012c*/ 	.word	0x00000e60


	//   ....[7]....
        /*0130*/ 	.word	0x00000e90


	//   ....[8]....
        /*0134*/ 	.word	0x00000ec0


	//   ....[9]....
        /*0138*/ 	.word	0x00000ff0


	//   ....[10]....
        /*013c*/ 	.word	0x00001020


	//   ....[11]....
        /*0140*/ 	.word	0x00001050


	//   ....[12]....
        /*0144*/ 	.word	0x00001180


	//   ....[13]....
        /*0148*/ 	.word	0x000011b0


	//   ....[14]....
        /*014c*/ 	.word	0x000011e0


	//   ....[15]....
        /*0150*/ 	.word	0x00001da0


	//   ....[16]....
        /*0154*/ 	.word	0x00001db0


	//   ....[17]....
        /*0158*/ 	.word	0x00001e30


	//   ....[18]....
        /*015c*/ 	.word	0x00001fa0


	//   ....[19]....
        /*0160*/ 	.word	0x00001fd0


	//   ....[20]....
        /*0164*/ 	.word	0x00002000


	//   ....[21]....
        /*0168*/ 	.word	0x00002130


	//   ....[22]....
        /*016c*/ 	.word	0x00002160


	//   ....[23]....
        /*0170*/ 	.word	0x00002190


	//   ....[24]....
        /*0174*/ 	.word	0x000022c0


	//   ....[25]....
        /*0178*/ 	.word	0x000022f0


	//   ....[26]....
        /*017c*/ 	.word	0x00002320


	//   ....[27]....
        /*0180*/ 	.word	0x00002450


	//   ....[28]....
        /*0184*/ 	.word	0x00002480


	//   ....[29]....
        /*0188*/ 	.word	0x000024b0


	//   ....[30]....
        /*018c*/ 	.word	0x000043f0


	//   ....[31]....
        /*0190*/ 	.word	0x00004410


	//   ....[32]....
        /*0194*/ 	.word	0x00004420


	//   ....[33]....
        /*0198*/ 	.word	0x000045c0


	//   ....[34]....
        /*019c*/ 	.word	0x000045f0


	//   ....[35]....
        /*01a0*/ 	.word	0x00004620


	//   ....[36]....
        /*01a4*/ 	.word	0x00004750


	//   ....[37]....
        /*01a8*/ 	.word	0x00004780


	//   ....[38]....
        /*01ac*/ 	.word	0x000047b0


	//   ....[39]....
        /*01b0*/ 	.word	0x000048e0


	//   ....[40]....
        /*01b4*/ 	.word	0x00004910


	//   ....[41]....
        /*01b8*/ 	.word	0x00004940


	//   ....[42]....
        /*01bc*/ 	.word	0x00004a70


	//   ....[43]....
        /*01c0*/ 	.word	0x00004aa0


	//   ....[44]....
        /*01c4*/ 	.word	0x00004ad0


	//----- nvinfo : EIATTR_VRC_CTA_INIT_COUNT
	.align		4
.L_504:
        /*01c8*/ 	.byte	0x02, 0x4a
	.zero		1
	.zero		1


	//----- nvinfo : EIATTR_EXIT_INSTR_OFFSETS
	.align		4
        /*01cc*/ 	.byte	0x04, 0x1c
        /*01ce*/ 	.short	(.L_506 - .L_505)


	//   ....[0]....
.L_505:
        /*01d0*/ 	.word	0x00000030


	//   ....[1]....
        /*01d4*/ 	.word	0x000055e0


	//   ....[2]....
        /*01d8*/ 	.word	0x00005650


	//----- nvinfo : EIATTR_MAX_THREADS
	.align		4
.L_506:
        /*01dc*/ 	.byte	0x04, 0x05
        /*01de*/ 	.short	(.L_508 - .L_507)
.L_507:
        /*01e0*/ 	.word	0x00000100
        /*01e4*/ 	.word	0x00000001
        /*01e8*/ 	.word	0x00000001


	//----- nvinfo : EIATTR_CRS_STACK_SIZE
	.align		4
.L_508:
        /*01ec*/ 	.byte	0x04, 0x1e
        /*01ee*/ 	.short	(.L_510 - .L_509)
.L_509:
        /*01f0*/ 	.word	0x00000000


	//----- nvinfo : EIATTR_CBANK_PARAM_SIZE
	.align		4
.L_510:
        /*01f4*/ 	.byte	0x03, 0x19
        /*01f6*/ 	.short	0x001d


	//----- nvinfo : EIATTR_PARAM_CBANK
	.align		4
        /*01f8*/ 	.byte	0x04, 0x0a
        /*01fa*/ 	.short	(.L_512 - .L_511)
	.align		4
.L_511:
        /*01fc*/ 	.word	index@(.nv.constant0._ZN6thrust24THRUST_300001_SM_1000_NS8cuda_cub4core6detail13_kernel_agentINS1_8__reduce11ReduceAgentINS0_12zip_iteratorIN4cuda3std3__45tupleIJNS0_10device_ptrIfEENS0_17counting_iteratorIlNS0_11use_defaultESF_SF_EEEEEEEPNSB_IJflEEESJ_iNS1_9__extrema9arg_max_fIflNSA_4lessIfEEEEEEJSI_SK_iSP_EEEvDpT0_)
        /*0200*/ 	.short	0x0380
        /*0202*/ 	.short	0x001d


	//----- nvinfo : EIATTR_SW_WAR
	.align		4
.L_512:
        /*0204*/ 	.byte	0x04, 0x36
        /*0206*/ 	.short	(.L_514 - .L_513)
.L_513:
        /*0208*/ 	.word	0x00000008
.L_514:


//--------------------- .nv.info._Z13ConnectForcesP6float4S0_S0_PfPiPjS2_P5uint2S1_iiS3_i --------------------------
	.section	.nv.info._Z13ConnectForcesP6float4S0_S0_PfPiPjS2_P5uint2S1_iiS3_i,"",@"SHT_CUDA_INFO"
	.sectionflags	@""
	.align	4


	//----- nvinfo : EIATTR_CUDA_API_VERSION
	.align		4
        /*0000*/ 	.byte	0x04, 0x37
        /*0002*/ 	.short	(.L_516 - .L_515)
.L_515:
        /*0004*/ 	.word	0x00000082


	//----- nvinfo : EIATTR_KPARAM_INFO
	.align		4
.L_516:
        /*0008*/ 	.byte	0x04, 0x17
        /*000a*/ 	.short	(.L_518 - .L_517)
.L_517:
        /*000c*/ 	.word	0x00000000
        /*0010*/ 	.short	0x000c
        /*0012*/ 	.short	0x0058
        /*0014*/ 	.byte	0x00, 0xf0, 0x11, 0x00


	//----- nvinfo : EIATTR_KPARAM_INFO
	.align		4
.L_518:
        /*0018*/ 	.byte	0x04, 0x17
        /*001a*/ 	.short	(.L_520 - .L_519)
.L_519:
        /*001c*/ 	.word	0x00000000
        /*0020*/ 	.short	0x000b
        /*0022*/ 	.short	0x0050
        /*0024*/ 	.byte	0x00, 0xf5, 0x21, 0x00


	//----- nvinfo : EIATTR_KPARAM_INFO
	.align		4
.L_520:
        /*0028*/ 	.byte	0x04, 0x17
        /*002a*/ 	.short	(.L_522 - .L_521)
.L_521:
        /*002c*/ 	.word	0x00000000
        /*0030*/ 	.short	0x000a
        /*0032*/ 	.short	0x004c
        /*0034*/ 	.byte	0x00, 0xf0, 0x11, 0x00


	//----- nvinfo : EIATTR_KPARAM_INFO
	.align		4
.L_522:
        /*0038*/ 	.byte	0x04, 0x17
        /*003a*/ 	.short	(.L_524 - .L_523)
.L_523:
        /*003c*/ 	.word	0x00000000
        /*0040*/ 	.short	0x0009
        /*0042*/ 	.short	0x0048
        /*0044*/ 	.byte	0x00, 0xf0, 0x11, 0x00


	//----- nvinfo : EIATTR_KPARAM_INFO
	.align		4
.L_524:
        /*0048*/ 	.byte	0x04, 0x17
        /*004a*/ 	.short	(.L_526 - .L_525)
.L_525:
        /*004c*/ 	.word	0x00000000
        /*0050*/ 	.short	0x0008
        /*0052*/ 	.short	0x0040
        /*0054*/ 	.byte	0x00, 0xf5, 0x21, 0x00


	//----- nvinfo : EIATTR_KPARAM_INFO
	.align		4
.L_526:
        /*0058*/ 	.byte	0x04, 0x17
        /*005a*/ 	.short	(.L_528 - .L_527)
.L_527:
        /*005c*/ 	.word	0x00000000
        /*0060*/ 	.short	0x0007
        /*0062*/ 	.short	0x0038
        /*0064*/ 	.byte	0x00, 0xf5, 0x21, 0x00


	//----- nvinfo : EIATTR_KPARAM_INFO
	.align		4
.L_528:
        /*0068*/ 	.byte	0x04, 0x17
        /*006a*/ 	.short	(.L_530 - .L_529)
.L_529:
        /*006c*/ 	.word	0x00000000
        /*0070*/ 	.short	0x0006
        /*0072*/ 	.short	0x0030
        /*0074*/ 	.byte	0x00, 0xf5, 0x21, 0x00


	//----- nvinfo : EIATTR_KPARAM_INFO
	.align		4
.L_530:
        /*0078*/ 	.byte	0x04, 0x17
        /*007a*/ 	.short	(.L_532 - .L_531)
.L_531:
        /*007c*/ 	.word	0x00000000
        /*0080*/ 	.short	0x0005
        /*0082*/ 	.short	0x0028
        /*0084*/ 	.byte	0x00, 0xf5, 0x21, 0x00


	//----- nvinfo : EIATTR_KPARAM_INFO
	.align		4
.L_532:
        /*0088*/ 	.byte	0x04, 0x17
        /*008a*/ 	.short	(.L_534 - .L_533)
.L_533:
        /*008c*/ 	.word	0x00000000
        /*0090*/ 	.short	0x0004
        /*0092*/ 	.short	0x0020
        /*0094*/ 	.byte	0x00, 0xf5, 0x21, 0x00


	//----- nvinfo : EIATTR_KPARAM_INFO
	.align		4
.L_534:
        /*0098*/ 	.byte	0x04, 0x17
        /*009a*/ 	.short	(.L_536 - .L_535)
.L_535:
        /*009c*/ 	.word	0x00000000
        /*00a0*/ 	.short	0x0003
        /*00a2*/ 	.short	0x0018
        /*00a4*/ 	.byte	0x00, 0xf5, 0x21, 0x00


	//----- nvinfo : EIATTR_KPARAM_INFO
	.align		4
.L_536:
        /*00a8*/ 	.byte	0x04, 0x17
        /*00aa*/ 	.short	(.L_538 - .L_537)
.L_537:
        /*00ac*/ 	.word	0x00000000
        /*00b0*/ 	.short	0x0002
        /*00b2*/ 	.short	0x0010
        /*00b4*/ 	.byte	0x00, 0xf5, 0x21, 0x00


	//----- nvinfo : EIATTR_KPARAM_INFO
	.align		4
.L_538:
        /*00b8*/ 	.byte	0x04, 0x17
        /*00ba*/ 	.short	(.L_540 - .L_539)
.L_539:
        /*00bc*/ 	.word	0x00000000
        /*00c0*/ 	.short	0x0001
        /*00c2*/ 	.short	0x0008
        /*00c4*/ 	.byte	0x00, 0xf5, 0x21, 0x00


	//----- nvinfo : EIATTR_KPARAM_INFO
	.align		4
.L_540:
        /*00c8*/ 	.byte	0x04, 0x17
        /*00ca*/ 	.short	(.L_542 - .L_541)
.L_541:
        /*00cc*/ 	.word	0x00000000
        /*00d0*/ 	.short	0x0000
        /*00d2*/ 	.short	0x0000
        /*00d4*/ 	.byte	0x00, 0xf5, 0x21, 0x00


	//----- nvinfo : EIATTR_SPARSE_MMA_MASK
	.align		4
.L_542:
        /*00d8*/ 	.byte	0x03, 0x50
        /*00da*/ 	.short	0x0000


	//----- nvinfo : EIATTR_MAXREG_COUNT
	.align		4
        /*00dc*/ 	.byte	0x03, 0x1b
        /*00de*/ 	.short	0x00ff


	//----- nvinfo : EIATTR_EXTERNS
	.align		4
        /*00e0*/ 	.byte	0x04, 0x0f
        /*00e2*/ 	.short	(.L_544 - .L_543)


	//   ....[0]....
	.align		4
.L_543:
        /*00e4*/ 	.word	index@(vprintf)


	//----- nvinfo : EIATTR_MERCURY_ISA_VERSION
	.align		4
.L_544:
        /*00e8*/ 	.byte	0x03, 0x5f
        /*00ea*/ 	.short	0x0101


	//----- nvinfo : EIATTR_UNUSED_LOAD_BYTE_OFFSET
	.align		4
        /*00ec*/ 	.byte	0x04, 0x44
        /*00ee*/ 	.short	(.L_546 - .L_545)


	//   ....[0]....
.L_545:
        /*00f0*/ 	.word	0x000002c0
        /*00f4*/ 	.word	0x00000fff


	//   ....[1]....
        /*00f8*/ 	.word	0x00000440
        /*00fc*/ 	.word	0x00000fff


	//   ....[2]....
        /*0100*/ 	.word	0x00000570
        /*0104*/ 	.word	0x00000fff


	//   ....[3]....
        /*0108*/ 	.word	0x000006a0
        /*010c*/ 	.word	0x00000fff


	//   ....[4]....
        /*0110*/ 	.word	0x00000920
        /*0114*/ 	.word	0x00000fff


	//   ....[5]....
        /*0118*/ 	.word	0x00000930
        /*011c*/ 	.word	0x00000fff


	//   ....[6]....
        /*0120*/ 	.word	0x00000ba0
        /*0124*/ 	.word	0x00000fff


	//   ....[7]....
        /*0128*/ 	.word	0x00000d50
        /*012c*/ 	.word	0x00000fff


	//   ....[8]....
        /*0130*/ 	.word	0x00000d60
        /*0134*/ 	.word	0x00000fff


	//   ....[9]....
        /*0138*/ 	.word	0x00001160
        /*013c*/ 	.word	0x00000fff


	//----- nvinfo : EIATTR_VRC_CTA_INIT_COUNT
	.align		4
.L_546:
        /*0140*/ 	.byte	0x02, 0x4a
	.zero		1
	.zero		1


	//----- nvinfo : EIATTR_SYSCALL_OFFSETS
	.align		4
        /*0144*/ 	.byte	0x04, 0x46
        /*0146*/ 	.short	(.L_548 - .L_547)


	//   ....[0]....
.L_547:
        /*0148*/ 	.word	0x00000200


	//   ....[1]....
        /*014c*/ 	.word	0x000003c0


	//   ....[2]....
        /*0150*/ 	.word	0x00000510


	//   ....[3]....
        /*0154*/ 	.word	0x00000640


	//   ....[4]....
        /*0158*/ 	.word	0x00000770


	//   ....[5]....
        /*015c*/ 	.word	0x00000f70


	//   ....[6]....
        /*0160*/ 	.word	0x00001040


	//----- nvinfo : EIATTR_EXIT_INSTR_OFFSETS
	.align		4
.L_548:
        /*0164*/ 	.byte	0x04, 0x1c
        /*0166*/ 	.short	(.L_550 - .L_549)


	//   ....[0]....
.L_549:
        /*0168*/ 	.word	0x00000810


	//   ....[1]....
        /*016c*/ 	.word	0x00000c50


	//   ....[2]....
        /*0170*/ 	.word	0x00001210


	//----- nvinfo : EIATTR_CRS_STACK_SIZE
	.align		4
.L_550:
        /*0174*/ 	.byte	0x04, 0x1e
        /*0176*/ 	.short	(.L_552 - .L_551)
.L_551:
        /*0178*/ 	.word	0x00000000


	//----- nvinfo : EIATTR_CBANK_PARAM_SIZE
	.align		4
.L_552:
        /*017c*/ 	.byte	0x03, 0x19
        /*017e*/ 	.short	0x005c


	//----- nvinfo : EIATTR_PARAM_CBANK
	.align		4
        /*0180*/ 	.byte	0x04, 0x0a
        /*0182*/ 	.short	(.L_554 - .L_553)
	.align		4
.L_553:
        /*0184*/ 	.word	index@(.nv.constant0._Z13ConnectForcesP6float4S0_S0_PfPiPjS2_P5uint2S1_iiS3_i)
        /*0188*/ 	.short	0x0380
        /*018a*/ 	.short	0x005c


	//----- nvinfo : EIATTR_SW_WAR
	.align		4
.L_554:
        /*018c*/ 	.byte	0x04, 0x36
        /*018e*/ 	.short	(.L_556 - .L_555)
.L_555:
        /*0190*/ 	.word	0x00000008
.L_556:


//--------------------- .nv.info._Z14ParticleForcesP6float4S0_S0_PfPiPjS2_iiS3_ --------------------------
	.section	.nv.info._Z14ParticleForcesP6float4S0_S0_PfPiPjS2_iiS3_,"",@"SHT_CUDA_INFO"
	.sectionflags	@""
	.align	4


	//----- nvinfo : EIATTR_CUDA_API_VERSION
	.align		4
        /*0000*/ 	.byte	0x04, 0x37
        /*0002*/ 	.short	(.L_558 - .L_557)
.L_557:
        /*0004*/ 	.word	0x00000082


	//----- nvinfo : EIATTR_KPARAM_INFO
	.align		4
.L_558:
        /*0008*/ 	.byte	0x04, 0x17
        /*000a*/ 	.short	(.L_560 - .L_559)
.L_559:
        /*000c*/ 	.word	0x00000000
        /*0010*/ 	.short	0x0009
        /*0012*/ 	.short	0x0040
        /*0014*/ 	.byte	0x00, 0xf5, 0x21, 0x00


	//----- nvinfo : EIATTR_KPARAM_INFO
	.align		4
.L_560:
        /*0018*/ 	.byte	0x04, 0x17
        /*001a*/ 	.short	(.L_562 - .L_561)
.L_561:
        /*001c*/ 	.word	0x00000000
        /*0020*/ 	.short	0x0008
        /*0022*/ 	.short	0x003c
        /*0024*/ 	.byte	0x00, 0xf0, 0x11, 0x00


	//----- nvinfo : EIATTR_KPARAM_INFO
	.align		4
.L_562:
        /*0028*/ 	.byte	0x04, 0x17
        /*002a*/ 	.short	(.L_564 - .L_563)
.L_563:
        /*002c*/ 	.word	0x00000000
        /*0030*/ 	.short	0x0007
        /*0032*/ 	.short	0x0038
        /*0034*/ 	.byte	0x00, 0xf0, 0x11, 0x00


	//----- nvinfo : EIATTR_KPARAM_INFO
	.align		4
.L_564:
        /*0038*/ 	.byte	0x04, 0x17
        /*003a*/ 	.short	(.L_566 - .L_565)
.L_565:
        /*003c*/ 	.word	0x00000000
        /*0040*/ 	.short	0x0006
        /*0042*/ 	.short	0x0030
        /*0044*/ 	.byte	0x00, 0xf5, 0x21, 0x00


	//----- nvinfo : EIATTR_KPARAM_INFO
	.align		4
.L_566:
        /*0048*/ 	.byte	0x04, 0x17
        /*004a*/ 	.short	(.L_568 - .L_567)
.L_567:
        /*004c*/ 	.word	0x00000000
        /*0050*/ 	.short	0x0005
        /*0052*/ 	.short	0x0028
        /*0054*/ 	.byte	0x00, 0xf5, 0x21, 0x00


	//----- nvinfo : EIATTR_KPARAM_INFO
	.align		4
.L_568:
        /*0058*/ 	.byte	0x04, 0x17
        /*005a*/ 	.short	(.L_570 - .L_569)
.L_569:
        /*005c*/ 	.word	0x00000000
        /*0060*/ 	.short	0x0004
        /*0062*/ 	.short	0x0020
        /*0064*/ 	.byte	0x00, 0xf5, 0x21, 0x00


	//----- nvinfo : EIATTR_KPARAM_INFO
	.align		4
.L_570:
        /*0068*/ 	.byte	0x04, 0x17
        /*006a*/ 	.short	(.L_572 - .L_571)
.L_571:
        /*006c*/ 	.word	0x00000000
        /*0070*/ 	.short	0x0003
        /*0072*/ 	.short	0x0018
        /*0074*/ 	.byte	0x00, 0xf5, 0x21, 0x00


	//----- nvinfo : EIATTR_KPARAM_INFO
	.align		4
.L_572:
        /*0078*/ 	.byte	0x04, 0x17
        /*007a*/ 	.short	(.L_574 - .L_573)
.L_573:
        /*007c*/ 	.word	0x00000000
        /*0080*/ 	.short	0x0002
        /*0082*/ 	.short	0x0010
        /*0084*/ 	.byte	0x00, 0xf5, 0x21, 0x00


	//----- nvinfo : EIATTR_KPARAM_INFO
	.align		4
.L_574:
        /*0088*/ 	.byte	0x04, 0x17
        /*008a*/ 	.short	(.L_576 - .L_575)
.L_575:
        /*008c*/ 	.word	0x00000000
        /*0090*/ 	.short	0x0001
        /*0092*/ 	.short	0x0008
        /*0094*/ 	.byte	0x00, 0xf5, 0x21, 0x00


	//----- nvinfo : EIATTR_KPARAM_INFO
	.align		4
.L_576:
        /*0098*/ 	.byte	0x04, 0x17
        /*009a*/ 	.short	(.L_578 - .L_577)
.L_577:
        /*009c*/ 	.word	0x00000000
        /*00a0*/ 	.short	0x0000
        /*00a2*/ 	.short	0x0000
        /*00a4*/ 	.byte	0x00, 0xf5, 0x21, 0x00


	//----- nvinfo : EIATTR_SPARSE_MMA_MASK
	.align		4
.L_578:
        /*00a8*/ 	.byte	0x03, 0x50
        /*00aa*/ 	.short	0x0000


	//----- nvinfo : EIATTR_MAXREG_COUNT
	.align		4
        /*00ac*/ 	.byte	0x03, 0x1b
        /*00ae*/ 	.short	0x00ff


	//----- nvinfo : EIATTR_MERCURY_ISA_VERSION
	.align		4
        /*00b0*/ 	.byte	0x03, 0x5f
        /*00b2*/ 	.short	0x0101


	//----- nvinfo : EIATTR_UNUSED_LOAD_BYTE_OFFSET
	.align		4
        /*00b4*/ 	.byte	0x04, 0x44
        /*00b6*/ 	.short	(.L_580 - .L_579)


	//   ....[0]....
.L_579:
        /*00b8*/ 	.word	0x00000b90
        /*00bc*/ 	.word	0x00000fff


	//   ....[1]....
        /*00c0*/ 	.word	0x00001410
        /*00c4*/ 	.word	0x00000fff


	//   ....[2]....
        /*00c8*/ 	.word	0x00001c80
        /*00cc*/ 	.word	0x00000fff


	//   ....[3]....
        /*00d0*/ 	.word	0x00002250
        /*00d4*/ 	.word	0x00000fff


	//----- nvinfo : EIATTR_VRC_CTA_INIT_COUNT
	.align		4
.L_580:
        /*00d8*/ 	.byte	0x02, 0x4a
	.zero		1
	.zero		1


	//----- nvinfo : EIATTR_EXIT_INSTR_OFFSETS
	.align		4
        /*00dc*/ 	.byte	0x04, 0x1c
        /*00de*/ 	.short	(.L_582 - .L_581)


	//   ....[0]....
.L_581:
        /*00e0*/ 	.word	0x00000090


	//   ....[1]....
        /*00e4*/ 	.word	0x000023f0


	//----- nvinfo : EIATTR_CRS_STACK_SIZE
	.align		4
.L_582:
        /*00e8*/ 	.byte	0x04, 0x1e
        /*00ea*/ 	.short	(.L_584 - .L_583)
.L_583:
        /*00ec*/ 	.word	0x00000000


	//----- nvinfo : EIATTR_CBANK_PARAM_SIZE
	.align		4
.L_584:
        /*00f0*/ 	.byte	0x03, 0x19
        /*00f2*/ 	.short	0x0048


	//----- nvinfo : EIATTR_PARAM_CBANK
	.align		4
        /*00f4*/ 	.byte	0x04, 0x0a
        /*00f6*/ 	.short	(.L_586 - .L_585)
	.align		4
.L_585:
        /*00f8*/ 	.word	index@(.nv.constant0._Z14ParticleForcesP6float4S0_S0_PfPiPjS2_iiS3_)
        /*00fc*/ 	.short	0x0380
        /*00fe*/ 	.short	0x0048


	//----- nvinfo : EIATTR_SW_WAR
	.align		4
.L_586:
        /*0100*/ 	.byte	0x04, 0x36
        /*0102*/ 	.short	(.L_588 - .L_587)
.L_587:
        /*0104*/ 	.word	0x00000008
.L_588:


//--------------------- .nv.info._Z13UpdateDensityP6float4Pfii --------------------------
	.section	.nv.info._Z13UpdateDensityP6float4Pfii,"",@"SHT_CUDA_INFO"
	.sectionflags	@""
	.align	4


	//----- nvinfo : EIATTR_CUDA_API_VERSION
	.align		4
        /*0000*/ 	.byte	0x04, 0x37
        /*0002*/ 	.short	(.L_590 - .L_589)
.L_589:
        /*0004*/ 	.word	0x00000082


	//----- nvinfo : EIATTR_KPARAM_INFO
	.align		4
.L_590:
        /*0008*/ 	.byte	0x04, 0x17
        /*000a*/ 	.short	(.L_592 - .L_591)
.L_591:
        /*000c*/ 	.word	0x00000000
        /*0010*/ 	.short	0x0003
        /*0012*/ 	.short	0x0014
        /*0014*/ 	.byte	0x00, 0xf0, 0x11, 0x00


	//----- nvinfo : EIATTR_KPARAM_INFO
	.align		4
.L_592:
        /*0018*/ 	.byte	0x04, 0x17
        /*001a*/ 	.short	(.L_594 - .L_593)
.L_593:
        /*001c*/ 	.word	0x00000000
        /*0020*/ 	.short	0x0002
        /*0022*/ 	.short	0x0010
        /*0024*/ 	.byte	0x00, 0xf0, 0x11, 0x00


	//----- nvinfo : EIATTR_KPARAM_INFO
	.align		4
.L_594:
        /*0028*/ 	.byte	0x04, 0x17
        /*002a*/ 	.short	(.L_596 - .L_595)
.L_595:
        /*002c*/ 	.word	0x00000000
        /*0030*/ 	.short	0x0001
        /*0032*/ 	.short	0x0008
        /*0034*/ 	.byte	0x00, 0xf5, 0x21, 0x00


	//----- nvinfo : EIATTR_KPARAM_INFO
	.align		4
.L_596:
        /*0038*/ 	.byte	0x04, 0x17
        /*003a*/ 	.short	(.L_598 - .L_597)
.L_597:
        /*003c*/ 	.word	0x00000000
        /*0040*/ 	.short	0x0000
        /*0042*/ 	.short	0x0000
        /*0044*/ 	.byte	0x00, 0xf5, 0x21, 0x00


	//----- nvinfo : EIATTR_SPARSE_MMA_MASK
	.align		4
.L_598:
        /*0048*/ 	.byte	0x03, 0x50
        /*004a*/ 	.short	0x0000


	//----- nvinfo : EIATTR_MAXREG_COUNT
	.align		4
        /*004c*/ 	.byte	0x03, 0x1b
        /*004e*/ 	.short	0x00ff


	//----- nvinfo : EIATTR_MERCURY_ISA_VERSION
	.align		4
        /*0050*/ 	.byte	0x03, 0x5f
        /*0052*/ 	.short	0x0101


	//----- nvinfo : EIATTR_VRC_CTA_INIT_COUNT
	.align		4
        /*0054*/ 	.byte	0x02, 0x4a
	.zero		1
	.zero		1


	//----- nvinfo : EIATTR_EXIT_INSTR_OFFSETS
	.align		4
        /*0058*/ 	.byte	0x04, 0x1c
        /*005a*/ 	.short	(.L_600 - .L_599)


	//   ....[0]....
.L_599:
        /*005c*/ 	.word	0x00000090


	//   ....[1]....
        /*0060*/ 	.word	0x000001a0


	//----- nvinfo : EIATTR_CRS_STACK_SIZE
	.align		4
.L_600:
        /*0064*/ 	.byte	0x04, 0x1e
        /*0066*/ 	.short	(.L_602 - .L_601)
.L_601:
        /*0068*/ 	.word	0x00000000


	//----- nvinfo : EIATTR_CBANK_PARAM_SIZE
	.align		4
.L_602:
        /*006c*/ 	.byte	0x03, 0x19
        /*006e*/ 	.short	0x0018


	//----- nvinfo : EIATTR_PARAM_CBANK
	.align		4
        /*0070*/ 	.byte	0x04, 0x0a
        /*0072*/ 	.short	(.L_604 - .L_603)
	.align		4
.L_603:
        /*0074*/ 	.word	index@(.nv.constant0._Z13UpdateDensityP6float4Pfii)
        /*0078*/ 	.short	0x0380
        /*007a*/ 	.short	0x0018


	//----- nvinfo : EIATTR_SW_WAR
	.align		4
.L_604:
        /*007c*/ 	.byte	0x04, 0x36
        /*007e*/ 	.short	(.L_606 - .L_605)
.L_605:
        /*0080*/ 	.word	0x00000008
.L_606:


//--------------------- .nv.info._Z13ShepardFilterP6float4S0_PfPjPiii --------------------------
	.section	.nv.info._Z13ShepardFilterP6float4S0_PfPjPiii,"",@"SHT_CUDA_INFO"
	.sectionflags	@""
	.align	4


	//----- nvinfo : EIATTR_CUDA_API_VERSION
	.align		4
        /*0000*/ 	.byte	0x04, 0x37
        /*0002*/ 	.short	(.L_608 - .L_607)
.L_607:
        /*0004*/ 	.word	0x00000082


	//----- nvinfo : EIATTR_KPARAM_INFO
	.align		4
.L_608:
        /*0008*/ 	.byte	0x04, 0x17
        /*000a*/ 	.short	(.L_610 - .L_609)
.L_609:
        /*000c*/ 	.word	0x00000000
        /*0010*/ 	.short	0x0006
        /*0012*/ 	.short	0x002c
        /*0014*/ 	.byte	0x00, 0xf0, 0x11, 0x00


	//----- nvinfo : EIATTR_KPARAM_INFO
	.align		4
.L_610:
        /*0018*/ 	.byte	0x04, 0x17
        /*001a*/ 	.short	(.L_612 - .L_611)
.L_611:
        /*001c*/ 	.word	0x00000000
        /*0020*/ 	.short	0x0005
        /*0022*/ 	.short	0x0028
        /*0024*/ 	.byte	0x00, 0xf0, 0x11, 0x00


	//----- nvinfo : EIATTR_KPARAM_INFO
	.align		4
.L_612:
        /*0028*/ 	.byte	0x04, 0x17
        /*002a*/ 	.short	(.L_614 - .L_613)
.L_613:
        /*002c*/ 	.word	0x00000000
        /*0030*/ 	.short	0x0004
        /*0032*/ 	.short	0x0020
        /*0034*/ 	.byte	0x00, 0xf5, 0x21, 0x00


	//----- nvinfo : EIATTR_KPARAM_INFO
	.align		4
.L_614:
        /*0038*/ 	.byte	0x04, 0x17
        /*003a*/ 	.short	(.L_616 - .L_615)
.L_615:
        /*003c*/ 	.word	0x00000000
        /*0040*/ 	.short	0x0003
        /*0042*/ 	.short	0x0018
        /*0044*/ 	.byte	0x00, 0xf5, 0x21, 0x00


	//----- nvinfo : EIATTR_KPARAM_INFO
	.align		4
.L_616:
        /*0048*/ 	.byte	0x04, 0x17
        /*004a*/ 	.short	(.L_618 - .L_617)
.L_617:
        /*004c*/ 	.word	0x00000000
        /*0050*/ 	.short	0x0002
        /*0052*/ 	.short	0x0010
        /*0054*/ 	.byte	0x00, 0xf5, 0x21, 0x00


	//----- nvinfo : EIATTR_KPARAM_INFO
	.align		4
.L_618:
        /*0058*/ 	.byte	0x04, 0x17
        /*005a*/ 	.short	(.L_620 - .L_619)
.L_619:
        /*005c*/ 	.word	0x00000000
        /*0060*/ 	.short	0x0001
        /*0062*/ 	.short	0x0008
        /*0064*/ 	.byte	0x00, 0xf5, 0x21, 0x00


	//----- nvinfo : EIATTR_KPARAM_INFO
	.align		4
.L_620:
        /*0068*/ 	.byte	0x04, 0x17
        /*006a*/ 	.short	(.L_622 - .L_621)
.L_621:
        /*006c*/ 	.word	0x00000000
        /*0070*/ 	.short	0x0000
        /*0072*/ 	.short	0x0000
        /*0074*/ 	.byte	0x00, 0xf5, 0x21, 0x00


	//----- nvinfo : EIATTR_SPARSE_MMA_MASK
	.align		4
.L_622:
        /*0078*/ 	.byte	0x03, 0x50
        /*007a*/ 	.short	0x0000


	//----- nvinfo : EIATTR_MAXREG_COUNT
	.align		4
        /*007c*/ 	.byte	0x03, 0x1b
        /*007e*/ 	.short	0x00ff


	//----- nvinfo : EIATTR_MERCURY_ISA_VERSION
	.align		4
        /*0080*/ 	.byte	0x03, 0x5f
        /*0082*/ 	.short	0x0101


	//----- nvinfo : EIATTR_UNUSED_LOAD_BYTE_OFFSET
	.align		4
        /*0084*/ 	.byte	0x04, 0x44
        /*0086*/ 	.short	(.L_624 - .L_623)


	//   ....[0]....
.L_623:
        /*0088*/ 	.word	0x00000100
        /*008c*/ 	.word	0x00000fff


	//   ....[1]....
        /*0090*/ 	.word	0x00000810
        /*0094*/ 	.word	0x00000fff


	//   ....[2]....
        /*0098*/ 	.word	0x00000e00
        /*009c*/ 	.word	0x00000fff


	//   ....[3]....
        /*00a0*/ 	.word	0x000013e0
        /*00a4*/ 	.word	0x00000fff


	//----- nvinfo : EIATTR_VRC_CTA_INIT_COUNT
	.align		4
.L_624:
        /*00a8*/ 	.byte	0x02, 0x4a
	.zero		1
	.zero		1


	//----- nvinfo : EIATTR_EXIT_INSTR_OFFSETS
	.align		4
        /*00ac*/ 	.byte	0x04, 0x1c
        /*00ae*/ 	.short	(.L_626 - .L_625)


	//   ....[0]....
.L_625:
        /*00b0*/ 	.word	0x00000090


	//   ....[1]....
        /*00b4*/ 	.word	0x000019f0


	//----- nvinfo : EIATTR_CRS_STACK_SIZE
	.align		4
.L_626:
        /*00b8*/ 	.byte	0x04, 0x1e
        /*00ba*/ 	.short	(.L_628 - .L_627)
.L_627:
        /*00bc*/ 	.word	0x00000000


	//----- nvinfo : EIATTR_CBANK_PARAM_SIZE
	.align		4
.L_628:
        /*00c0*/ 	.byte	0x03, 0x19
        /*00c2*/ 	.short	0x0030


	//----- nvinfo : EIATTR_PARAM_CBANK
	.align		4
        /*00c4*/ 	.byte	0x04, 0x0a
        /*00c6*/ 	.short	(.L_630 - .L_629)
	.align		4
.L_629:
        /*00c8*/ 	.word	index@(.nv.constant0._Z13ShepardFilterP6float4S0_PfPjPiii)
        /*00cc*/ 	.short	0x0380
        /*00ce*/ 	.short	0x0030


	//----- nvinfo : EIATTR_SW_WAR
	.align		4
.L_630:
        /*00d0*/ 	.byte	0x04, 0x36
        /*00d2*/ 	.short	(.L_632 - .L_631)
.L_631:
        /*00d4*/ 	.word	0x00000008
.L_632:


//--------------------- .nv.info._Z20InitialiseNeighboursP6float4PjPiS2_P5uint2PfS1_ii --------------------------
	.section	.nv.info._Z20InitialiseNeighboursP6float4PjPiS2_P5uint2PfS1_ii,"",@"SHT_CUDA_INFO"
	.sectionflags	@""
	.align	4


	//----- nvinfo : EIATTR_CUDA_API_VERSION
	.align		4
        /*0000*/ 	.byte	0x04, 0x37
        /*0002*/ 	.short	(.L_634 - .L_633)
.L_633:
        /*0004*/ 	.word	0x00000082


	//----- nvinfo : EIATTR_KPARAM_INFO
	.align		4
.L_634:
        /*0008*/ 	.byte	0x04, 0x17
        /*000a*/ 	.short	(.L_636 - .L_635)
.L_635:
        /*000c*/ 	.word	0x00000000
        /*0010*/ 	.short	0x0008
        /*0012*/ 	.short	0x003c
        /*0014*/ 	.byte	0x00, 0xf0, 0x11, 0x00


	//----- nvinfo : EIATTR_KPARAM_INFO
	.align		4
.L_636:
        /*0018*/ 	.byte	0x04, 0x17
        /*001a*/ 	.short	(.L_638 - .L_637)
.L_637:
        /*001c*/ 	.word	0x00000000
        /*0020*/ 	.short	0x0007
        /*0022*/ 	.short	0x0038
        /*0024*/ 	.byte	0x00, 0xf0, 0x11, 0x00


	//----- nvinfo : EIATTR_KPARAM_INFO
	.align		4
.L_638:
        /*0028*/ 	.byte	0x04, 0x17
        /*002a*/ 	.short	(.L_640 - .L_639)
.L_639:
        /*002c*/ 	.word	0x00000000
        /*0030*/ 	.short	0x0006
        /*0032*/ 	.short	0x0030
        /*0034*/ 	.byte	0x00, 0xf5, 0x21, 0x00


	//----- nvinfo : EIATTR_KPARAM_INFO
	.align		4
.L_640:
        /*0038*/ 	.byte	0x04, 0x17
        /*003a*/ 	.short	(.L_642 - .L_641)
.L_641:
        /*003c*/ 	.word	0x00000000
        /*0040*/ 	.short	0x0005
        /*0042*/ 	.short	0x0028
        /*0044*/ 	.byte	0x00, 0xf5, 0x21, 0x00


	//----- nvinfo : EIATTR_KPARAM_INFO
	.align		4
.L_642:
        /*0048*/ 	.byte	0x04, 0x17
        /*004a*/ 	.short	(.L_644 - .L_643)
.L_643:
        /*004c*/ 	.word	0x00000000
        /*0050*/ 	.short	0x0004
        /*0052*/ 	.short	0x0020
        /*0054*/ 	.byte	0x00, 0xf5, 0x21, 0x00


	//----- nvinfo : EIATTR_KPARAM_INFO
	.align		4
.L_644:
        /*0058*/ 	.byte	0x04, 0x17
        /*005a*/ 	.short	(.L_646 - .L_645)
.L_645:
        /*005c*/ 	.word	0x00000000
        /*0060*/ 	.short	0x0003
        /*0062*/ 	.short	0x0018
        /*0064*/ 	.byte	0x00, 0xf5, 0x21, 0x00


	//----- nvinfo : EIATTR_KPARAM_INFO
	.align		4
.L_646:
        /*0068*/ 	.byte	0x04, 0x17
        /*006a*/ 	.short	(.L_648 - .L_647)
.L_647:
        /*006c*/ 	.word	0x00000000
        /*0070*/ 	.short	0x0002
        /*0072*/ 	.short	0x0010
        /*0074*/ 	.byte	0x00, 0xf5, 0x21, 0x00


	//----- nvinfo : EIATTR_KPARAM_INFO
	.align		4
.L_648:
        /*0078*/ 	.byte	0x04, 0x17
        /*007a*/ 	.short	(.L_650 - .L_649)
.L_649:
        /*007c*/ 	.word	0x00000000
        /*0080*/ 	.short	0x0001
        /*0082*/ 	.short	0x0008
        /*0084*/ 	.byte	0x00, 0xf5, 0x21, 0x00


	//----- nvinfo : EIATTR_KPARAM_INFO
	.align		4
.L_650:
        /*0088*/ 	.byte	0x04, 0x17
        /*008a*/ 	.short	(.L_652 - .L_651)
.L_651:
        /*008c*/ 	.word	0x00000000
        /*0090*/ 	.short	0x0000
        /*0092*/ 	.short	0x0000
        /*0094*/ 	.byte	0x00, 0xf5, 0x21, 0x00


	//----- nvinfo : EIATTR_SPARSE_MMA_MASK
	.align		4
.L_652:
        /*0098*/ 	.byte	0x03, 0x50
        /*009a*/ 	.short	0x0000


	//----- nvinfo : EIATTR_MAXREG_COUNT
	.align		4
        /*009c*/ 	.byte	0x03, 0x1b
        /*009e*/ 	.short	0x00ff


	//----- nvinfo : EIATTR_MERCURY_ISA_VERSION
	.align		4
        /*00a0*/ 	.byte	0x03, 0x5f
        /*00a2*/ 	.short	0x0101


	//----- nvinfo : EIATTR_UNUSED_LOAD_BYTE_OFFSET
	.align		4
        /*00a4*/ 	.byte	0x04, 0x44
        /*00a6*/ 	.short	(.L_654 - .L_653)


	//   ....[0]....
.L_653:
        /*00a8*/ 	.word	0x000000e0
        /*00ac*/ 	.word	0x00000fff


	//   ....[1]....
        /*00b0*/ 	.word	0x00000630
        /*00b4*/ 	.word	0x00000fff


	//   ....[2]....
        /*00b8*/ 	.word	0x00000650
        /*00bc*/ 	.word	0x00000fff


	//   ....[3]....
        /*00c0*/ 	.word	0x00000aa0
        /*00c4*/ 	.word	0x00000fff


	//   ....[4]....
        /*00c8*/ 	.word	0x00000ab0
        /*00cc*/ 	.word	0x00000fff


	//   ....[5]....
        /*00d0*/ 	.word	0x00000f00
        /*00d4*/ 	.word	0x00000fff


	//   ....[6]....
        /*00d8*/ 	.word	0x00000f10
        /*00dc*/ 	.word	0x00000fff


	//----- nvinfo : EIATTR_VRC_CTA_INIT_COUNT
	.align		4
.L_654:
        /*00e0*/ 	.byte	0x02, 0x4a
	.zero		1
	.zero		1


	//----- nvinfo : EIATTR_EXIT_INSTR_OFFSETS
	.align		4
        /*00e4*/ 	.byte	0x04, 0x1c
        /*00e6*/ 	.short	(.L_656 - .L_655)


	//   ....[0]....
.L_655:
        /*00e8*/ 	.word	0x00000090


	//   ....[1]....
        /*00ec*/ 	.word	0x00001260


	//----- nvinfo : EIATTR_CRS_STACK_SIZE
	.align		4
.L_656:
        /*00f0*/ 	.byte	0x04, 0x1e
        /*00f2*/ 	.short	(.L_658 - .L_657)
.L_657:
        /*00f4*/ 	.word	0x00000000


	//----- nvinfo : EIATTR_CBANK_PARAM_SIZE
	.align		4
.L_658:
        /*00f8*/ 	.byte	0x03, 0x19
        /*00fa*/ 	.short	0x0040


	//----- nvinfo : EIATTR_PARAM_CBANK
	.align		4
        /*00fc*/ 	.byte	0x04, 0x0a
        /*00fe*/ 	.short	(.L_660 - .L_659)
	.align		4
.L_659:
        /*0100*/ 	.word	index@(.nv.constant0._Z20InitialiseNeighboursP6float4PjPiS2_P5uint2PfS1_ii)
        /*0104*/ 	.short	0x0380
        /*0106*/ 	.short	0x0040


	//----- nvinfo : EIATTR_SW_WAR
	.align		4
.L_660:
        /*0108*/ 	.byte	0x04, 0x36
        /*010a*/ 	.short	(.L_662 - .L_661)
.L_661:
        /*010c*/ 	.word	0x00000008
.L_662:


//--------------------- .nv.info._Z15CountNeighboursP6float4PjPiS2_S1_ii --------------------------
	.section	.nv.info._Z15CountNeighboursP6float4PjPiS2_S1_ii,"",@"SHT_CUDA_INFO"
	.sectionflags	@""
	.align	4


	//----- nvinfo : EIATTR_CUDA_API_VERSION
	.align		4
        /*0000*/ 	.byte	0x04, 0x37
        /*0002*/ 	.short	(.L_664 - .L_663)
.L_663:
        /*0004*/ 	.word	0x00000082


	//----- nvinfo : EIATTR_KPARAM_INFO
	.align		4
.L_664:
        /*0008*/ 	.byte	0x04, 0x17
        /*000a*/ 	.short	(.L_666 - .L_665)
.L_665:
        /*000c*/ 	.word	0x00000000
        /*0010*/ 	.short	0x0006
        /*0012*/ 	.short	0x002c
        /*0014*/ 	.byte	0x00, 0xf0, 0x11, 0x00


	//----- nvinfo : EIATTR_KPARAM_INFO
	.align		4
.L_666:
        /*0018*/ 	.byte	0x04, 0x17
        /*001a*/ 	.short	(.L_668 - .L_667)
.L_667:
        /*001c*/ 	.word	0x00000000
        /*0020*/ 	.short	0x0005
        /*0022*/ 	.short	0x0028
        /*0024*/ 	.byte	0x00, 0xf0, 0x11, 0x00


	//----- nvinfo : EIATTR_KPARAM_INFO
	.align		4
.L_668:
        /*0028*/ 	.byte	0x04, 0x17
        /*002a*/ 	.short	(.L_670 - .L_669)
.L_669:
        /*002c*/ 	.word	0x00000000
        /*0030*/ 	.short	0x0004
        /*0032*/ 	.short	0x0020
        /*0034*/ 	.byte	0x00, 0xf5, 0x21, 0x00


	//----- nvinfo : EIATTR_KPARAM_INFO
	.align		4
.L_670:
        /*0038*/ 	.byte	0x04, 0x17
        /*003a*/ 	.short	(.L_672 - .L_671)
.L_671:
        /*003c*/ 	.word	0x00000000
        /*0040*/ 	.short	0x0003
        /*0042*/ 	.short	0x0018
        /*0044*/ 	.byte	0x00, 0xf5, 0x21, 0x00


	//----- nvinfo : EIATTR_KPARAM_INFO
	.align		4
.L_672:
        /*0048*/ 	.byte	0x04, 0x17
        /*004a*/ 	.short	(.L_674 - .L_673)
.L_673:
        /*004c*/ 	.word	0x00000000
        /*0050*/ 	.short	0x0002
        /*0052*/ 	.short	0x0010
        /*0054*/ 	.byte	0x00, 0xf5, 0x21, 0x00


	//----- nvinfo : EIATTR_KPARAM_INFO
	.align		4
.L_674:
        /*0058*/ 	.byte	0x04, 0x17
        /*005a*/ 	.short	(.L_676 - .L_675)
.L_675:
        /*005c*/ 	.word	0x00000000
        /*0060*/ 	.short	0x0001
        /*0062*/ 	.short	0x0008
        /*0064*/ 	.byte	0x00, 0xf5, 0x21, 0x00


	//----- nvinfo : EIATTR_KPARAM_INFO
	.align		4
.L_676:
        /*0068*/ 	.byte	0x04, 0x17
        /*006a*/ 	.short	(.L_678 - .L_677)
.L_677:
        /*006c*/ 	.word	0x00000000
        /*0070*/ 	.short	0x0000
        /*0072*/ 	.short	0x0000
        /*0074*/ 	.byte	0x00, 0xf5, 0x21, 0x00


	//----- nvinfo : EIATTR_SPARSE_MMA_MASK
	.align		4
.L_678:
        /*0078*/ 	.byte	0x03, 0x50
        /*007a*/ 	.short	0x0000


	//----- nvinfo : EIATTR_MAXREG_COUNT
	.align		4
        /*007c*/ 	.byte	0x03, 0x1b
        /*007e*/ 	.short	0x00ff


	//----- nvinfo : EIATTR_MERCURY_ISA_VERSION
	.align		4
        /*0080*/ 	.byte	0x03, 0x5f
        /*0082*/ 	.short	0x0101


	//----- nvinfo : EIATTR_UNUSED_LOAD_BYTE_OFFSET
	.align		4
        /*0084*/ 	.byte	0x04, 0x44
        /*0086*/ 	.short	(.L_680 - .L_679)


	//   ....[0]....
.L_679:
        /*0088*/ 	.word	0x000000e0
        /*008c*/ 	.word	0x00000fff


	//   ....[1]....
        /*0090*/ 	.word	0x00000630
        /*0094*/ 	.word	0x00000fff


	//   ....[2]....
        /*0098*/ 	.word	0x000008c0
        /*009c*/ 	.word	0x00000fff


	//   ....[3]....
        /*00a0*/ 	.word	0x00000b50
        /*00a4*/ 	.word	0x00000fff


	//----- nvinfo : EIATTR_VRC_CTA_INIT_COUNT
	.align		4
.L_680:
        /*00a8*/ 	.byte	0x02, 0x4a
	.zero		1
	.zero		1


	//----- nvinfo : EIATTR_EXIT_INSTR_OFFSETS
	.align		4
        /*00ac*/ 	.byte	0x04, 0x1c
        /*00ae*/ 	.short	(.L_682 - .L_681)


	//   ....[0]....
.L_681:
        /*00b0*/ 	.word	0x00000090


	//   ....[1]....
        /*00b4*/ 	.word	0x00000d60


	//----- nvinfo : EIATTR_CRS_STACK_SIZE
	.align		4
.L_682:
        /*00b8*/ 	.byte	0x04, 0x1e
        /*00ba*/ 	.short	(.L_684 - .L_683)
.L_683:
        /*00bc*/ 	.word	0x00000000


	//----- nvinfo : EIATTR_CBANK_PARAM_SIZE
	.align		4
.L_684:
        /*00c0*/ 	.byte	0x03, 0x19
        /*00c2*/ 	.short	0x0030


	//----- nvinfo : EIATTR_PARAM_CBANK
	.align		4
        /*00c4*/ 	.byte	0x04, 0x0a
        /*00c6*/ 	.short	(.L_686 - .L_685)
	.align		4
.L_685:
        /*00c8*/ 	.word	index@(.nv.constant0._Z15CountNeighboursP6float4PjPiS2_S1_ii)
        /*00cc*/ 	.short	0x0380
        /*00ce*/ 	.short	0x0030


	//----- nvinfo : EIATTR_SW_WAR
	.align		4
.L_686:
        /*00d0*/ 	.byte	0x04, 0x36
        /*00d2*/ 	.short	(.L_688 - .L_687)
.L_687:
        /*00d4*/ 	.word	0x00000008
.L_688:


//--------------------- .nv.info._Z12ParticleMoveP6float4S0_S0_PiPjS2_PfS3_ii --------------------------
	.section	.nv.info._Z12ParticleMoveP6float4S0_S0_PiPjS2_PfS3_ii,"",@"SHT_CUDA_INFO"
	.sectionflags	@""
	.align	4


	//----- nvinfo : EIATTR_CUDA_API_VERSION
	.align		4
        /*0000*/ 	.byte	0x04, 0x37
        /*0002*/ 	.short	(.L_690 - .L_689)
.L_689:
        /*0004*/ 	.word	0x00000082


	//----- nvinfo : EIATTR_KPARAM_INFO
	.align		4
.L_690:
        /*0008*/ 	.byte	0x04, 0x17
        /*000a*/ 	.short	(.L_692 - .L_691)
.L_691:
        /*000c*/ 	.word	0x00000000
        /*0010*/ 	.short	0x0009
        /*0012*/ 	.short	0x0044
        /*0014*/ 	.byte	0x00, 0xf0, 0x11, 0x00


	//----- nvinfo : EIATTR_KPARAM_INFO
	.align		4
.L_692:
        /*0018*/ 	.byte	0x04, 0x17
        /*001a*/ 	.short	(.L_694 - .L_693)
.L_693:
        /*001c*/ 	.word	0x00000000
        /*0020*/ 	.short	0x0008
        /*0022*/ 	.short	0x0040
        /*0024*/ 	.byte	0x00, 0xf0, 0x11, 0x00


	//----- nvinfo : EIATTR_KPARAM_INFO
	.align		4
.L_694:
        /*0028*/ 	.byte	0x04, 0x17
        /*002a*/ 	.short	(.L_696 - .L_695)
.L_695:
        /*002c*/ 	.word	0x00000000
        /*0030*/ 	.short	0x0007
        /*0032*/ 	.short	0x0038
        /*0034*/ 	.byte	0x00, 0xf5, 0x21, 0x00


	//----- nvinfo : EIATTR_KPARAM_INFO
	.align		4
.L_696:
        /*0038*/ 	.byte	0x04, 0x17
        /*003a*/ 	.short	(.L_698 - .L_697)
.L_697:
        /*003c*/ 	.word	0x00000000
        /*0040*/ 	.short	0x0006
        /*0042*/ 	.short	0x0030
        /*0044*/ 	.byte	0x00, 0xf5, 0x21, 0x00


	//----- nvinfo : EIATTR_KPARAM_INFO
	.align		4
.L_698:
        /*0048*/ 	.byte	0x04, 0x17
        /*004a*/ 	.short	(.L_700 - .L_699)
.L_699:
        /*004c*/ 	.word	0x00000000
        /*0050*/ 	.short	0x0005
        /*0052*/ 	.short	0x0028
        /*0054*/ 	.byte	0x00, 0xf5, 0x21, 0x00


	//----- nvinfo : EIATTR_KPARAM_INFO
	.align		4
.L_700:
        /*0058*/ 	.byte	0x04, 0x17
        /*005a*/ 	.short	(.L_702 - .L_701)
.L_701:
        /*005c*/ 	.word	0x00000000
        /*0060*/ 	.short	0x0004
        /*0062*/ 	.short	0x0020
        /*0064*/ 	.byte	0x00, 0xf5, 0x21, 0x00


	//----- nvinfo : EIATTR_KPARAM_INFO
	.align		4
.L_702:
        /*0068*/ 	.byte	0x04, 0x17
        /*006a*/ 	.short	(.L_704 - .L_703)
.L_703:
        /*006c*/ 	.word	0x00000000
        /*0070*/ 	.short	0x0003
        /*0072*/ 	.short	0x0018
        /*0074*/ 	.byte	0x00, 0xf5, 0x21, 0x00


	//----- nvinfo : EIATTR_KPARAM_INFO
	.align		4
.L_704:
        /*0078*/ 	.byte	0x04, 0x17
        /*007a*/ 	.short	(.L_706 - .L_705)
.L_705:
        /*007c*/ 	.word	0x00000000
        /*0080*/ 	.short	0x0002
        /*0082*/ 	.short	0x0010
        /*0084*/ 	.byte	0x00, 0xf5, 0x21, 0x00


	//----- nvinfo : EIATTR_KPARAM_INFO
	.align		4
.L_706:
        /*0088*/ 	.byte	0x04, 0x17
        /*008a*/ 	.short	(.L_708 - .L_707)
.L_707:
        /*008c*/ 	.word	0x00000000
        /*0090*/ 	.short	0x0001
        /*0092*/ 	.short	0x0008
        /*0094*/ 	.byte	0x00, 0xf5, 0x21, 0x00


	//----- nvinfo : EIATTR_KPARAM_INFO
	.align		4
.L_708:
        /*0098*/ 	.byte	0x04, 0x17
        /*009a*/ 	.short	(.L_710 - .L_709)
.L_709:
        /*009c*/ 	.word	0x00000000
        /*00a0*/ 	.short	0x0000
        /*00a2*/ 	.short	0x0000
        /*00a4*/ 	.byte	0x00, 0xf5, 0x21, 0x00


	//----- nvinfo : EIATTR_SPARSE_MMA_MASK
	.align		4
.L_710:
        /*00a8*/ 	.byte	0x03, 0x50
        /*00aa*/ 	.short	0x0000


	//----- nvinfo : EIATTR_MAXREG_COUNT
	.align		4
        /*00ac*/ 	.byte	0x03, 0x1b
        /*00ae*/ 	.short	0x00ff


	//----- nvinfo : EIATTR_MERCURY_ISA_VERSION
	.align		4
        /*00b0*/ 	.byte	0x03, 0x5f
        /*00b2*/ 	.short	0x0101


	//----- nvinfo : EIATTR_UNUSED_LOAD_BYTE_OFFSET
	.align		4
        /*00b4*/ 	.byte	0x04, 0x44
        /*00b6*/ 	.short	(.L_712 - .L_711)


	//   ....[0]....
.L_711:
        /*00b8*/ 	.word	0x000003c0
        /*00bc*/ 	.word	0x00000fff


	//   ....[1]....
        /*00c0*/ 	.word	0x000003d0
        /*00c4*/ 	.word	0x00000fff


	//   ....[2]....
        /*00c8*/ 	.word	0x00000420
        /*00cc*/ 	.word	0x00000fff


	//   ....[3]....
        /*00d0*/ 	.word	0x000006c0
        /*00d4*/ 	.word	0x00000fff


	//----- nvinfo : EIATTR_VRC_CTA_INIT_COUNT
	.align		4
.L_712:
        /*00d8*/ 	.byte	0x02, 0x4a
	.zero		1
	.zero		1


	//----- nvinfo : EIATTR_EXIT_INSTR_OFFSETS
	.align		4
        /*00dc*/ 	.byte	0x04, 0x1c
        /*00de*/ 	.short	(.L_714 - .L_713)


	//   ....[0]....
.L_713:
        /*00e0*/ 	.word	0x00000300


	//   ....[1]....
        /*00e4*/ 	.word	0x00000be0


	//----- nvinfo : EIATTR_CRS_STACK_SIZE
	.align		4
.L_714:
        /*00e8*/ 	.byte	0x04, 0x1e
        /*00ea*/ 	.short	(.L_716 - .L_715)
.L_715:
        /*00ec*/ 	.word	0x00000000


	//----- nvinfo : EIATTR_CBANK_PARAM_SIZE
	.align		4
.L_716:
        /*00f0*/ 	.byte	0x03, 0x19
        /*00f2*/ 	.short	0x0048


	//----- nvinfo : EIATTR_PARAM_CBANK
	.align		4
        /*00f4*/ 	.byte	0x04, 0x0a
        /*00f6*/ 	.short	(.L_718 - .L_717)
	.align		4
.L_717:
        /*00f8*/ 	.word	index@(.nv.constant0._Z12ParticleMoveP6float4S0_S0_PiPjS2_PfS3_ii)
        /*00fc*/ 	.short	0x0380
        /*00fe*/ 	.short	0x0048


	//----- nvinfo : EIATTR_SW_WAR
	.align		4
.L_718:
        /*0100*/ 	.byte	0x04, 0x36
        /*0102*/ 	.short	(.L_720 - .L_719)
.L_719:
        /*0104*/ 	.word	0x00000008
.L_720:


//--------------------- .nv.info._Z16UpdateTrackIndexPjS_S_S_ii --------------------------
	.section	.nv.info._Z16UpdateTrackIndexPjS_S_S_ii,"",@"SHT_CUDA_INFO"
	.sectionflags	@""
	.align	4


	//----- nvinfo : EIATTR_CUDA_API_VERSION
	.align		4
        /*0000*/ 	.byte	0x04, 0x37
        /*0002*/ 	.short	(.L_722 - .L_721)
.L_721:
        /*0004*/ 	.word	0x00000082


	//----- nvinfo : EIATTR_KPARAM_INFO
	.align		4
.L_722:
        /*0008*/ 	.byte	0x04, 0x17
        /*000a*/ 	.short	(.L_724 - .L_723)
.L_723:
        /*000c*/ 	.word	0x00000000
        /*0010*/ 	.short	0x0005
        /*0012*/ 	.short	0x0024
        /*0014*/ 	.byte	0x00, 0xf0, 0x11, 0x00


	//----- nvinfo : EIATTR_KPARAM_INFO
	.align		4
.L_724:
        /*0018*/ 	.byte	0x04, 0x17
        /*001a*/ 	.short	(.L_726 - .L_725)
.L_725:
        /*001c*/ 	.word	0x00000000
        /*0020*/ 	.short	0x0004
        /*0022*/ 	.short	0x0020
        /*0024*/ 	.byte	0x00, 0xf0, 0x11, 0x00


	//----- nvinfo : EIATTR_KPARAM_INFO
	.align		4
.L_726:
        /*0028*/ 	.byte	0x04, 0x17
        /*002a*/ 	.short	(.L_728 - .L_727)
.L_727:
        /*002c*/ 	.word	0x00000000
        /*0030*/ 	.short	0x0003
        /*0032*/ 	.short	0x0018
        /*0034*/ 	.byte	0x00, 0xf5, 0x21, 0x00


	//----- nvinfo : EIATTR_KPARAM_INFO
	.align		4
.L_728:
        /*0038*/ 	.byte	0x04, 0x17
        /*003a*/ 	.short	(.L_730 - .L_729)
.L_729:
        /*003c*/ 	.word	0x00000000
        /*0040*/ 	.short	0x0002
        /*0042*/ 	.short	0x0010
        /*0044*/ 	.byte	0x00, 0xf5, 0x21, 0x00


	//----- nvinfo : EIATTR_KPARAM_INFO
	.align		4
.L_730:
        /*0048*/ 	.byte	0x04, 0x17
        /*004a*/ 	.short	(.L_732 - .L_731)
.L_731:
        /*004c*/ 	.word	0x00000000
        /*0050*/ 	.short	0x0001
        /*0052*/ 	.short	0x0008
        /*0054*/ 	.byte	0x00, 0xf5, 0x21, 0x00


	//----- nvinfo : EIATTR_KPARAM_INFO
	.align		4
.L_732:
        /*0058*/ 	.byte	0x04, 0x17
        /*005a*/ 	.short	(.L_734 - .L_733)
.L_733:
        /*005c*/ 	.word	0x00000000
        /*0060*/ 	.short	0x0000
        /*0062*/ 	.short	0x0000
        /*0064*/ 	.byte	0x00, 0xf5, 0x21, 0x00


	//----- nvinfo : EIATTR_SPARSE_MMA_MASK
	.align		4
.L_734:
        /*0068*/ 	.byte	0x03, 0x50
        /*006a*/ 	.short	0x0000


	//----- nvinfo : EIATTR_MAXREG_COUNT
	.align		4
        /*006c*/ 	.byte	0x03, 0x1b
        /*006e*/ 	.short	0x00ff


	//----- nvinfo : EIATTR_MERCURY_ISA_VERSION
	.align		4
        /*0070*/ 	.byte	0x03, 0x5f
        /*0072*/ 	.short	0x0101


	//----- nvinfo : EIATTR_VRC_CTA_INIT_COUNT
	.align		4
        /*0074*/ 	.byte	0x02, 0x4a
	.zero		1
	.zero		1


	//----- nvinfo : EIATTR_EXIT_INSTR_OFFSETS
	.align		4
        /*0078*/ 	.byte	0x04, 0x1c
        /*007a*/ 	.short	(.L_736 - .L_735)


	//   ....[0]....
.L_735:
        /*007c*/ 	.word	0x00000090


	//   ....[1]....
        /*0080*/ 	.word	0x00000200


	//----- nvinfo : EIATTR_CRS_STACK_SIZE
	.align		4
.L_736:
        /*0084*/ 	.byte	0x04, 0x1e
        /*0086*/ 	.short	(.L_738 - .L_737)
.L_737:
        /*0088*/ 	.word	0x00000000


	//----- nvinfo : EIATTR_CBANK_PARAM_SIZE
	.align		4
.L_738:
        /*008c*/ 	.byte	0x03, 0x19
        /*008e*/ 	.short	0x0028


	//----- nvinfo : EIATTR_PARAM_CBANK
	.align		4
        /*0090*/ 	.byte	0x04, 0x0a
        /*0092*/ 	.short	(.L_740 - .L_739)
	.align		4
.L_739:
        /*0094*/ 	.word	index@(.nv.constant0._Z16UpdateTrackIndexPjS_S_S_ii)
        /*0098*/ 	.short	0x0380
        /*009a*/ 	.short	0x0028


	//----- nvinfo : EIATTR_SW_WAR
	.align		4
.L_740:
        /*009c*/ 	.byte	0x04, 0x36
        /*009e*/ 	.short	(.L_742 - .L_741)
.L_741:
        /*00a0*/ 	.word	0x00000008
.L_742:


//--------------------- .nv.info._Z9ArrayCopyP6float4S0_S0_S0_PjPiS1_ii --------------------------
	.section	.nv.info._Z9ArrayCopyP6float4S0_S0_S0_PjPiS1_ii,"",@"SHT_CUDA_INFO"
	.sectionflags	@""
	.align	4


	//----- nvinfo : EIATTR_CUDA_API_VERSION
	.align		4
        /*0000*/ 	.byte	0x04, 0x37
        /*0002*/ 	.short	(.L_744 - .L_743)
.L_743:
        /*0004*/ 	.word	0x00000082


	//----- nvinfo : EIATTR_KPARAM_INFO
	.align		4
.L_744:
        /*0008*/ 	.byte	0x04, 0x17
        /*000a*/ 	.short	(.L_746 - .L_745)
.L_745:
        /*000c*/ 	.word	0x00000000
        /*0010*/ 	.short	0x0008
        /*0012*/ 	.short	0x003c
        /*0014*/ 	.byte	0x00, 0xf0, 0x11, 0x00


	//----- nvinfo : EIATTR_KPARAM_INFO
	.align		4
.L_746:
        /*0018*/ 	.byte	0x04, 0x17
        /*001a*/ 	.short	(.L_748 - .L_747)
.L_747:
        /*001c*/ 	.word	0x00000000
        /*0020*/ 	.short	0x0007
        /*0022*/ 	.short	0x0038
        /*0024*/ 	.byte	0x00, 0xf0, 0x11, 0x00


	//----- nvinfo : EIATTR_KPARAM_INFO
	.align		4
.L_748:
        /*0028*/ 	.byte	0x04, 0x17
        /*002a*/ 	.short	(.L_750 - .L_749)
.L_749:
        /*002c*/ 	.word	0x00000000
        /*0030*/ 	.short	0x0006
        /*0032*/ 	.short	0x0030
        /*0034*/ 	.byte	0x00, 0xf5, 0x21, 0x00


	//----- nvinfo : EIATTR_KPARAM_INFO
	.align		4
.L_750:
        /*0038*/ 	.byte	0x04, 0x17
        /*003a*/ 	.short	(.L_752 - .L_751)
.L_751:
        /*003c*/ 	.word	0x00000000
        /*0040*/ 	.short	0x0005
        /*0042*/ 	.short	0x0028
        /*0044*/ 	.byte	0x00, 0xf5, 0x21, 0x00


	//----- nvinfo : EIATTR_KPARAM_INFO
	.align		4
.L_752:
        /*0048*/ 	.byte	0x04, 0x17
        /*004a*/ 	.short	(.L_754 - .L_753)
.L_753:
        /*004c*/ 	.word	0x00000000
        /*0050*/ 	.short	0x0004
        /*0052*/ 	.short	0x0020
        /*0054*/ 	.byte	0x00, 0xf5, 0x21, 0x00


	//----- nvinfo : EIATTR_KPARAM_INFO
	.align		4
.L_754:
        /*0058*/ 	.byte	0x04, 0x17
        /*005a*/ 	.short	(.L_756 - .L_755)
.L_755:
        /*005c*/ 	.word	0x00000000
        /*0060*/ 	.short	0x0003
        /*0062*/ 	.short	0x0018
        /*0064*/ 	.byte	0x00, 0xf5, 0x21, 0x00


	//----- nvinfo : EIATTR_KPARAM_INFO
	.align		4
.L_756:
        /*0068*/ 	.byte	0x04, 0x17
        /*006a*/ 	.short	(.L_758 - .L_757)
.L_757:
        /*006c*/ 	.word	0x00000000
        /*0070*/ 	.short	0x0002
        /*0072*/ 	.short	0x0010
        /*0074*/ 	.byte	0x00, 0xf5, 0x21, 0x00


	//----- nvinfo : EIATTR_KPARAM_INFO
	.align		4
.L_758:
        /*0078*/ 	.byte	0x04, 0x17
        /*007a*/ 	.short	(.L_760 - .L_759)
.L_759:
        /*007c*/ 	.word	0x00000000
        /*0080*/ 	.short	0x0001
        /*0082*/ 	.short	0x0008
        /*0084*/ 	.byte	0x00, 0xf5, 0x21, 0x00


	//----- nvinfo : EIATTR_KPARAM_INFO
	.align		4
.L_760:
        /*0088*/ 	.byte	0x04, 0x17
        /*008a*/ 	.short	(.L_762 - .L_761)
.L_761:
        /*008c*/ 	.word	0x00000000
        /*0090*/ 	.short	0x0000
        /*0092*/ 	.short	0x0000
        /*0094*/ 	.byte	0x00, 0xf5, 0x21, 0x00


	//----- nvinfo : EIATTR_SPARSE_MMA_MASK
	.align		4
.L_762:
        /*0098*/ 	.byte	0x03, 0x50
        /*009a*/ 	.short	0x0000


	//----- nvinfo : EIATTR_MAXREG_COUNT
	.align		4
        /*009c*/ 	.byte	0x03, 0x1b
        /*009e*/ 	.short	0x00ff


	//----- nvinfo : EIATTR_MERCURY_ISA_VERSION
	.align		4
        /*00a0*/ 	.byte	0x03, 0x5f
        /*00a2*/ 	.short	0x0101


	//----- nvinfo : EIATTR_VRC_CTA_INIT_COUNT
	.align		4
        /*00a4*/ 	.byte	0x02, 0x4a
	.zero		1
	.zero		1


	//----- nvinfo : EIATTR_EXIT_INSTR_OFFSETS
	.align		4
        /*00a8*/ 	.byte	0x04, 0x1c
        /*00aa*/ 	.short	(.L_764 - .L_763)


	//   ....[0]....
.L_763:
        /*00ac*/ 	.word	0x00000090


	//   ....[1]....
        /*00b0*/ 	.word	0x00000370


	//----- nvinfo : EIATTR_CRS_STACK_SIZE
	.align		4
.L_764:
        /*00b4*/ 	.byte	0x04, 0x1e
        /*00b6*/ 	.short	(.L_766 - .L_765)
.L_765:
        /*00b8*/ 	.word	0x00000000


	//----- nvinfo : EIATTR_CBANK_PARAM_SIZE
	.align		4
.L_766:
        /*00bc*/ 	.byte	0x03, 0x19
        /*00be*/ 	.short	0x0040


	//----- nvinfo : EIATTR_PARAM_CBANK
	.align		4
        /*00c0*/ 	.byte	0x04, 0x0a
        /*00c2*/ 	.short	(.L_768 - .L_767)
	.align		4
.L_767:
        /*00c4*/ 	.word	index@(.nv.constant0._Z9ArrayCopyP6float4S0_S0_S0_PjPiS1_ii)
        /*00c8*/ 	.short	0x0380
        /*00ca*/ 	.short	0x0040


	//----- nvinfo : EIATTR_SW_WAR
	.align		4
.L_768:
        /*00cc*/ 	.byte	0x04, 0x36
        /*00ce*/ 	.short	(.L_770 - .L_769)
.L_769:
        /*00d0*/ 	.word	0x00000008
.L_770:


//--------------------- .nv.info._Z13InitCellStartPii --------------------------
	.section	.nv.info._Z13InitCellStartPii,"",@"SHT_CUDA_INFO"
	.sectionflags	@""
	.align	4


	//----- nvinfo : EIATTR_CUDA_API_VERSION
	.align		4
        /*0000*/ 	.byte	0x04, 0x37
        /*0002*/ 	.short	(.L_772 - .L_771)
.L_771:
        /*0004*/ 	.word	0x00000082


	//----- nvinfo : EIATTR_KPARAM_INFO
	.align		4
.L_772:
        /*0008*/ 	.byte	0x04, 0x17
        /*000a*/ 	.short	(.L_774 - .L_773)
.L_773:
        /*000c*/ 	.word	0x00000000
        /*0010*/ 	.short	0x0001
        /*0012*/ 	.short	0x0008
        /*0014*/ 	.byte	0x00, 0xf0, 0x11, 0x00


	//----- nvinfo : EIATTR_KPARAM_INFO
	.align		4
.L_774:
        /*0018*/ 	.byte	0x04, 0x17
        /*001a*/ 	.short	(.L_776 - .L_775)
.L_775:
        /*001c*/ 	.word	0x00000000
        /*0020*/ 	.short	0x0000
        /*0022*/ 	.short	0x0000
        /*0024*/ 	.byte	0x00, 0xf5, 0x21, 0x00


	//----- nvinfo : EIATTR_SPARSE_MMA_MASK
	.align		4
.L_776:
        /*0028*/ 	.byte	0x03, 0x50
        /*002a*/ 	.short	0x0000


	//----- nvinfo : EIATTR_MAXREG_COUNT
	.align		4
        /*002c*/ 	.byte	0x03, 0x1b
        /*002e*/ 	.short	0x00ff


	//----- nvinfo : EIATTR_MERCURY_ISA_VERSION
	.align		4
        /*0030*/ 	.byte	0x03, 0x5f
        /*0032*/ 	.short	0x0101


	//----- nvinfo : EIATTR_VRC_CTA_INIT_COUNT
	.align		4
        /*0034*/ 	.byte	0x02, 0x4a
	.zero		1
	.zero		1


	//----- nvinfo : EIATTR_EXIT_INSTR_OFFSETS
	.align		4
        /*0038*/ 	.byte	0x04, 0x1c
        /*003a*/ 	.short	(.L_778 - .L_777)


	//   ....[0]....
.L_777:
        /*003c*/ 	.word	0x00000090


	//   ....[1]....
        /*0040*/ 	.word	0x00000170


	//----- nvinfo : EIATTR_CRS_STACK_SIZE
	.align		4
.L_778:
        /*0044*/ 	.byte	0x04, 0x1e
        /*0046*/ 	.short	(.L_780 - .L_779)
.L_779:
        /*0048*/ 	.word	0x00000000


	//----- nvinfo : EIATTR_CBANK_PARAM_SIZE
	.align		4
.L_780:
        /*004c*/ 	.byte	0x03, 0x19
        /*004e*/ 	.short	0x000c


	//----- nvinfo : EIATTR_PARAM_CBANK
	.align		4
        /*0050*/ 	.byte	0x04, 0x0a
        /*0052*/ 	.short	(.L_782 - .L_781)
	.align		4
.L_781:
        /*0054*/ 	.word	index@(.nv.constant0._Z13InitCellStartPii)
        /*0058*/ 	.short	0x0380
        /*005a*/ 	.short	0x000c


	//----- nvinfo : EIATTR_SW_WAR
	.align		4
.L_782:
        /*005c*/ 	.byte	0x04, 0x36
        /*005e*/ 	.short	(.L_784 - .L_783)
.L_783:
        /*0060*/ 	.word	0x00000008
.L_784:


//--------------------- .nv.info._Z16InitialiseDeviceP6float4S0_PjS1_S1_S1_Pfii --------------------------
	.section	.nv.info._Z16InitialiseDeviceP6float4S0_PjS1_S1_S1_Pfii,"",@"SHT_CUDA_INFO"
	.sectionflags	@""
	.align	4


	//----- nvinfo : EIATTR_CUDA_API_VERSION
	.align		4
        /*0000*/ 	.byte	0x04, 0x37
        /*0002*/ 	.short	(.L_786 - .L_785)
.L_785:
        /*0004*/ 	.word	0x00000082


	//----- nvinfo : EIATTR_KPARAM_INFO
	.align		4
.L_786:
        /*0008*/ 	.byte	0x04, 0x17
        /*000a*/ 	.short	(.L_788 - .L_787)
.L_787:
        /*000c*/ 	.word	0x00000000
        /*0010*/ 	.short	0x0008
        /*0012*/ 	.short	0x003c
        /*0014*/ 	.byte	0x00, 0xf0, 0x11, 0x00


	//----- nvinfo : EIATTR_KPARAM_INFO
	.align		4
.L_788:
        /*0018*/ 	.byte	0x04, 0x17
        /*001a*/ 	.short	(.L_790 - .L_789)
.L_789:
        /*001c*/ 	.word	0x00000000
        /*0020*/ 	.short	0x0007
        /*0022*/ 	.short	0x0038
        /*0024*/ 	.byte	0x00, 0xf0, 0x11, 0x00


	//----- nvinfo : EIATTR_KPARAM_INFO
	.align		4
.L_790:
        /*0028*/ 	.byte	0x04, 0x17
        /*002a*/ 	.short	(.L_792 - .L_791)
.L_791:
        /*002c*/ 	.word	0x00000000
        /*0030*/ 	.short	0x0006
        /*0032*/ 	.short	0x0030
        /*0034*/ 	.byte	0x00, 0xf5, 0x21, 0x00


	//----- nvinfo : EIATTR_KPARAM_INFO
	.align		4
.L_792:
        /*0038*/ 	.byte	0x04, 0x17
        /*003a*/ 	.short	(.L_794 - .L_793)
.L_793:
        /*003c*/ 	.word	0x00000000
        /*0040*/ 	.short	0x0005
        /*0042*/ 	.short	0x0028
        /*0044*/ 	.byte	0x00, 0xf5, 0x21, 0x00


	//----- nvinfo : EIATTR_KPARAM_INFO
	.align		4
.L_794:
        /*0048*/ 	.byte	0x04, 0x17
        /*004a*/ 	.short	(.L_796 - .L_795)
.L_795:
        /*004c*/ 	.word	0x00000000
        /*0050*/ 	.short	0x0004
        /*0052*/ 	.short	0x0020
        /*0054*/ 	.byte	0x00, 0xf5, 0x21, 0x00


	//----- nvinfo : EIATTR_KPARAM_INFO
	.align		4
.L_796:
        /*0058*/ 	.byte	0x04, 0x17
        /*005a*/ 	.short	(.L_798 - .L_797)
.L_797:
        /*005c*/ 	.word	0x00000000
        /*0060*/ 	.short	0x0003
        /*0062*/ 	.short	0x0018
        /*0064*/ 	.byte	0x00, 0xf5, 0x21, 0x00


	//----- nvinfo : EIATTR_KPARAM_INFO
	.align		4
.L_798:
        /*0068*/ 	.byte	0x04, 0x17
        /*006a*/ 	.short	(.L_800 - .L_799)
.L_799:
        /*006c*/ 	.word	0x00000000
        /*0070*/ 	.short	0x0002
        /*0072*/ 	.short	0x0010
        /*0074*/ 	.byte	0x00, 0xf5, 0x21, 0x00


	//----- nvinfo : EIATTR_KPARAM_INFO
	.align		4
.L_800:
        /*0078*/ 	.byte	0x04, 0x17
        /*007a*/ 	.short	(.L_802 - .L_801)
.L_801:
        /*007c*/ 	.word	0x00000000
        /*0080*/ 	.short	0x0001
        /*0082*/ 	.short	0x0008
        /*0084*/ 	.byte	0x00, 0xf5, 0x21, 0x00


	//----- nvinfo : EIATTR_KPARAM_INFO
	.align		4
.L_802:
        /*0088*/ 	.byte	0x04, 0x17
        /*008a*/ 	.short	(.L_804 - .L_803)
.L_803:
        /*008c*/ 	.word	0x00000000
        /*0090*/ 	.short	0x0000
        /*0092*/ 	.short	0x0000
        /*0094*/ 	.byte	0x00, 0xf5, 0x21, 0x00


	//----- nvinfo : EIATTR_SPARSE_MMA_MASK
	.align		4
.L_804:
        /*0098*/ 	.byte	0x03, 0x50
        /*009a*/ 	.short	0x0000


	//----- nvinfo : EIATTR_MAXREG_COUNT
	.align		4
        /*009c*/ 	.byte	0x03, 0x1b
        /*009e*/ 	.short	0x00ff


	//----- nvinfo : EIATTR_MERCURY_ISA_VERSION
	.align		4
        /*00a0*/ 	.byte	0x03, 0x5f
        /*00a2*/ 	.short	0x0101


	//----- nvinfo : EIATTR_UNUSED_LOAD_BYTE_OFFSET
	.align		4
        /*00a4*/ 	.byte	0x04, 0x44
        /*00a6*/ 	.short	(.L_806 - .L_805)


	//   ....[0]....
.L_805:
        /*00a8*/ 	.word	0x00000190
        /*00ac*/ 	.word	0x00000fff


	//----- nvinfo : EIATTR_VRC_CTA_INIT_COUNT
	.align		4
.L_806:
        /*00b0*/ 	.byte	0x02, 0x4a
	.zero		1
	.zero		1


	//----- nvinfo : EIATTR_EXIT_INSTR_OFFSETS
	.align		4
        /*00b4*/ 	.byte	0x04, 0x1c
        /*00b6*/ 	.short	(.L_808 - .L_807)


	//   ....[0]....
.L_807:
        /*00b8*/ 	.word	0x00000090


	//   ....[1]....
        /*00bc*/ 	.word	0x00000570


	//----- nvinfo : EIATTR_CRS_STACK_SIZE
	.align		4
.L_808:
        /*00c0*/ 	.byte	0x04, 0x1e
        /*00c2*/ 	.short	(.L_810 - .L_809)
.L_809:
        /*00c4*/ 	.word	0x00000000


	//----- nvinfo : EIATTR_CBANK_PARAM_SIZE
	.align		4
.L_810:
        /*00c8*/ 	.byte	0x03, 0x19
        /*00ca*/ 	.short	0x0040


	//----- nvinfo : EIATTR_PARAM_CBANK
	.align		4
        /*00cc*/ 	.byte	0x04, 0x0a
        /*00ce*/ 	.short	(.L_812 - .L_811)
	.align		4
.L_811:
        /*00d0*/ 	.word	index@(.nv.constant0._Z16InitialiseDeviceP6float4S0_PjS1_S1_S1_Pfii)
        /*00d4*/ 	.short	0x0380
        /*00d6*/ 	.short	0x0040


	//----- nvinfo : EIATTR_SW_WAR
	.align		4
.L_812:
        /*00d8*/ 	.byte	0x04, 0x36
        /*00da*/ 	.short	(.L_814 - .L_813)
.L_813:
        /*00dc*/ 	.word	0x00000008
.L_814:


//--------------------- .nv.callgraph             --------------------------
	.section	.nv.callgraph,"",@"SHT_CUDA_CALLGRAPH"
	.align	4
	.sectionentsize	8
	.align		4
        /*0000*/ 	.word	0x00000000
	.align		4
        /*0004*/ 	.word	0xffffffff
	.align		4
        /*0008*/ 	.word	index@(_Z13ConnectForcesP6float4S0_S0_PfPiPjS2_P5uint2S1_iiS3_i)
	.align		4
        /*000c*/ 	.word	index@(vprintf)
	.align		4
        /*0010*/ 	.word	0x00000000
	.align		4
        /*0014*/ 	.word	0xfffffffe
	.align		4
        /*0018*/ 	.word	0x00000000
	.align		4
        /*001c*/ 	.word	0xfffffffd
	.align		4
        /*0020*/ 	.word	0x00000000
	.align		4
        /*0024*/ 	.word	0xfffffffc


//--------------------- .nv.constant4             --------------------------
	.section	.nv.constant4,"a",@progbits
	.align	8
	.align		8
.nv.constant4:
        /*0000*/ 	.dword	_ZN34_INTERNAL_82fb53b5_4_k_cu_3937fdce4cuda3std3__45__cpo5beginE
	.align		8
        /*0008*/ 	.dword	_ZN34_INTERNAL_82fb53b5_4_k_cu_3937fdce4cuda3std3__45__cpo3endE
	.align		8
        /*0010*/ 	.dword	_ZN34_INTERNAL_82fb53b5_4_k_cu_3937fdce4cuda3std3__45__cpo6cbeginE
	.align		8
        /*0018*/ 	.dword	_ZN34_INTERNAL_82fb53b5_4_k_cu_3937fdce4cuda3std3__45__cpo4cendE
	.align		8
        /*0020*/ 	.dword	_ZN34_INTERNAL_82fb53b5_4_k_cu_3937fdce4cuda3std3__45__cpo6rbeginE
	.align		8
        /*0028*/ 	.dword	_ZN34_INTERNAL_82fb53b5_4_k_cu_3937fdce4cuda3std3__45__cpo4rendE
	.align		8
        /*0030*/ 	.dword	_ZN34_INTERNAL_82fb53b5_4_k_cu_3937fdce4cuda3std3__45__cpo7crbeginE
	.align		8
        /*0038*/ 	.dword	_ZN34_INTERNAL_82fb53b5_4_k_cu_3937fdce4cuda3std3__45__cpo5crendE
	.align		8
        /*0040*/ 	.dword	_ZN34_INTERNAL_82fb53b5_4_k_cu_3937fdce4cuda3std3__436_GLOBAL__N__82fb53b5_4_k_cu_3937fdce6ignoreE
	.align		8
        /*0048*/ 	.dword	_ZN34_INTERNAL_82fb53b5_4_k_cu_3937fdce4cuda3std3__419piecewise_constructE
	.align		8
        /*0050*/ 	.dword	_ZN34_INTERNAL_82fb53b5_4_k_cu_3937fdce4cuda3std3__48in_placeE
	.align		8
        /*0058*/ 	.dword	_ZN34_INTERNAL_82fb53b5_4_k_cu_3937fdce4cuda3std3__420unreachable_sentinelE
	.align		8
        /*0060*/ 	.dword	_ZN34_INTERNAL_82fb53b5_4_k_cu_3937fdce4cuda3std3__47nulloptE
	.align		8
        /*0068*/ 	.dword	_ZN34_INTERNAL_82fb53b5_4_k_cu_3937fdce4cuda3std3__48unexpectE
	.align		8
        /*0070*/ 	.dword	_ZN34_INTERNAL_82fb53b5_4_k_cu_3937fdce4cuda3std6ranges3__45__cpo4swapE
	.align		8
        /*0078*/ 	.dword	_ZN34_INTERNAL_82fb53b5_4_k_cu_3937fdce4cuda3std6ranges3__45__cpo9iter_moveE
	.align		8
        /*0080*/ 	.dword	_ZN34_INTERNAL_82fb53b5_4_k_cu_3937fdce4cuda3std6ranges3__45__cpo5beginE
	.align		8
        /*0088*/ 	.dword	_ZN34_INTERNAL_82fb53b5_4_k_cu_3937fdce4cuda3std6ranges3__45__cpo3endE
	.align		8
        /*0090*/ 	.dword	_ZN34_INTERNAL_82fb53b5_4_k_cu_3937fdce4cuda3std6ranges3__45__cpo6cbeginE
	.align		8
        /*0098*/ 	.dword	_ZN34_INTERNAL_82fb53b5_4_k_cu_3937fdce4cuda3std6ranges3__45__cpo4cendE
	.align		8
        /*00a0*/ 	.dword	_ZN34_INTERNAL_82fb53b5_4_k_cu_3937fdce4cuda3std6ranges3__45__cpo7advanceE
	.align		8
        /*00a8*/ 	.dword	_ZN34_INTERNAL_82fb53b5_4_k_cu_3937fdce4cuda3std6ranges3__45__cpo9iter_swapE
	.align		8
        /*00b0*/ 	.dword	_ZN34_INTERNAL_82fb53b5_4_k_cu_3937fdce4cuda3std6ranges3__45__cpo4nextE
	.align		8
        /*00b8*/ 	.dword	_ZN34_INTERNAL_82fb53b5_4_k_cu_3937fdce4cuda3std6ranges3__45__cpo4prevE
	.align		8
        /*00c0*/ 	.dword	_ZN34_INTERNAL_82fb53b5_4_k_cu_3937fdce4cuda3std6ranges3__45__cpo4dataE
	.align		8
        /*00c8*/ 	.dword	_ZN34_INTERNAL_82fb53b5_4_k_cu_3937fdce4cuda3std6ranges3__45__cpo5cdataE
	.align		8
        /*00d0*/ 	.dword	_ZN34_INTERNAL_82fb53b5_4_k_cu_3937fdce4cuda3std6ranges3__45__cpo4sizeE
	.align		8
        /*00d8*/ 	.dword	_ZN34_INTERNAL_82fb53b5_4_k_cu_3937fdce4cuda3std6ranges3__45__cpo5ssizeE
	.align		8
        /*00e0*/ 	.dword	_ZN34_INTERNAL_82fb53b5_4_k_cu_3937fdce4cuda3std6ranges3__45__cpo8distanceE
	.align		8
        /*00e8*/ 	.dword	_ZN34_INTERNAL_82fb53b5_4_k_cu_3937fdce6thrust24THRUST_300001_SM_1000_NS8cuda_cub3parE
	.align		8
        /*00f0*/ 	.dword	_ZN34_INTERNAL_82fb53b5_4_k_cu_3937fdce6thrust24THRUST_300001_SM_1000_NS8cuda_cub10par_nosyncE
	.align		8
        /*00f8*/ 	.dword	_ZN34_INTERNAL_82fb53b5_4_k_cu_3937fdce6thrust24THRUST_300001_SM_1000_NS6system6detail10sequential3seqE
	.align		8
        /*0100*/ 	.dword	_ZN34_INTERNAL_82fb53b5_4_k_cu_3937fdce6thrust24THRUST_300001_SM_1000_NS6system3cpp3parE
	.align		8
        /*0108*/ 	.dword	_ZN34_INTERNAL_82fb53b5_4_k_cu_3937fdce6thrust24THRUST_300001_SM_1000_NS12placeholders2_1E
	.align		8
        /*0110*/ 	.dword	_ZN34_INTERNAL_82fb53b5_4_k_cu_3937fdce6thrust24THRUST_300001_SM_1000_NS12placeholders2_2E
	.align		8
        /*0118*/ 	.dword	_ZN34_INTERNAL_82fb53b5_4_k_cu_3937fdce6thrust24THRUST_300001_SM_1000_NS12placeholders2_3E
	.align		8
        /*0120*/ 	.dword	_ZN34_INTERNAL_82fb53b5_4_k_cu_3937fdce6thrust24THRUST_300001_SM_1000_NS12placeholders2_4E
	.align		8
        /*0128*/ 	.dword	_ZN34_INTERNAL_82fb53b5_4_k_cu_3937fdce6thrust24THRUST_300001_SM_1000_NS12placeholders2_5E
	.align		8
        /*0130*/ 	.dword	_ZN34_INTERNAL_82fb53b5_4_k_cu_3937fdce6thrust24THRUST_300001_SM_1000_NS12placeholders2_6E
	.align		8
        /*0138*/ 	.dword	_ZN34_INTERNAL_82fb53b5_4_k_cu_3937fdce6thrust24THRUST_300001_SM_1000_NS12placeholders2_7E
	.align		8
        /*0140*/ 	.dword	_ZN34_INTERNAL_82fb53b5_4_k_cu_3937fdce6thrust24THRUST_300001_SM_1000_NS12placeholders2_8E
	.align		8
        /*0148*/ 	.dword	_ZN34_INTERNAL_82fb53b5_4_k_cu_3937fdce6thrust24THRUST_300001_SM_1000_NS12placeholders2_9E
	.align		8
        /*0150*/ 	.dword	_ZN34_INTERNAL_82fb53b5_4_k_cu_3937fdce6thrust24THRUST_300001_SM_1000_NS12placeholders3_10E
	.align		8
        /*0158*/ 	.dword	_ZN34_INTERNAL_82fb53b5_4_k_cu_3937fdce6thrust24THRUST_300001_SM_1000_NS3seqE
	.align		8
        /*0160*/ 	.dword	_ZN34_INTERNAL_82fb53b5_4_k_cu_3937fdce6thrust24THRUST_300001_SM_1000_NS6deviceE
	.align		8
        /*0168*/ 	.dword	$str$2
	.align		8
        /*0170*/ 	.dword	$str$3
	.align		8
        /*0178*/ 	.dword	$str$4
	.align		8
        /*0180*/ 	.dword	$str$5
	.align		8
        /*0188*/ 	.dword	vprintf


//--------------------- .text._ZN3cub18CUB_300001_SM_10006detail10radix_sort29DeviceRadixSortOnesweepKernelINS1_5radix10policy_hubIjjyE10Policy1000ELNS0_9SortOrderE0EjjyiiNS1_21identity_decomposer_tEEEvPT5_SB_PT3_PKSC_PT1_PKSG_PT2_PKSK_T4_iiT6_ --------------------------
	.section	.text._ZN3cub18CUB_300001_SM_10006detail10radix_sort29DeviceRadixSortOnesweepKernelINS1_5radix10policy_hubIjjyE10Policy1000ELNS0_9SortOrderE0EjjyiiNS1_21identity_decomposer_tEEEvPT5_SB_PT3_PKSC_PT1_PKSG_PT2_PKSK_T4_iiT6_,"ax",@progbits
	.align	128
        .global         _ZN3cub18CUB_300001_SM_10006detail10radix_sort29DeviceRadixSortOnesweepKernelINS1_5radix10policy_hubIjjyE10Policy1000ELNS0_9SortOrderE0EjjyiiNS1_21identity_decomposer_tEEEvPT5_SB_PT3_PKSC_PT1_PKSG_PT2_PKSK_T4_iiT6_
        .type           _ZN3cub18CUB_300001_SM_10006detail10radix_sort29DeviceRadixSortOnesweepKernelINS1_5radix10policy_hubIjjyE10Policy1000ELNS0_9SortOrderE0EjjyiiNS1_21identity_decomposer_tEEEvPT5_SB_PT3_PKSC_PT1_PKSG_PT2_PKSK_T4_iiT6_,@function
        .size           _ZN3cub18CUB_300001_SM_10006detail10radix_sort29DeviceRadixSortOnesweepKernelINS1_5radix10policy_hubIjjyE10Policy1000ELNS0_9SortOrderE0EjjyiiNS1_21identity_decomposer_tEEEvPT5_SB_PT3_PKSC_PT1_PKSG_PT2_PKSK_T4_iiT6_,(.L_x_1239 - _ZN3cub18CUB_300001_SM_10006detail10radix_sort29DeviceRadixSortOnesweepKernelINS1_5radix10policy_hubIjjyE10Policy1000ELNS0_9SortOrderE0EjjyiiNS1_21identity_decomposer_tEEEvPT5_SB_PT3_PKSC_PT1_PKSG_PT2_PKSK_T4_iiT6_)
        .other          _ZN3cub18CUB_300001_SM_10006detail10radix_sort29DeviceRadixSortOnesweepKernelINS1_5radix10policy_hubIjjyE10Policy1000ELNS0_9SortOrderE0EjjyiiNS1_21identity_decomposer_tEEEvPT5_SB_PT3_PKSC_PT1_PKSG_PT2_PKSK_T4_iiT6_,@"STO_CUDA_ENTRY STV_DEFAULT"
_ZN3cub18CUB_300001_SM_10006detail10radix_sort29DeviceRadixSortOnesweepKernelINS1_5radix10policy_hubIjjyE10Policy1000ELNS0_9SortOrderE0EjjyiiNS1_21identity_decomposer_tEEEvPT5_SB_PT3_PKSC_PT1_PKSG_PT2_PKSK_T4_iiT6_:
.text._ZN3cub18CUB_300001_SM_10006detail10radix_sort29DeviceRadixSortOnesweepKernelINS1_5radix10policy_hubIjjyE10Policy1000ELNS0_9SortOrderE0EjjyiiNS1_21identity_decomposer_tEEEvPT5_SB_PT3_PKSC_PT1_PKSG_PT2_PKSK_T4_iiT6_:
[----:B------:R-:W0:Y:S01]  /*0000*/  LDC R1, c[0x0][0x37c] ;  /* 0x0000df00ff017b82 */ /* 0x000e220000000800 */
[----:B------:R-:W1:Y:S01]  /*0010*/  S2R R37, SR_TID.X ;  /* 0x0000000000257919 */ /* 0x000e620000002100 */
[----:B------:R-:W-:Y:S01]  /*0020*/  MOV R0, 0x400 ;  /* 0x0000040000007802 */ /* 0x000fe20000000f00 */
[----:B------:R-:W2:Y:S01]  /*0030*/  LDCU.64 UR8, c[0x0][0x358] ;  /* 0x00006b00ff0877ac */ /* 0x000ea20008000a00 */
[----:B------:R-:W-:Y:S01]  /*0040*/  BSSY.RECONVERGENT B0, `(.L_x_0) ;  /* 0x000000d000007945 */ /* 0x000fe20003800200 */
[----:B------:R-:W3:Y:S01]  /*0050*/  S2R R3, SR_CgaCtaId ;  /* 0x0000000000037919 */ /* 0x000ee20000008800 */
[----:B0-----:R-:W-:Y:S01]  /*0060*/  VIADD R1, R1, 0xfffffff8 ;  /* 0xfffffff801017836 */ /* 0x001fe20000000000 */
[----:B-1----:R-:W-:Y:S02]  /*0070*/  ISETP.NE.AND P0, PT, R37, RZ, PT ;  /* 0x000000ff2500720c */ /* 0x002fe40003f05270 */
[----:B---3--:R-:W-:-:S11]  /*0080*/  LEA R0, R3, R0, 0x18 ;  /* 0x0000000003007211 */ /* 0x008fd600078ec0ff */
[----:B--2---:R-:W-:Y:S05]  /*0090*/  @P0 BRA `(.L_x_1) ;  /* 0x00000000001c0947 */ /* 0x004fea0003800000 */
[----:B------:R-:W0:Y:S01]  /*00a0*/  LDC.64 R2, c[0x0][0x388] ;  /* 0x0000e200ff027b82 */ /* 0x000e220000000a00 */
[----:B------:R-:W-:-:S05]  /*00b0*/  IMAD.MOV.U32 R5, RZ, RZ, 0x1 ;  /* 0x00000001ff057424 */ /* 0x000fca00078e00ff */
[----:B0-----:R-:W2:Y:S02]  /*00c0*/  ATOMG.E.ADD.STRONG.GPU PT, R2, desc[UR8][R2.64], R5 ;  /* 0x80000005020279a8 */ /* 0x001ea400081ef108 */
[----:B------:R-:W0:Y:S01]  /*00d0*/  S2UR UR5, SR_CgaCtaId ;  /* 0x00000000000579c3 */ /* 0x000e220000008800 */
[----:B------:R-:W-:Y:S02]  /*00e0*/  UMOV UR4, 0x400 ;  /* 0x0000040000047882 */ /* 0x000fe40000000000 */
[----:B0-----:R-:W-:-:S09]  /*00f0*/  ULEA UR4, UR5, UR4, 0x18 ;  /* 0x0000000405047291 */ /* 0x001fd2000f8ec0ff */
[----:B--2---:R0:W-:Y:S03]  /*0100*/  STS [UR4+0x6600], R2 ;  /* 0x00660002ff007988 */ /* 0x0041e60008000804 */
.L_x_1:
[----:B------:R-:W-:Y:S05]  /*0110*/  BSYNC.RECONVERGENT B0 ;  /* 0x0000000000007941 */ /* 0x000fea0003800200 */
.L_x_0:
[----:B------:R-:W-:Y:S01]  /*0120*/  BAR.SYNC.DEFER_BLOCKING 0x0 ;  /* 0x0000000000007b1d */ /* 0x000fe20000010000 */
[----:B------:R-:W-:-:S05]  /*0130*/  SHF.R.U32.HI R21, RZ, 0x5, R37 ;  /* 0x00000005ff157819 */ /* 0x000fca0000011625 */
[----:B------:R-:W1:Y:S01]  /*0140*/  LDCU UR4, c[0x0][0x3c0] ;  /* 0x00007800ff0477ac */ /* 0x000e620008000800 */
[----:B------:R-:W2:Y:S01]  /*0150*/  S2R R26, SR_LANEID ;  /* 0x00000000001a7919 */ /* 0x000ea20000000000 */
[----:B0-----:R-:W0:Y:S02]  /*0160*/  LDS R2, [R0+0x6600] ;  /* 0x0066000000027984 */ /* 0x001e240000000800 */
[----:B0-----:R-:W-:-:S04]  /*0170*/  IMAD R4, R2, 0x1980, RZ ;  /* 0x0000198002047824 */ /* 0x001fc800078e02ff */
[----:B------:R-:W-:Y:S01]  /*0180*/  VIADD R63, R4, 0x1980 ;  /* 0x00001980043f7836 */ /* 0x000fe20000000000 */
[----:B------:R-:W-:-:S04]  /*0190*/  SHF.R.S32.HI R64, RZ, 0x1f, R4 ;  /* 0x0000001fff407819 */ /* 0x000fc80000011404 */
[----:B-1----:R-:W-:-:S13]  /*01a0*/  ISETP.GT.AND P0, PT, R63, UR4, PT ;  /* 0x000000043f007c0c */ /* 0x002fda000bf04270 */
[----:B--2---:R-:W-:Y:S05]  /*01b0*/  @P0 BRA `(.L_x_2) ;  /* 0x0000000000680947 */ /* 0x004fea0003800000 */
[----:B------:R-:W0:Y:S01]  /*01c0*/  LDCU.64 UR4, c[0x0][0x3a8] ;  /* 0x00007500ff0477ac */ /* 0x000e220008000a00 */
[C---:B------:R-:W-:Y:S02]  /*01d0*/  LOP3.LUT R3, R37.reuse, 0x1f, RZ, 0xc0, !PT ;  /* 0x0000001f25037812 */ /* 0x040fe400078ec0ff */
[----:B------:R-:W-:-:S05]  /*01e0*/  LOP3.LUT R6, R37, 0x3e0, RZ, 0xc0, !PT ;  /* 0x000003e025067812 */ /* 0x000fca00078ec0ff */
[----:B------:R-:W-:-:S05]  /*01f0*/  IMAD R3, R6, 0x11, R3 ;  /* 0x0000001106037824 */ /* 0x000fca00078e0203 */
[----:B------:R-:W-:-:S05]  /*0200*/  IADD3 R41, P0, PT, R4, R3, RZ ;  /* 0x0000000304297210 */ /* 0x000fca0007f1e0ff */
[----:B------:R-:W-:Y:S01]  /*0210*/  IMAD.X R64, RZ, RZ, R64, P0 ;  /* 0x000000ffff407224 */ /* 0x000fe200000e0640 */
[----:B0-----:R-:W-:-:S04]  /*0220*/  LEA R22, P0, R41, UR4, 0x2 ;  /* 0x0000000429167c11 */ /* 0x001fc8000f8010ff */
[----:B------:R-:W-:-:S05]  /*0230*/  LEA.HI.X R23, R41, UR5, R64, 0x2, P0 ;  /* 0x0000000529177c11 */ /* 0x000fca00080f1440 */
[----:B------:R0:W5:Y:S04]  /*0240*/  LDG.E R4, desc[UR8][R22.64] ;  /* 0x0000000816047981 */ /* 0x000168000c1e1900 */
        /* <DEDUP_REMOVED lines=15> */
[----:B------:R0:W5:Y:S01]  /*0340*/  LDG.E R20, desc[UR8][R22.64+0x800] ;  /* 0x0008000816147981 */ /* 0x000162000c1e1900 */
[----:B------:R-:W-:Y:S05]  /*0350*/  BRA `(.L_x_3) ;  /* 0x0000000400307947 */ /* 0x000fea0003800000 */
.L_x_2:
[C---:B------:R-:W-:Y:S01]  /*0360*/  LOP3.LUT R3, R37.reuse, 0x1f, RZ, 0xc0, !PT ;  /* 0x0000001f25037812 */ /* 0x040fe200078ec0ff */
[----:B------:R-:W0:Y:S01]  /*0370*/  LDCU.64 UR6, c[0x0][0x3a8] ;  /* 0x00007500ff0677ac */ /* 0x000e220008000a00 */
[----:B------:R-:W-:Y:S02]  /*0380*/  LOP3.LUT R6, R37, 0x3e0, RZ, 0xc0, !PT ;  /* 0x000003e025067812 */ /* 0x000fe400078ec0ff */
[----:B------:R-:W-:-:S03]  /*0390*/  IADD3 R14, PT, PT, -R4, UR4, RZ ;  /* 0x00000004040e7c10 */ /* 0x000fc6000fffe1ff */
[----:B------:R-:W-:-:S04]  /*03a0*/  IMAD R3, R6, 0x11, R3 ;  /* 0x0000001106037824 */ /* 0x000fc800078e0203 */
[C---:B------:R-:W-:Y:S01]  /*03b0*/  VIADD R5, R3.reuse, 0x20 ;  /* 0x0000002003057836 */ /* 0x040fe20000000000 */
[----:B------:R-:W-:Y:S01]  /*03c0*/  IADD3 R41, P0, PT, R4, R3, RZ ;  /* 0x0000000304297210 */ /* 0x000fe20007f1e0ff */
[C---:B------:R-:W-:Y:S01]  /*03d0*/  VIADD R7, R3.reuse, 0x40 ;  /* 0x0000004003077836 */ /* 0x040fe20000000000 */
[-C--:B------:R-:W-:Y:S01]  /*03e0*/  ISETP.GE.AND P2, PT, R3, R14.reuse, PT ;  /* 0x0000000e0300720c */ /* 0x080fe20003f46270 */
[----:B------:R-:W-:Y:S01]  /*03f0*/  IMAD.MOV.U32 R4, RZ, RZ, -0x1 ;  /* 0xffffffffff047424 */ /* 0x000fe200078e00ff */
[-C--:B------:R-:W-:Y:S01]  /*0400*/  ISETP.GE.AND P3, PT, R5, R14.reuse, PT ;  /* 0x0000000e0500720c */ /* 0x080fe20003f66270 */
[----:B------:R-:W-:Y:S01]  /*0410*/  VIADD R5, R3, 0x60 ;  /* 0x0000006003057836 */ /* 0x000fe20000000000 */
[-C--:B------:R-:W-:Y:S01]  /*0420*/  ISETP.GE.AND P4, PT, R7, R14.reuse, PT ;  /* 0x0000000e0700720c */ /* 0x080fe20003f86270 */
[----:B------:R-:W-:Y:S01]  /*0430*/  IMAD.X R64, RZ, RZ, R64, P0 ;  /* 0x000000ffff407224 */ /* 0x000fe200000e0640 */
[----:B0-----:R-:W-:Y:S01]  /*0440*/  LEA R22, P0, R41, UR6, 0x2 ;  /* 0x0000000629167c11 */ /* 0x001fe2000f8010ff */
[----:B------:R-:W-:Y:S01]  /*0450*/  VIADD R7, R3, 0x80 ;  /* 0x0000008003077836 */ /* 0x000fe20000000000 */
[-C--:B------:R-:W-:Y:S01]  /*0460*/  ISETP.GE.AND P5, PT, R5, R14.reuse, PT ;  /* 0x0000000e0500720c */ /* 0x080fe20003fa6270 */
[----:B------:R-:W-:Y:S01]  /*0470*/  VIADD R5, R3, 0xa0 ;  /* 0x000000a003057836 */ /* 0x000fe20000000000 */
[----:B------:R-:W-:Y:S01]  /*0480*/  LEA.HI.X R23, R41, UR7, R64, 0x2, P0 ;  /* 0x0000000729177c11 */ /* 0x000fe200080f1440 */
[----:B------:R-:W-:Y:S01]  /*0490*/  IMAD.MOV.U32 R6, RZ, RZ, -0x1 ;  /* 0xffffffffff067424 */ /* 0x000fe200078e00ff */
[-C--:B------:R-:W-:Y:S01]  /*04a0*/  ISETP.GE.AND P6, PT, R7, R14.reuse, PT ;  /* 0x0000000e0700720c */ /* 0x080fe20003fc6270 */
[----:B------:R-:W-:Y:S01]  /*04b0*/  VIADD R7, R3, 0xc0 ;  /* 0x000000c003077836 */ /* 0x000fe20000000000 */
[-C--:B------:R-:W-:Y:S01]  /*04c0*/  ISETP.GE.AND P0, PT, R5, R14.reuse, PT ;  /* 0x0000000e0500720c */ /* 0x080fe20003f06270 */
[C---:B------:R-:W-:Y:S01]  /*04d0*/  VIADD R5, R3.reuse, 0xe0 ;  /* 0x000000e003057836 */ /* 0x040fe20000000000 */
[----:B------:R1:W5:Y:S01]  /*04e0*/  @!P2 LDG.E R4, desc[UR8][R22.64] ;  /* 0x000000081604a981 */ /* 0x000362000c1e1900 */
[----:B------:R-:W-:Y:S01]  /*04f0*/  VIADD R11, R3, 0x120 ;  /* 0x00000120030b7836 */ /* 0x000fe20000000000 */
[----:B------:R-:W-:-:S02]  /*0500*/  ISETP.GE.AND P1, PT, R7, R14, PT ;  /* 0x0000000e0700720c */ /* 0x000fc40003f26270 */
[-C--:B------:R-:W-:Y:S01]  /*0510*/  ISETP.GE.AND P2, PT, R5, R14.reuse, PT ;  /* 0x0000000e0500720c */ /* 0x080fe20003f46270 */
[----:B------:R-:W-:Y:S01]  /*0520*/  IMAD.MOV.U32 R5, RZ, RZ, -0x1 ;  /* 0xffffffffff057424 */ /* 0x000fe200078e00ff */
[----:B------:R1:W5:Y:S01]  /*0530*/  @!P4 LDG.E R6, desc[UR8][R22.64+0x100] ;  /* 0x000100081606c981 */ /* 0x000362000c1e1900 */
[----:B------:R-:W-:Y:S01]  /*0540*/  VIADD R9, R3, 0x100 ;  /* 0x0000010003097836 */ /* 0x000fe20000000000 */
[-C--:B------:R-:W-:Y:S01]  /*0550*/  ISETP.GE.AND P4, PT, R11, R14.reuse, PT ;  /* 0x0000000e0b00720c */ /* 0x080fe20003f86270 */
[----:B------:R-:W-:Y:S02]  /*0560*/  IMAD.MOV.U32 R8, RZ, RZ, -0x1 ;  /* 0xffffffffff087424 */ /* 0x000fe400078e00ff */
[----:B------:R-:W-:Y:S01]  /*0570*/  VIADD R11, R3, 0x160 ;  /* 0x00000160030b7836 */ /* 0x000fe20000000000 */
[----:B------:R1:W5:Y:S01]  /*0580*/  @!P3 LDG.E R5, desc[UR8][R22.64+0x80] ;  /* 0x000080081605b981 */ /* 0x000362000c1e1900 */
[----:B------:R-:W-:Y:S01]  /*0590*/  IMAD.MOV.U32 R7, RZ, RZ, -0x1 ;  /* 0xffffffffff077424 */ /* 0x000fe200078e00ff */
[-C--:B------:R-:W-:Y:S01]  /*05a0*/  ISETP.GE.AND P3, PT, R9, R14.reuse, PT ;  /* 0x0000000e0900720c */ /* 0x080fe20003f66270 */
[----:B------:R-:W-:Y:S01]  /*05b0*/  VIADD R9, R3, 0x140 ;  /* 0x0000014003097836 */ /* 0x000fe20000000000 */
[----:B------:R1:W5:Y:S01]  /*05c0*/  @!P6 LDG.E R8, desc[UR8][R22.64+0x200] ;  /* 0x000200081608e981 */ /* 0x000362000c1e1900 */
[----:B------:R-:W-:Y:S01]  /*05d0*/  IMAD.MOV.U32 R10, RZ, RZ, -0x1 ;  /* 0xffffffffff0a7424 */ /* 0x000fe200078e00ff */
[-C--:B------:R-:W-:Y:S01]  /*05e0*/  ISETP.GE.AND P6, PT, R11, R14.reuse, PT ;  /* 0x0000000e0b00720c */ /* 0x080fe20003fc6270 */
[----:B------:R-:W-:Y:S01]  /*05f0*/  VIADD R11, R3, 0x1a0 ;  /* 0x000001a0030b7836 */ /* 0x000fe20000000000 */
[----:B------:R1:W5:Y:S01]  /*0600*/  @!P5 LDG.E R7, desc[UR8][R22.64+0x180] ;  /* 0x000180081607d981 */ /* 0x000362000c1e1900 */
[----:B------:R-:W-:Y:S01]  /*0610*/  ISETP.GE.AND P5, PT, R9, R14, PT ;  /* 0x0000000e0900720c */ /* 0x000fe20003fa6270 */
[----:B------:R-:W-:-:S02]  /*0620*/  IMAD.MOV.U32 R9, RZ, RZ, -0x1 ;  /* 0xffffffffff097424 */ /* 0x000fc400078e00ff */
[----:B------:R1:W5:Y:S01]  /*0630*/  @!P1 LDG.E R10, desc[UR8][R22.64+0x300] ;  /* 0x00030008160a9981 */ /* 0x000362000c1e1900 */
[-C--:B------:R-:W-:Y:S01]  /*0640*/  ISETP.GE.AND P1, PT, R11, R14.reuse, PT ;  /* 0x0000000e0b00720c */ /* 0x080fe20003f26270 */
[C---:B------:R-:W-:Y:S02]  /*0650*/  VIADD R13, R3.reuse, 0x180 ;  /* 0x00000180030d7836 */ /* 0x040fe40000000000 */
[----:B------:R-:W-:Y:S01]  /*0660*/  IMAD.MOV.U32 R11, RZ, RZ, -0x1 ;  /* 0xffffffffff0b7424 */ /* 0x000fe200078e00ff */
[----:B------:R1:W5:Y:S01]  /*0670*/  @!P0 LDG.E R9, desc[UR8][R22.64+0x280] ;  /* 0x0002800816098981 */ /* 0x000362000c1e1900 */
[----:B------:R-:W-:Y:S01]  /*0680*/  VIADD R15, R3, 0x1c0 ;  /* 0x000001c0030f7836 */ /* 0x000fe20000000000 */
[-C--:B------:R-:W-:Y:S01]  /*0690*/  ISETP.GE.AND P0, PT, R13, R14.reuse, PT ;  /* 0x0000000e0d00720c */ /* 0x080fe20003f06270 */
[----:B------:R-:W-:Y:S02]  /*06a0*/  IMAD.MOV.U32 R12, RZ, RZ, -0x1 ;  /* 0xffffffffff0c7424 */ /* 0x000fe400078e00ff */
[----:B------:R-:W-:Y:S01]  /*06b0*/  IMAD.MOV.U32 R13, RZ, RZ, -0x1 ;  /* 0xffffffffff0d7424 */ /* 0x000fe200078e00ff */
[----:B------:R1:W5:Y:S01]  /*06c0*/  @!P2 LDG.E R11, desc[UR8][R22.64+0x380] ;  /* 0x00038008160ba981 */ /* 0x000362000c1e1900 */
[----:B------:R-:W-:Y:S01]  /*06d0*/  ISETP.GE.AND P2, PT, R15, R14, PT ;  /* 0x0000000e0f00720c */ /* 0x000fe20003f46270 */
[----:B------:R-:W-:-:S02]  /*06e0*/  VIADD R17, R3, 0x1e0 ;  /* 0x000001e003117836 */ /* 0x000fc40000000000 */
[----:B------:R-:W-:Y:S01]  /*06f0*/  VIADD R15, R3, 0x200 ;  /* 0x00000200030f7836 */ /* 0x000fe20000000000 */
[----:B------:R1:W5:Y:S02]  /*0700*/  @!P3 LDG.E R12, desc[UR8][R22.64+0x400] ;  /* 0x00040008160cb981 */ /* 0x000364000c1e1900 */
[-C--:B------:R-:W-:Y:S02]  /*0710*/  ISETP.GE.AND P3, PT, R17, R14.reuse, PT ;  /* 0x0000000e1100720c */ /* 0x080fe40003f66270 */
[----:B------:R1:W5:Y:S01]  /*0720*/  @!P4 LDG.E R13, desc[UR8][R22.64+0x480] ;  /* 0x00048008160dc981 */ /* 0x000362000c1e1900 */
[----:B------:R-:W-:Y:S01]  /*0730*/  ISETP.GE.AND P4, PT, R15, R14, PT ;  /* 0x0000000e0f00720c */ /* 0x000fe20003f86270 */
[----:B------:R-:W-:Y:S02]  /*0740*/  IMAD.MOV.U32 R14, RZ, RZ, -0x1 ;  /* 0xffffffffff0e7424 */ /* 0x000fe400078e00ff */
[----:B------:R-:W-:Y:S02]  /*0750*/  IMAD.MOV.U32 R15, RZ, RZ, -0x1 ;  /* 0xffffffffff0f7424 */ /* 0x000fe400078e00ff */
[----:B------:R-:W-:-:S02]  /*0760*/  IMAD.MOV.U32 R16, RZ, RZ, -0x1 ;  /* 0xffffffffff107424 */ /* 0x000fc400078e00ff */
[----:B------:R-:W-:Y:S01]  /*0770*/  IMAD.MOV.U32 R17, RZ, RZ, -0x1 ;  /* 0xffffffffff117424 */ /* 0x000fe200078e00ff */
[----:B------:R1:W5:Y:S01]  /*0780*/  @!P5 LDG.E R14, desc[UR8][R22.64+0x500] ;  /* 0x00050008160ed981 */ /* 0x000362000c1e1900 */
[----:B------:R-:W-:Y:S02]  /*0790*/  IMAD.MOV.U32 R18, RZ, RZ, -0x1 ;  /* 0xffffffffff127424 */ /* 0x000fe400078e00ff */
[----:B------:R-:W-:Y:S01]  /*07a0*/  IMAD.MOV.U32 R19, RZ, RZ, -0x1 ;  /* 0xffffffffff137424 */ /* 0x000fe200078e00ff */
[----:B------:R1:W5:Y:S01]  /*07b0*/  @!P6 LDG.E R15, desc[UR8][R22.64+0x580] ;  /* 0x00058008160fe981 */ /* 0x000362000c1e1900 */
[----:B------:R-:W-:-:S03]  /*07c0*/  IMAD.MOV.U32 R20, RZ, RZ, -0x1 ;  /* 0xffffffffff147424 */ /* 0x000fc600078e00ff */
[----:B------:R1:W5:Y:S04]  /*07d0*/  @!P0 LDG.E R16, desc[UR8][R22.64+0x600] ;  /* 0x0006000816108981 */ /* 0x000368000c1e1900 */
[----:B------:R1:W5:Y:S04]  /*07e0*/  @!P1 LDG.E R17, desc[UR8][R22.64+0x680] ;  /* 0x0006800816119981 */ /* 0x000368000c1e1900 */
[----:B------:R1:W5:Y:S04]  /*07f0*/  @!P2 LDG.E R18, desc[UR8][R22.64+0x700] ;  /* 0x000700081612a981 */ /* 0x000368000c1e1900 */
[----:B------:R1:W5:Y:S04]  /*0800*/  @!P3 LDG.E R19, desc[UR8][R22.64+0x780] ;  /* 0x000780081613b981 */ /* 0x000368000c1e1900 */
[----:B------:R1:W5:Y:S02]  /*0810*/  @!P4 LDG.E R20, desc[UR8][R22.64+0x800] ;  /* 0x000800081614c981 */ /* 0x000364000c1e1900 */
.L_x_3:
[----:B01----:R-:W-:Y:S01]  /*0820*/  VIMNMX R22, PT, PT, R26, 0xe0, !PT ;  /* 0x000000e01a167848 */ /* 0x003fe20007fe0100 */
[----:B------:R-:W0:Y:S01]  /*0830*/  LDCU UR4, c[0x0][0x3c8] ;  /* 0x00007900ff0477ac */ /* 0x000e220008000800 */
[----:B------:R-:W-:Y:S01]  /*0840*/  BSSY.RECONVERGENT B0, `(.L_x_4) ;  /* 0x0000025000007945 */ /* 0x000fe20003800200 */
[----:B------:R-:W-:Y:S01]  /*0850*/  IMAD.SHL.U32 R21, R21, 0x400, RZ ;  /* 0x0000040015157824 */ /* 0x000fe200078e00ff */
[--C-:B------:R-:W-:Y:S01]  /*0860*/  IADD3 R22, PT, PT, R22, 0x1f, -R26.reuse ;  /* 0x0000001f16167810 */ /* 0x100fe20007ffe81a */
[----:B------:R-:W-:Y:S01]  /*0870*/  UMOV UR5, 0xffffffff ;  /* 0xffffffff00057882 */ /* 0x000fe20000000000 */
[----:B------:R-:W-:Y:S02]  /*0880*/  IMAD.MOV.U32 R25, RZ, RZ, R26 ;  /* 0x000000ffff197224 */ /* 0x000fe400078e001a */
[C---:B------:R-:W-:Y:S02]  /*0890*/  ISETP.GE.U32.AND P0, PT, R22.reuse, 0x1e0, PT ;  /* 0x000001e01600780c */ /* 0x040fe40003f06070 */
[----:B------:R-:W-:-:S04]  /*08a0*/  LEA.HI R23, R22, 0x1, RZ, 0x1b ;  /* 0x0000000116177811 */ /* 0x000fc800078fd8ff */
[----:B------:R-:W-:-:S04]  /*08b0*/  LOP3.LUT R24, R23, 0xf, RZ, 0xc0, !PT ;  /* 0x0000000f17187812 */ /* 0x000fc800078ec0ff */
[----:B------:R-:W-:Y:S01]  /*08c0*/  ISETP.NE.AND P1, PT, R24, RZ, PT ;  /* 0x000000ff1800720c */ /* 0x000fe20003f25270 */
[----:B0-----:R-:W-:Y:S02]  /*08d0*/  USHF.L.U32 UR4, UR5, UR4, URZ ;  /* 0x0000000405047299 */ /* 0x001fe400080006ff */
[----:B------:R-:W-:Y:S10]  /*08e0*/  @!P0 BRA `(.L_x_5) ;  /* 0x0000000000688947 */ /* 0x000ff40003800000 */
[----:B------:R-:W-:Y:S01]  /*08f0*/  IMAD R27, R26, 0x4, R21 ;  /* 0x000000041a1b7824 */ /* 0x000fe200078e0215 */
[----:B------:R-:W-:Y:S01]  /*0900*/  LOP3.LUT R22, R23, 0xffffff0, RZ, 0xc0, !PT ;  /* 0x0ffffff017167812 */ /* 0x000fe200078ec0ff */
[----:B------:R-:W-:-:S03]  /*0910*/  IMAD.MOV.U32 R25, RZ, RZ, R26 ;  /* 0x000000ffff197224 */ /* 0x000fc600078e001a */
[----:B------:R-:W-:Y:S01]  /*0920*/  IADD3 R27, PT, PT, R27, 0x400, R0 ;  /* 0x000004001b1b7810 */ /* 0x000fe20007ffe000 */
[----:B------:R-:W-:-:S07]  /*0930*/  IMAD.MOV R22, RZ, RZ, -R22 ;  /* 0x000000ffff167224 */ /* 0x000fce00078e0a16 */
.L_x_6:
[----:B------:R-:W-:Y:S01]  /*0940*/  VIADD R22, R22, 0x10 ;  /* 0x0000001016167836 */ /* 0x000fe20000000000 */
[----:B------:R-:W-:Y:S01]  /*0950*/  STS [R27+-0x400], RZ ;  /* 0xfffc00ff1b007388 */ /* 0x000fe20000000800 */
[----:B------:R-:W-:-:S03]  /*0960*/  VIADD R25, R25, 0x200 ;  /* 0x0000020019197836 */ /* 0x000fc60000000000 */
[----:B------:R-:W-:Y:S01]  /*0970*/  ISETP.NE.AND P0, PT, R22, RZ, PT ;  /* 0x000000ff1600720c */ /* 0x000fe20003f05270 */
[----:B------:R-:W-:Y:S04]  /*0980*/  STS [R27+-0x380], RZ ;  /* 0xfffc80ff1b007388 */ /* 0x000fe80000000800 */
[----:B------:R-:W-:Y:S04]  /*0990*/  STS [R27+-0x300], RZ ;  /* 0xfffd00ff1b007388 */ /* 0x000fe80000000800 */
[----:B------:R-:W-:Y:S04]  /*09a0*/  STS [R27+-0x280], RZ ;  /* 0xfffd80ff1b007388 */ /* 0x000fe80000000800 */
[----:B------:R-:W-:Y:S04]  /*09b0*/  STS [R27+-0x200], RZ ;  /* 0xfffe00ff1b007388 */ /* 0x000fe80000000800 */
[----:B------:R-:W-:Y:S04]  /*09c0*/  STS [R27+-0x180], RZ ;  /* 0xfffe80ff1b007388 */ /* 0x000fe80000000800 */
[----:B------:R-:W-:Y:S04]  /*09d0*/  STS [R27+-0x100], RZ ;  /* 0xffff00ff1b007388 */ /* 0x000fe80000000800 */
[----:B------:R-:W-:Y:S04]  /*09e0*/  STS [R27+-0x80], RZ ;  /* 0xffff80ff1b007388 */ /* 0x000fe80000000800 */
[----:B------:R-:W-:Y:S04]  /*09f0*/  STS [R27], RZ ;  /* 0x000000ff1b007388 */ /* 0x000fe80000000800 */
[----:B------:R-:W-:Y:S04]  /*0a00*/  STS [R27+0x80], RZ ;  /* 0x000080ff1b007388 */ /* 0x000fe80000000800 */
[----:B------:R-:W-:Y:S04]  /*0a10*/  STS [R27+0x100], RZ ;  /* 0x000100ff1b007388 */ /* 0x000fe80000000800 */
[----:B------:R-:W-:Y:S04]  /*0a20*/  STS [R27+0x180], RZ ;  /* 0x000180ff1b007388 */ /* 0x000fe80000000800 */
[----:B------:R-:W-:Y:S04]  /*0a30*/  STS [R27+0x200], RZ ;  /* 0x000200ff1b007388 */ /* 0x000fe80000000800 */
[----:B------:R-:W-:Y:S04]  /*0a40*/  STS [R27+0x280], RZ ;  /* 0x000280ff1b007388 */ /* 0x000fe80000000800 */
[----:B------:R-:W-:Y:S04]  /*0a50*/  STS [R27+0x300], RZ ;  /* 0x000300ff1b007388 */ /* 0x000fe80000000800 */
[----:B------:R0:W-:Y:S02]  /*0a60*/  STS [R27+0x380], RZ ;  /* 0x000380ff1b007388 */ /* 0x0001e40000000800 */
[----:B0-----:R-:W-:Y:S01]  /*0a70*/  VIADD R27, R27, 0x800 ;  /* 0x000008001b1b7836 */ /* 0x001fe20000000000 */
[----:B------:R-:W-:Y:S06]  /*0a80*/  @P0 BRA `(.L_x_6) ;  /* 0xfffffffc00ac0947 */ /* 0x000fec000383ffff */
.L_x_5:
[----:B------:R-:W-:Y:S05]  /*0a90*/  BSYNC.RECONVERGENT B0 ;  /* 0x0000000000007941 */ /* 0x000fea0003800200 */
.L_x_4:
[----:B------:R-:W-:Y:S01]  /*0aa0*/  BSSY.RECONVERGENT B0, `(.L_x_7) ;  /* 0x0000026000007945 */ /* 0x000fe20003800200 */
[----:B------:R-:W-:-:S03]  /*0ab0*/  IMAD.IADD R22, R0, 0x1, R21 ;  /* 0x0000000100167824 */ /* 0x000fc600078e0215 */
[----:B------:R-:W-:Y:S05]  /*0ac0*/  @!P1 BRA `(.L_x_8) ;  /* 0x00000000008c9947 */ /* 0x000fea0003800000 */
[----:B------:R-:W-:Y:S01]  /*0ad0*/  ISETP.GE.U32.AND P0, PT, R24, 0x8, PT ;  /* 0x000000081800780c */ /* 0x000fe20003f06070 */
[----:B------:R-:W-:Y:S01]  /*0ae0*/  BSSY.RECONVERGENT B1, `(.L_x_9) ;  /* 0x000000e000017945 */ /* 0x000fe20003800200 */
[----:B------:R-:W-:-:S04]  /*0af0*/  LOP3.LUT R26, R23, 0x7, RZ, 0xc0, !PT ;  /* 0x00000007171a7812 */ /* 0x000fc800078ec0ff */
[----:B------:R-:W-:-:S07]  /*0b00*/  ISETP.NE.AND P1, PT, R26, RZ, PT ;  /* 0x000000ff1a00720c */ /* 0x000fce0003f25270 */
[----:B------:R-:W-:Y:S06]  /*0b10*/  @!P0 BRA `(.L_x_10) ;  /* 0x0000000000288947 */ /* 0x000fec0003800000 */
[C---:B------:R-:W-:Y:S02]  /*0b20*/  IMAD R24, R25.reuse, 0x4, R22 ;  /* 0x0000000419187824 */ /* 0x040fe400078e0216 */
[----:B------:R-:W-:-:S03]  /*0b30*/  VIADD R25, R25, 0x100 ;  /* 0x0000010019197836 */ /* 0x000fc60000000000 */
[----:B------:R0:W-:Y:S04]  /*0b40*/  STS [R24], RZ ;  /* 0x000000ff18007388 */ /* 0x0001e80000000800 */
[----:B------:R0:W-:Y:S04]  /*0b50*/  STS [R24+0x80], RZ ;  /* 0x000080ff18007388 */ /* 0x0001e80000000800 */
[----:B------:R0:W-:Y:S04]  /*0b60*/  STS [R24+0x100], RZ ;  /* 0x000100ff18007388 */ /* 0x0001e80000000800 */
[----:B------:R0:W-:Y:S04]  /*0b70*/  STS [R24+0x180], RZ ;  /* 0x000180ff18007388 */ /* 0x0001e80000000800 */
[----:B------:R0:W-:Y:S04]  /*0b80*/  STS [R24+0x200], RZ ;  /* 0x000200ff18007388 */ /* 0x0001e80000000800 */
[----:B------:R0:W-:Y:S04]  /*0b90*/  STS [R24+0x280], RZ ;  /* 0x000280ff18007388 */ /* 0x0001e80000000800 */
[----:B------:R0:W-:Y:S04]  /*0ba0*/  STS [R24+0x300], RZ ;  /* 0x000300ff18007388 */ /* 0x0001e80000000800 */
[----:B------:R0:W-:Y:S02]  /*0bb0*/  STS [R24+0x380], RZ ;  /* 0x000380ff18007388 */ /* 0x0001e40000000800 */
.L_x_10:
[----:B------:R-:W-:Y:S05]  /*0bc0*/  BSYNC.RECONVERGENT B1 ;  /* 0x0000000000017941 */ /* 0x000fea0003800200 */
.L_x_9:
[----:B------:R-:W-:Y:S05]  /*0bd0*/  @!P1 BRA `(.L_x_8) ;  /* 0x0000000000489947 */ /* 0x000fea0003800000 */
[----:B------:R-:W-:Y:S02]  /*0be0*/  ISETP.GE.U32.AND P0, PT, R26, 0x4, PT ;  /* 0x000000041a00780c */ /* 0x000fe40003f06070 */
[----:B------:R-:W-:-:S04]  /*0bf0*/  LOP3.LUT R23, R23, 0x3, RZ, 0xc0, !PT ;  /* 0x0000000317177812 */ /* 0x000fc800078ec0ff */
[----:B------:R-:W-:-:S07]  /*0c00*/  ISETP.NE.AND P1, PT, R23, RZ, PT ;  /* 0x000000ff1700720c */ /* 0x000fce0003f25270 */
[C---:B------:R-:W-:Y:S02]  /*0c10*/  @P0 IMAD R22, R25.reuse, 0x4, R22 ;  /* 0x0000000419160824 */ /* 0x040fe400078e0216 */
[----:B------:R-:W-:-:S03]  /*0c20*/  @P0 VIADD R25, R25, 0x80 ;  /* 0x0000008019190836 */ /* 0x000fc60000000000 */
[----:B------:R1:W-:Y:S04]  /*0c30*/  @P0 STS [R22], RZ ;  /* 0x000000ff16000388 */ /* 0x0003e80000000800 */
[----:B------:R1:W-:Y:S04]  /*0c40*/  @P0 STS [R22+0x80], RZ ;  /* 0x000080ff16000388 */ /* 0x0003e80000000800 */
[----:B------:R1:W-:Y:S04]  /*0c50*/  @P0 STS [R22+0x100], RZ ;  /* 0x000100ff16000388 */ /* 0x0003e80000000800 */
[----:B------:R1:W-:Y:S01]  /*0c60*/  @P0 STS [R22+0x180], RZ ;  /* 0x000180ff16000388 */ /* 0x0003e20000000800 */
[----:B------:R-:W-:Y:S05]  /*0c70*/  @!P1 BRA `(.L_x_8) ;  /* 0x0000000000209947 */ /* 0x000fea0003800000 */
[----:B------:R-:W-:Y:S02]  /*0c80*/  IMAD R21, R25, 0x4, R21 ;  /* 0x0000000419157824 */ /* 0x000fe400078e0215 */
[----:B------:R-:W-:Y:S02]  /*0c90*/  IMAD.MOV R23, RZ, RZ, -R23 ;  /* 0x000000ffff177224 */ /* 0x000fe400078e0a17 */
[----:B------:R-:W-:-:S07]  /*0ca0*/  IMAD.IADD R21, R0, 0x1, R21 ;  /* 0x0000000100157824 */ /* 0x000fce00078e0215 */
.L_x_11:
[----:B------:R-:W-:Y:S01]  /*0cb0*/  VIADD R23, R23, 0x1 ;  /* 0x0000000117177836 */ /* 0x000fe20000000000 */
[----:B------:R2:W-:Y:S04]  /*0cc0*/  STS [R21], RZ ;  /* 0x000000ff15007388 */ /* 0x0005e80000000800 */
[----:B------:R-:W-:Y:S01]  /*0cd0*/  ISETP.NE.AND P0, PT, R23, RZ, PT ;  /* 0x000000ff1700720c */ /* 0x000fe20003f05270 */
[----:B--2---:R-:W-:-:S12]  /*0ce0*/  VIADD R21, R21, 0x80 ;  /* 0x0000008015157836 */ /* 0x004fd80000000000 */
[----:B------:R-:W-:Y:S05]  /*0cf0*/  @P0 BRA `(.L_x_11) ;  /* 0xfffffffc00ec0947 */ /* 0x000fea000383ffff */
.L_x_8:
[----:B------:R-:W-:Y:S05]  /*0d00*/  BSYNC.RECONVERGENT B0 ;  /* 0x0000000000007941 */ /* 0x000fea0003800200 */
.L_x_7:
[----:B------:R-:W2:Y:S01]  /*0d10*/  LDCU UR5, c[0x0][0x3c4] ;  /* 0x00007880ff0577ac */ /* 0x000ea20008000800 */
[C---:B------:R-:W-:Y:S01]  /*0d20*/  ISETP.GT.U32.AND P2, PT, R37.reuse, 0xff, PT ;  /* 0x000000ff2500780c */ /* 0x040fe20003f44070 */
[C---:B------:R-:W-:Y:S01]  /*0d30*/  IMAD.SHL.U32 R23, R37.reuse, 0x20, RZ ;  /* 0x0000002025177824 */ /* 0x040fe200078e00ff */
[----:B------:R-:W3:Y:S01]  /*0d40*/  LDC.64 R38, c[0x0][0x380] ;  /* 0x0000e000ff267b82 */ /* 0x000ee20000000a00 */
[----:B------:R-:W-:Y:S01]  /*0d50*/  BSSY.RECONVERGENT B0, `(.L_x_12) ;  /* 0x0000071000007945 */ /* 0x000fe20003800200 */
[----:B0-----:R-:W-:Y:S01]  /*0d60*/  P2R R24, PR, RZ, 0x4 ;  /* 0x00000004ff187803 */ /* 0x001fe20000000000 */
[----:B------:R-:W-:Y:S01]  /*0d70*/  IMAD R21, R37, 0x4, R0 ;  /* 0x0000000425157824 */ /* 0x000fe200078e0200 */
[----:B------:R-:W-:Y:S01]  /*0d80*/  LOP3.LUT R25, R23, 0x7c00, RZ, 0xc0, !PT ;  /* 0x00007c0017197812 */ /* 0x000fe200078ec0ff */
[----:B-1----:R-:W-:Y:S02]  /*0d90*/  IMAD.MOV.U32 R22, RZ, RZ, RZ ;  /* 0x000000ffff167224 */ /* 0x002fe400078e00ff */
[----:B------:R0:W-:Y:S02]  /*0da0*/  STL [R1], R24 ;  /* 0x0000001801007387 */ /* 0x0001e40000100800 */
[----:B------:R-:W-:Y:S01]  /*0db0*/  IMAD.IADD R62, R0, 0x1, R25 ;  /* 0x00000001003e7824 */ /* 0x000fe200078e0219 */
[----:B--2--5:R-:W-:-:S02]  /*0dc0*/  SHF.R.U32.HI R23, RZ, UR5, R4 ;  /* 0x00000005ff177c19 */ /* 0x024fc40008011604 */
[----:B0-----:R-:W-:Y:S02]  /*0dd0*/  SHF.R.U32.HI R24, RZ, UR5, R5 ;  /* 0x00000005ff187c19 */ /* 0x001fe40008011605 */
[----:B------:R-:W-:Y:S02]  /*0de0*/  SHF.R.U32.HI R26, RZ, UR5, R6 ;  /* 0x00000005ff1a7c19 */ /* 0x000fe40008011606 */
[----:B------:R-:W-:Y:S02]  /*0df0*/  SHF.R.U32.HI R27, RZ, UR5, R7 ;  /* 0x00000005ff1b7c19 */ /* 0x000fe40008011607 */
[----:B------:R-:W-:Y:S02]  /*0e00*/  SHF.R.U32.HI R28, RZ, UR5, R8 ;  /* 0x00000005ff1c7c19 */ /* 0x000fe40008011608 */
[----:B------:R-:W-:Y:S02]  /*0e10*/  LOP3.LUT R23, R23, UR4, RZ, 0x30, !PT ;  /* 0x0000000417177c12 */ /* 0x000fe4000f8e30ff */
[----:B------:R-:W-:-:S02]  /*0e20*/  SHF.R.U32.HI R29, RZ, UR5, R9 ;  /* 0x00000005ff1d7c19 */ /* 0x000fc40008011609 */
[----:B------:R-:W-:Y:S01]  /*0e30*/  LOP3.LUT R24, R24, UR4, RZ, 0x30, !PT ;  /* 0x0000000418187c12 */ /* 0x000fe2000f8e30ff */
[----:B------:R-:W-:Y:S01]  /*0e40*/  IMAD R46, R23, 0x4, R62 ;  /* 0x00000004172e7824 */ /* 0x000fe200078e023e */
[----:B------:R-:W-:Y:S01]  /*0e50*/  SHF.R.U32.HI R30, RZ, UR5, R10 ;  /* 0x00000005ff1e7c19 */ /* 0x000fe2000801160a */
[----:B------:R-:W-:Y:S01]  /*0e60*/  NOP ;  /* 0x0000000000007918 */ /* 0x000fe20000000000 */
[----:B------:R-:W-:Y:S01]  /*0e70*/  LOP3.LUT R25, R26, UR4, RZ, 0x30, !PT ;  /* 0x000000041a197c12 */ /* 0x000fe2000f8e30ff */
[--C-:B------:R-:W-:Y:S01]  /*0e80*/  IMAD R47, R24, 0x4, R62.reuse ;  /* 0x00000004182f7824 */ /* 0x100fe200078e023e */
[----:B------:R-:W-:Y:S01]  /*0e90*/  SHF.R.U32.HI R31, RZ, UR5, R11 ;  /* 0x00000005ff1f7c19 */ /* 0x000fe2000801160b */
[----:B------:R0:W-:Y:S01]  /*0ea0*/  ATOMS.POPC.INC.32 RZ, [R46+URZ] ;  /* 0x000000002eff7f8c */ /* 0x0001e2000d8000ff */
[----:B------:R-:W-:Y:S01]  /*0eb0*/  LOP3.LUT R26, R27, UR4, RZ, 0x30, !PT ;  /* 0x000000041b1a7c12 */ /* 0x000fe2000f8e30ff */
[----:B------:R-:W-:Y:S01]  /*0ec0*/  IMAD R48, R25, 0x4, R62 ;  /* 0x0000000419307824 */ /* 0x000fe200078e023e */
[----:B------:R-:W-:Y:S01]  /*0ed0*/  SHF.R.U32.HI R32, RZ, UR5, R12 ;  /* 0x00000005ff207c19 */ /* 0x000fe2000801160c */
[----:B------:R0:W-:Y:S01]  /*0ee0*/  ATOMS.POPC.INC.32 RZ, [R47+URZ] ;  /* 0x000000002fff7f8c */ /* 0x0001e2000d8000ff */
        /* <DEDUP_REMOVED lines=34> */
[----:B------:R-:W-:Y:S01]  /*1110*/  LOP3.LUT R42, R42, UR4, RZ, 0x30, !PT ;  /* 0x000000042a2a7c12 */ /* 0x000fe2000f8e30ff */
[----:B------:R0:W-:Y:S01]  /*1120*/  ATOMS.POPC.INC.32 RZ, [R56+URZ] ;  /* 0x0000000038ff7f8c */ /* 0x0001e2000d8000ff */
[----:B------:R-:W-:Y:S01]  /*1130*/  LOP3.LUT R43, R43, UR4, RZ, 0x30, !PT ;  /* 0x000000042b2b7c12 */ /* 0x000fe2000f8e30ff */
[--C-:B------:R-:W-:Y:S01]  /*1140*/  IMAD R58, R35, 0x4, R62.reuse ;  /* 0x00000004233a7824 */ /* 0x100fe200078e023e */
[----:B------:R-:W-:Y:S01]  /*1150*/  LOP3.LUT R44, R44, UR4, RZ, 0x30, !PT ;  /* 0x000000042c2c7c12 */ /* 0x000fe2000f8e30ff */
[--C-:B------:R-:W-:Y:S01]  /*1160*/  IMAD R59, R42, 0x4, R62.reuse ;  /* 0x000000042a3b7824 */ /* 0x100fe200078e023e */
[----:B------:R-:W-:Y:S01]  /*1170*/  LOP3.LUT R45, R45, UR4, RZ, 0x30, !PT ;  /* 0x000000042d2d7c12 */ /* 0x000fe2000f8e30ff */
[--C-:B------:R-:W-:Y:S01]  /*1180*/  IMAD R60, R43, 0x4, R62.reuse ;  /* 0x000000042b3c7824 */ /* 0x100fe200078e023e */
[----:B------:R0:W-:Y:S01]  /*1190*/  ATOMS.POPC.INC.32 RZ, [R57+URZ] ;  /* 0x0000000039ff7f8c */ /* 0x0001e2000d8000ff */
[----:B------:R-:W-:-:S02]  /*11a0*/  IMAD R61, R44, 0x4, R62 ;  /* 0x000000042c3d7824 */ /* 0x000fc400078e023e */
[----:B------:R-:W-:Y:S01]  /*11b0*/  IMAD R62, R45, 0x4, R62 ;  /* 0x000000042d3e7824 */ /* 0x000fe200078e023e */
[----:B------:R0:W-:Y:S04]  /*11c0*/  ATOMS.POPC.INC.32 RZ, [R58+URZ] ;  /* 0x000000003aff7f8c */ /* 0x0001e8000d8000ff */
[----:B------:R0:W-:Y:S04]  /*11d0*/  ATOMS.POPC.INC.32 RZ, [R59+URZ] ;  /* 0x000000003bff7f8c */ /* 0x0001e8000d8000ff */
[----:B------:R0:W-:Y:S04]  /*11e0*/  ATOMS.POPC.INC.32 RZ, [R60+URZ] ;  /* 0x000000003cff7f8c */ /* 0x0001e8000d8000ff */
[----:B------:R0:W-:Y:S04]  /*11f0*/  ATOMS.POPC.INC.32 RZ, [R61+URZ] ;  /* 0x000000003dff7f8c */ /* 0x0001e8000d8000ff */
[----:B------:R0:W-:Y:S01]  /*1200*/  ATOMS.POPC.INC.32 RZ, [R62+URZ] ;  /* 0x000000003eff7f8c */ /* 0x0001e2000d8000ff */
[----:B------:R-:W-:Y:S06]  /*1210*/  BAR.SYNC.DEFER_BLOCKING 0x0 ;  /* 0x0000000000007b1d */ /* 0x000fec0000010000 */
[----:B---3--:R-:W-:Y:S05]  /*1220*/  @P2 BRA `(.L_x_13) ;  /* 0x00000000008c2947 */ /* 0x008fea0003800000 */
[----:B------:R-:W-:Y:S04]  /*1230*/  LDS R72, [R21] ;  /* 0x0000000015487984 */ /* 0x000fe80000000800 */
[----:B------:R-:W1:Y:S04]  /*1240*/  LDS R73, [R21+0x400] ;  /* 0x0004000015497984 */ /* 0x000e680000000800 */
[----:B------:R-:W2:Y:S04]  /*1250*/  LDS R75, [R21+0x800] ;  /* 0x00080000154b7984 */ /* 0x000ea80000000800 */
[----:B------:R-:W3:Y:S04]  /*1260*/  LDS R77, [R21+0xc00] ;  /* 0x000c0000154d7984 */ /* 0x000ee80000000800 */
[----:B------:R-:W4:Y:S04]  /*1270*/  LDS R71, [R21+0x1000] ;  /* 0x0010000015477984 */ /* 0x000f280000000800 */
[----:B------:R-:W5:Y:S04]  /*1280*/  LDS R70, [R21+0x1400] ;  /* 0x0014000015467984 */ /* 0x000f680000000800 */
[----:B------:R-:W0:Y:S04]  /*1290*/  LDS R40, [R21+0x1800] ;  /* 0x0018000015287984 */ /* 0x000e280000000800 */
[----:B------:R-:W0:Y:S04]  /*12a0*/  LDS R69, [R21+0x1c00] ;  /* 0x001c000015457984 */ /* 0x000e280000000800 */
[----:B------:R-:W0:Y:S04]  /*12b0*/  LDS R68, [R21+0x2000] ;  /* 0x0020000015447984 */ /* 0x000e280000000800 */
[----:B------:R-:W0:Y:S04]  /*12c0*/  LDS R67, [R21+0x2400] ;  /* 0x0024000015437984 */ /* 0x000e280000000800 */
[----:B------:R-:W0:Y:S01]  /*12d0*/  LDS R65, [R21+0x2800] ;  /* 0x0028000015417984 */ /* 0x000e220000000800 */
[----:B-1----:R-:W-:-:S03]  /*12e0*/  IMAD.IADD R74, R72, 0x1, R73 ;  /* 0x00000001484a7824 */ /* 0x002fc600078e0249 */
[----:B------:R1:W-:Y:S01]  /*12f0*/  STS [R21+0x400], R72 ;  /* 0x0004004815007388 */ /* 0x0003e20000000800 */
[----:B--2---:R-:W-:-:S03]  /*1300*/  IMAD.IADD R66, R74, 0x1, R75 ;  /* 0x000000014a427824 */ /* 0x004fc600078e024b */
[----:B------:R-:W-:Y:S01]  /*1310*/  STS [R21+0x800], R74 ;  /* 0x0008004a15007388 */ /* 0x000fe20000000800 */
[----:B---3--:R-:W-:-:S03]  /*1320*/  IMAD.IADD R22, R66, 0x1, R77 ;  /* 0x0000000142167824 */ /* 0x008fc600078e024d */
[----:B------:R-:W-:Y:S01]  /*1330*/  STS [R21+0xc00], R66 ;  /* 0x000c004215007388 */ /* 0x000fe20000000800 */
[----:B----4-:R-:W-:-:S03]  /*1340*/  IMAD.IADD R71, R22, 0x1, R71 ;  /* 0x0000000116477824 */ /* 0x010fc600078e0247 */
[----:B------:R-:W-:Y:S01]  /*1350*/  STS [R21], RZ ;  /* 0x000000ff15007388 */ /* 0x000fe20000000800 */
[----:B-----5:R-:W-:-:S03]  /*1360*/  IMAD.IADD R73, R71, 0x1, R70 ;  /* 0x0000000147497824 */ /* 0x020fc600078e0246 */
[----:B------:R-:W-:Y:S01]  /*1370*/  STS [R21+0x1400], R71 ;  /* 0x0014004715007388 */ /* 0x000fe20000000800 */
[----:B0-----:R-:W-:-:S03]  /*1380*/  IMAD.IADD R40, R73, 0x1, R40 ;  /* 0x0000000149287824 */ /* 0x001fc600078e0228 */
[----:B------:R-:W0:Y:S01]  /*1390*/  LDS R70, [R21+0x2c00] ;  /* 0x002c000015467984 */ /* 0x000e220000000800 */
[----:B------:R-:W-:-:S03]  /*13a0*/  IMAD.IADD R69, R40, 0x1, R69 ;  /* 0x0000000128457824 */ /* 0x000fc600078e0245 */
[----:B------:R-:W-:Y:S01]  /*13b0*/  STS [R21+0x1800], R73 ;  /* 0x0018004915007388 */ /* 0x000fe20000000800 */
[----:B------:R-:W-:-:S03]  /*13c0*/  IMAD.IADD R68, R69, 0x1, R68 ;  /* 0x0000000145447824 */ /* 0x000fc600078e0244 */
[----:B------:R-:W-:Y:S01]  /*13d0*/  STS [R21+0x1c00], R40 ;  /* 0x001c002815007388 */ /* 0x000fe20000000800 */
[----:B-1----:R-:W-:-:S03]  /*13e0*/  IMAD.IADD R72, R68, 0x1, R67 ;  /* 0x0000000144487824 */ /* 0x002fc600078e0243 */
[----:B------:R-:W-:Y:S01]  /*13f0*/  STS [R21+0x2000], R69 ;  /* 0x0020004515007388 */ /* 0x000fe20000000800 */
[----:B------:R-:W-:-:S03]  /*1400*/  IMAD.IADD R65, R72, 0x1, R65 ;  /* 0x0000000148417824 */ /* 0x000fc600078e0241 */
[----:B------:R-:W-:Y:S04]  /*1410*/  STS [R21+0x2400], R68 ;  /* 0x0024004415007388 */ /* 0x000fe80000000800 */
[----:B------:R-:W-:Y:S04]  /*1420*/  STS [R21+0x2800], R72 ;  /* 0x0028004815007388 */ /* 0x000fe80000000800 */
[----:B------:R-:W-:Y:S04]  /*1430*/  STS [R21+0x2c00], R65 ;  /* 0x002c004115007388 */ /* 0x000fe80000000800 */
[----:B------:R0:W-:Y:S02]  /*1440*/  STS [R21+0x1000], R22 ;  /* 0x0010001615007388 */ /* 0x0001e40000000800 */
[----:B0-----:R-:W-:-:S07]  /*1450*/  IMAD.IADD R22, R65, 0x1, R70 ;  /* 0x0000000141167824 */ /* 0x001fce00078e0246 */
.L_x_13:
[----:B------:R-:W-:Y:S05]  /*1460*/  BSYNC.RECONVERGENT B0 ;  /* 0x0000000000007941 */ /* 0x000fea0003800200 */
.L_x_12:
[----:B------:R-:W-:Y:S01]  /*1470*/  ISETP.NE.AND P0, PT, R22, 0x1980, PT ;  /* 0x000019801600780c */ /* 0x000fe20003f05270 */
[----:B------:R-:W-:Y:S01]  /*1480*/  IMAD R65, R2, 0x100, R37 ;  /* 0x0000010002417824 */ /* 0x000fe200078e0225 */
[----:B------:R-:W1:Y:S02]  /*1490*/  LDCU.64 UR6, c[0x0][0x3b8] ;  /* 0x00007700ff0677ac */ /* 0x000e640008000a00 */
[----:B------:R-:W-:Y:S01]  /*14a0*/  ISETP.LT.U32.AND P0, PT, R37, 0x100, !P0 ;  /* 0x000001002500780c */ /* 0x000fe20004701070 */
[----:B------:R-:W-:Y:S01]  /*14b0*/  IMAD.WIDE R38, R65, 0x4, R38 ;  /* 0x0000000441267825 */ /* 0x000fe200078e0226 */
[----:B------:R-:W-:-:S05]  /*14c0*/  @!P2 LOP3.LUT R65, R22, 0x40000000, RZ, 0xfc, !PT ;  /* 0x400000001641a812 */ /* 0x000fca00078efcff */
[----:B------:R2:W-:Y:S06]  /*14d0*/  @!P2 STG.E.STRONG.SYS desc[UR8][R38.64], R65 ;  /* 0x000000412600a986 */ /* 0x0005ec000c115908 */
[----:B------:R-:W-:Y:S06]  /*14e0*/  BAR.RED.OR.DEFER_BLOCKING 0x0, P0 ;  /* 0x0000000000007b1d */ /* 0x000fec0000014800 */
[----:B------:R-:W3:Y:S01]  /*14f0*/  B2R.RESULT RZ, P0 ;  /* 0x0000000000ff731c */ /* 0x000ee20000004000 */
[----:B-1----:R-:W-:-:S04]  /*1500*/  LEA R40, P1, R41, UR6, 0x2 ;  /* 0x0000000629287c11 */ /* 0x002fc8000f8210ff */
[----:B------:R-:W-:Y:S01]  /*1510*/  LEA.HI.X R41, R41, UR7, R64, 0x2, P1 ;  /* 0x0000000729297c11 */ /* 0x000fe200088f1440 */
[----:B--23--:R-:W-:Y:S08]  /*1520*/  @!P0 BRA `(.L_x_14) ;  /* 0x0000001000ac8947 */ /* 0x00cff00003800000 */
[----:B------:R-:W1:Y:S01]  /*1530*/  LDC.64 R24, c[0x0][0x390] ;  /* 0x0000e400ff187b82 */ /* 0x000e620000000a00 */
[----:B------:R-:W-:Y:S01]  /*1540*/  BSSY B1, `(.L_x_15) ;  /* 0x0000030000017945 */ /* 0x000fe20003800000 */
[----:B------:R-:W-:-:S06]  /*1550*/  IMAD R31, R37, 0x8, R0 ;  /* 0x00000008251f7824 */ /* 0x000fcc00078e0200 */
[----:B------:R-:W2:Y:S01]  /*1560*/  LDC.64 R26, c[0x0][0x398] ;  /* 0x0000e600ff1a7b82 */ /* 0x000ea20000000a00 */
[----:B-1----:R-:W-:Y:S01]  /*1570*/  IMAD.WIDE.U32 R24, R37, 0x8, R24 ;  /* 0x0000000825187825 */ /* 0x002fe200078e0018 */
[----:B------:R-:W-:Y:S06]  /*1580*/  @P2 BRA `(.L_x_16) ;  /* 0x0000000000ac2947 */ /* 0x000fec0003800000 */
[----:B--2---:R-:W-:-:S06]  /*1590*/  IMAD.WIDE.U32 R26, R37, 0x8, R26 ;  /* 0x00000008251a7825 */ /* 0x004fcc00078e001a */
[----:B------:R-:W2:Y:S01]  /*15a0*/  LDG.E.64 R26, desc[UR8][R26.64] ;  /* 0x000000081a1a7981 */ /* 0x000ea2000c1e1b00 */
[----:B------:R-:W-:Y:S01]  /*15b0*/  ISETP.GT.U32.AND P0, PT, R37, R23, PT ;  /* 0x000000172500720c */ /* 0x000fe20003f04070 */
[----:B------:R-:W-:-:S03]  /*15c0*/  IMAD.MOV.U32 R21, RZ, RZ, R22 ;  /* 0x000000ffff157224 */ /* 0x000fc600078e0016 */
[----:B------:R-:W-:-:S04]  /*15d0*/  SEL R29, RZ, 0x1980, !P0 ;  /* 0x00001980ff1d7807 */ /* 0x000fc80004000000 */
[----:B--2---:R-:W-:-:S04]  /*15e0*/  IADD3 R28, P0, PT, R26, -R29, RZ ;  /* 0x8000001d1a1c7210 */ /* 0x004fc80007f1e0ff */
[----:B------:R-:W-:Y:S02]  /*15f0*/  IADD3.X R29, PT, PT, R27, -0x1, RZ, P0, !PT ;  /* 0xffffffff1b1d7810 */ /* 0x000fe400007fe4ff */
[----:B------:R-:W-:-:S03]  /*1600*/  ISETP.GE.AND P0, PT, R2, 0x1, PT ;  /* 0x000000010200780c */ /* 0x000fc60003f06270 */
[----:B------:R1:W-:Y:S10]  /*1610*/  STS.64 [R31+0x6600], R28 ;  /* 0x0066001c1f007388 */ /* 0x0003f40000000a00 */
[----:B------:R-:W-:Y:S05]  /*1620*/  @!P0 BRA `(.L_x_17) ;  /* 0x00000000006c8947 */ /* 0x000fea0003800000 */
[----:B------:R-:W-:Y:S01]  /*1630*/  BSSY B0, `(.L_x_18) ;  /* 0x0000019000007945 */ /* 0x000fe20003800000 */
[----:B------:R-:W-:Y:S02]  /*1640*/  IMAD.MOV.U32 R0, RZ, RZ, -0x1 ;  /* 0xffffffffff007424 */ /* 0x000fe400078e00ff */
[----:B-1----:R-:W-:Y:S02]  /*1650*/  IMAD.MOV.U32 R28, RZ, RZ, R2 ;  /* 0x000000ffff1c7224 */ /* 0x002fe400078e0002 */
[----:B------:R-:W-:-:S07]  /*1660*/  IMAD.MOV.U32 R21, RZ, RZ, R22 ;  /* 0x000000ffff157224 */ /* 0x000fce00078e0016 */
.L_x_22:
[----:B------:R-:W1:Y:S01]  /*1670*/  LDC.64 R26, c[0x0][0x380] ;  /* 0x0000e000ff1a7b82 */ /* 0x000e620000000a00 */
[----:B------:R-:W-:Y:S01]  /*1680*/  VIADD R33, R28, 0xffffffff ;  /* 0xffffffff1c217836 */ /* 0x000fe20000000000 */
[----:B------:R-:W-:Y:S03]  /*1690*/  BSSY B2, `(.L_x_19) ;  /* 0x0000008000027945 */ /* 0x000fe60003800000 */
[----:B------:R-:W-:-:S04]  /*16a0*/  IMAD R29, R33, 0x100, R37 ;  /* 0x00000100211d7824 */ /* 0x000fc800078e0225 */
[----:B-1----:R-:W-:-:S07]  /*16b0*/  IMAD.WIDE R26, R29, 0x4, R26 ;  /* 0x000000041d1a7825 */ /* 0x002fce00078e021a */
.L_x_20:
[----:B------:R-:W-:Y:S05]  /*16c0*/  YIELD ;  /* 0x0000000000007946 */ /* 0x000fea0003800000 */
[----:B------:R1:W-:Y:S06]  /*16d0*/  MEMBAR.SC.CTA ;  /* 0x0000000000007992 */ /* 0x0003ec0000000000 */
[----:B-1----:R-:W2:Y:S02]  /*16e0*/  LDG.E.STRONG.SYS R29, desc[UR8][R26.64] ;  /* 0x000000081a1d7981 */ /* 0x002ea4000c1f5900 */
[----:B--2---:R-:W-:-:S13]  /*16f0*/  ISETP.NE.AND P0, PT, R29, RZ, PT ;  /* 0x000000ff1d00720c */ /* 0x004fda0003f05270 */
[----:B------:R-:W-:Y:S05]  /*1700*/  @!P0 BRA `(.L_x_20) ;  /* 0xfffffffc00ec8947 */ /* 0x000fea000383ffff */
[----:B------:R-:W-:Y:S05]  /*1710*/  BSYNC B2 ;  /* 0x0000000000027941 */ /* 0x000fea0003800000 */
.L_x_19:
[----:B------:R-:W-:Y:S01]  /*1720*/  BSSY.RECONVERGENT B2, `(.L_x_21) ;  /* 0x0000006000027945 */ /* 0x000fe20003800200 */
[C---:B------:R-:W-:Y:S02]  /*1730*/  ISETP.GT.AND P0, PT, R29.reuse, -0x1, PT ;  /* 0xffffffff1d00780c */ /* 0x040fe40003f04270 */
[----:B------:R-:W-:Y:S01]  /*1740*/  LOP3.LUT R26, R29, 0x3fffffff, RZ, 0xc0, !PT ;  /* 0x3fffffff1d1a7812 */ /* 0x000fe200078ec0ff */
[----:B------:R-:W-:Y:S05]  /*1750*/  WARPSYNC.EXCLUSIVE R0 ;  /* 0x0000000000007348 */ /* 0x000fea0003a00000 */
[----:B------:R-:W-:-:S05]  /*1760*/  IMAD.IADD R21, R26, 0x1, R21 ;  /* 0x000000011a157824 */ /* 0x000fca00078e0215 */
[----:B------:R-:W-:-:S07]  /*1770*/  VOTE.ANY R0, PT, P0 ;  /* 0x0000000000007806 */ /* 0x000fce00000e0100 */
[----:B------:R-:W-:Y:S05]  /*1780*/  BSYNC.RECONVERGENT B2 ;  /* 0x0000000000027941 */ /* 0x000fea0003800200 */
.L_x_21:
[----:B------:R-:W-:Y:S01]  /*1790*/  ISETP.GT.U32.AND P1, PT, R28, 0x1, PT ;  /* 0x000000011c00780c */ /* 0x000fe20003f24070 */
[----:B------:R-:W-:-:S12]  /*17a0*/  IMAD.MOV.U32 R28, RZ, RZ, R33 ;  /* 0x000000ffff1c7224 */ /* 0x000fd800078e0021 */
[----:B------:R-:W-:Y:S05]  /*17b0*/  @P0 BRA P1, `(.L_x_22) ;  /* 0xfffffffc00ac0947 */ /* 0x000fea000083ffff */
[----:B------:R-:W-:Y:S05]  /*17c0*/  BSYNC B0 ;  /* 0x0000000000007941 */ /* 0x000fea0003800000 */
.L_x_18:
[----:B------:R2:W3:Y:S02]  /*17d0*/  LDS.64 R28, [R31+0x6600] ;  /* 0x006600001f1c7984 */ /* 0x0004e40000000a00 */
.L_x_17:
[C---:B------:R-:W-:Y:S01]  /*17e0*/  IMAD.IADD R27, R21.reuse, 0x1, -R22 ;  /* 0x00000001151b7824 */ /* 0x040fe200078e0a16 */
[----:B------:R-:W-:-:S04]  /*17f0*/  LOP3.LUT R21, R21, 0x80000000, RZ, 0xfc, !PT ;  /* 0x8000000015157812 */ /* 0x000fc800078efcff */
[C---:B---3--:R-:W-:Y:S01]  /*1800*/  IADD3 R26, P0, PT, R27.reuse, R28, RZ ;  /* 0x0000001c1b1a7210 */ /* 0x048fe20007f1e0ff */
[----:B------:R3:W-:Y:S03]  /*1810*/  STG.E.STRONG.SYS desc[UR8][R38.64], R21 ;  /* 0x0000001526007986 */ /* 0x0007e6000c115908 */
[----:B------:R-:W-:-:S05]  /*1820*/  LEA.HI.X.SX32 R27, R27, R29, 0x1, P0 ;  /* 0x0000001d1b1b7211 */ /* 0x000fca00000f0eff */
[----:B------:R3:W-:Y:S04]  /*1830*/  STS.64 [R31+0x6600], R26 ;  /* 0x0066001a1f007388 */ /* 0x0007e80000000a00 */
.L_x_16:
[----:B------:R-:W-:Y:S05]  /*1840*/  BSYNC B1 ;  /* 0x0000000000017941 */ /* 0x000fea0003800000 */
.L_x_15:
[----:B--23--:R-:W2:Y:S01]  /*1850*/  LDC.64 R26, c[0x0][0x390] ;  /* 0x0000e400ff1a7b82 */ /* 0x00cea20000000a00 */
[----:B------:R-:W-:Y:S05]  /*1860*/  WARPSYNC.ALL ;  /* 0x0000000000007948 */ /* 0x000fea0003800000 */
[----:B------:R-:W-:Y:S02]  /*1870*/  UMOV UR5, 0x400 ;  /* 0x0000040000057882 */ /* 0x000fe40000000000 */
[----:B------:R-:W3:Y:S08]  /*1880*/  LDC R21, c[0x0][0x3c0] ;  /* 0x0000f000ff157b82 */ /* 0x000ef00000000800 */
[----:B------:R-:W4:Y:S01]  /*1890*/  S2UR UR6, SR_CgaCtaId ;  /* 0x00000000000679c3 */ /* 0x000f220000008800 */
[----:B--2---:R-:W-:-:S02]  /*18a0*/  ISETP.EQ.U32.AND P1, PT, R26, RZ, PT ;  /* 0x000000ff1a00720c */ /* 0x004fc40003f22070 */
[----:B---3--:R-:W-:-:S04]  /*18b0*/  ISETP.GE.AND P0, PT, R63, R21, PT ;  /* 0x000000153f00720c */ /* 0x008fc80003f06270 */
[----:B------:R-:W-:-:S04]  /*18c0*/  ISETP.EQ.OR.EX P0, PT, R27, RZ, !P0, P1 ;  /* 0x000000ff1b00720c */ /* 0x000fc80004702710 */
[----:B------:R-:W-:Y:S01]  /*18d0*/  ISETP.GT.U32.OR P0, PT, R37, 0xff, P0 ;  /* 0x000000ff2500780c */ /* 0x000fe20000704470 */
[----:B----4-:R-:W-:-:S12]  /*18e0*/  ULEA UR5, UR6, UR5, 0x18 ;  /* 0x0000000506057291 */ /* 0x010fd8000f8ec0ff */
[----:B------:R-:W2:Y:S01]  /*18f0*/  @!P0 LDS.64 R26, [R31+0x6600] ;  /* 0x006600001f1a8984 */ /* 0x000ea20000000a00 */
[----:B------:R-:W-:Y:S02]  /*1900*/  @!P0 ISETP.GT.U32.AND P1, PT, R37, R23, PT ;  /* 0x000000172500820c */ /* 0x000fe40003f24070 */
[----:B------:R-:W-:Y:S02]  /*1910*/  LEA R23, R23, UR5, 0x3 ;  /* 0x0000000517177c11 */ /* 0x000fe4000f8e18ff */
[----:B-1----:R-:W-:-:S04]  /*1920*/  @!P0 SEL R29, RZ, 0x1980, !P1 ;  /* 0x00001980ff1d8807 */ /* 0x002fc80004800000 */
[--C-:B--2---:R-:W-:Y:S02]  /*1930*/  @!P0 IADD3 R26, P1, P2, R26, R29, R22.reuse ;  /* 0x0000001d1a1a8210 */ /* 0x104fe40007a3e016 */
[----:B------:R-:W-:-:S04]  /*1940*/  @!P0 SHF.R.S32.HI R29, RZ, 0x1f, R22 ;  /* 0x0000001fff1d8819 */ /* 0x000fc80000011416 */
[----:B------:R-:W-:-:S05]  /*1950*/  @!P0 IADD3.X R27, PT, PT, R27, RZ, R29, P1, P2 ;  /* 0x000000ff1b1b8210 */ /* 0x000fca0000fe441d */
[----:B------:R1:W-:Y:S01]  /*1960*/  @!P0 STG.E.64 desc[UR8][R24.64], R26 ;  /* 0x0000001a18008986 */ /* 0x0003e2000c101b08 */
[----:B------:R-:W-:Y:S01]  /*1970*/  BAR.SYNC.DEFER_BLOCKING 0x0 ;  /* 0x0000000000007b1d */ /* 0x000fe20000010000 */
[----:B------:R-:W-:-:S05]  /*1980*/  ISETP.GT.AND P0, PT, R63, R21, PT ;  /* 0x000000153f00720c */ /* 0x000fca0003f04270 */
[----:B------:R-:W2:Y:S08]  /*1990*/  LDS.64 R22, [R23+0x6600] ;  /* 0x0066000017167984 */ /* 0x000eb00000000a00 */
[----:B-1----:R-:W-:Y:S05]  /*19a0*/  @P0 BRA `(.L_x_23) ;  /* 0x00000000005c0947 */ /* 0x002fea0003800000 */
[----:B------:R-:W1:Y:S01]  /*19b0*/  LDCU.64 UR4, c[0x0][0x3a0] ;  /* 0x00007400ff0477ac */ /* 0x000e620008000a00 */
[----:B--2---:R-:W-:-:S05]  /*19c0*/  IADD3 R0, P1, PT, R3, R22, RZ ;  /* 0x0000001603007210 */ /* 0x004fca0007f3e0ff */
[----:B------:R-:W-:Y:S01]  /*19d0*/  IMAD.X R25, RZ, RZ, R23, P1 ;  /* 0x000000ffff197224 */ /* 0x000fe200008e0617 */
[----:B-1----:R-:W-:-:S04]  /*19e0*/  LEA R22, P1, R0, UR4, 0x2 ;  /* 0x0000000400167c11 */ /* 0x002fc8000f8210ff */
[----:B------:R-:W-:-:S05]  /*19f0*/  LEA.HI.X R23, R0, UR5, R25, 0x2, P1 ;  /* 0x0000000500177c11 */ /* 0x000fca00088f1419 */
[----:B------:R2:W-:Y:S04]  /*1a00*/  STG.E desc[UR8][R22.64], R4 ;  /* 0x0000000416007986 */ /* 0x0005e8000c101908 */
        /* <DEDUP_REMOVED lines=15> */
[----:B------:R2:W-:Y:S01]  /*1b00*/  STG.E desc[UR8][R22.64+0x800], R20 ;  /* 0x0008001416007986 */ /* 0x0005e2000c101908 */
[----:B------:R-:W-:Y:S05]  /*1b10*/  BRA `(.L_x_24) ;  /* 0x0000000000e07947 */ /* 0x000fea0003800000 */
.L_x_23:
[----:B------:R-:W1:Y:S01]  /*1b20*/  LDCU.64 UR4, c[0x0][0x3a0] ;  /* 0x00007400ff0477ac */ /* 0x000e620008000a00 */
[----:B------:R-:W-:Y:S01]  /*1b30*/  IMAD R24, R2, -0x1980, R21 ;  /* 0xffffe68002187824 */ /* 0x000fe200078e0215 */
[C---:B--2---:R-:W-:Y:S01]  /*1b40*/  IADD3 R0, P1, PT, R3.reuse, R22, RZ ;  /* 0x0000001603007210 */ /* 0x044fe20007f3e0ff */
[C---:B------:R-:W-:Y:S02]  /*1b50*/  VIADD R27, R3.reuse, 0x20 ;  /* 0x00000020031b7836 */ /* 0x040fe40000000000 */
[C---:B------:R-:W-:Y:S01]  /*1b60*/  VIADD R29, R3.reuse, 0x40 ;  /* 0x00000040031d7836 */ /* 0x040fe20000000000 */
[-C--:B------:R-:W-:Y:S01]  /*1b70*/  ISETP.GE.AND P5, PT, R3, R24.reuse, PT ;  /* 0x000000180300720c */ /* 0x080fe20003fa6270 */
[----:B------:R-:W-:Y:S01]  /*1b80*/  IMAD.X R25, RZ, RZ, R23, P1 ;  /* 0x000000ffff197224 */ /* 0x000fe200008e0617 */
[-C--:B------:R-:W-:Y:S01]  /*1b90*/  ISETP.GE.AND P4, PT, R27, R24.reuse, PT ;  /* 0x000000181b00720c */ /* 0x080fe20003f86270 */
[----:B------:R-:W-:Y:S01]  /*1ba0*/  VIADD R27, R3, 0x60 ;  /* 0x00000060031b7836 */ /* 0x000fe20000000000 */
[----:B------:R-:W-:Y:S01]  /*1bb0*/  ISETP.GE.AND P3, PT, R29, R24, PT ;  /* 0x000000181d00720c */ /* 0x000fe20003f66270 */
[----:B------:R-:W-:-:S02]  /*1bc0*/  VIADD R29, R3, 0x80 ;  /* 0x00000080031d7836 */ /* 0x000fc40000000000 */
[----:B------:R-:W-:Y:S01]  /*1bd0*/  VIADD R31, R3, 0xa0 ;  /* 0x000000a0031f7836 */ /* 0x000fe20000000000 */
[-C--:B------:R-:W-:Y:S01]  /*1be0*/  ISETP.GE.AND P2, PT, R27, R24.reuse, PT ;  /* 0x000000181b00720c */ /* 0x080fe20003f46270 */
[----:B------:R-:W-:Y:S01]  /*1bf0*/  VIADD R27, R3, 0xc0 ;  /* 0x000000c0031b7836 */ /* 0x000fe20000000000 */
[C---:B-1----:R-:W-:Y:S02]  /*1c00*/  LEA R22, P1, R0.reuse, UR4, 0x2 ;  /* 0x0000000400167c11 */ /* 0x042fe4000f8210ff */
[-C--:B------:R-:W-:Y:S02]  /*1c10*/  ISETP.GE.AND P6, PT, R31, R24.reuse, PT ;  /* 0x000000181f00720c */ /* 0x080fe40003fc6270 */
[----:B------:R-:W-:Y:S02]  /*1c20*/  LEA.HI.X R23, R0, UR5, R25, 0x2, P1 ;  /* 0x0000000500177c11 */ /* 0x000fe400088f1419 */
[----:B------:R-:W-:Y:S01]  /*1c30*/  ISETP.GE.AND P1, PT, R29, R24, PT ;  /* 0x000000181d00720c */ /* 0x000fe20003f26270 */
[----:B------:R-:W-:-:S02]  /*1c40*/  VIADD R29, R3, 0xe0 ;  /* 0x000000e0031d7836 */ /* 0x000fc40000000000 */
[----:B------:R-:W-:Y:S01]  /*1c50*/  @!P5 STG.E desc[UR8][R22.64], R4 ;  /* 0x000000041600d986 */ /* 0x000fe2000c101908 */
[-C--:B------:R-:W-:Y:S01]  /*1c60*/  ISETP.GE.AND P5, PT, R27, R24.reuse, PT ;  /* 0x000000181b00720c */ /* 0x080fe20003fa6270 */
[----:B------:R-:W-:Y:S02]  /*1c70*/  VIADD R27, R3, 0x100 ;  /* 0x00000100031b7836 */ /* 0x000fe40000000000 */
[----:B------:R1:W-:Y:S01]  /*1c80*/  @!P4 STG.E desc[UR8][R22.64+0x80], R5 ;  /* 0x000080051600c986 */ /* 0x0003e2000c101908 */
[-C--:B------:R-:W-:Y:S01]  /*1c90*/  ISETP.GE.AND P4, PT, R29, R24.reuse, PT ;  /* 0x000000181d00720c */ /* 0x080fe20003f86270 */
[----:B------:R-:W-:Y:S02]  /*1ca0*/  VIADD R29, R3, 0x120 ;  /* 0x00000120031d7836 */ /* 0x000fe40000000000 */
[----:B------:R-:W-:Y:S01]  /*1cb0*/  @!P3 STG.E desc[UR8][R22.64+0x100], R6 ;  /* 0x000100061600b986 */ /* 0x000fe2000c101908 */
[----:B------:R-:W-:Y:S01]  /*1cc0*/  ISETP.GE.AND P3, PT, R27, R24, PT ;  /* 0x000000181b00720c */ /* 0x000fe20003f66270 */
[----:B------:R-:W-:-:S02]  /*1cd0*/  VIADD R27, R3, 0x140 ;  /* 0x00000140031b7836 */ /* 0x000fc40000000000 */
[----:B------:R2:W-:Y:S01]  /*1ce0*/  @!P2 STG.E desc[UR8][R22.64+0x180], R7 ;  /* 0x000180071600a986 */ /* 0x0005e2000c101908 */
[-C--:B------:R-:W-:Y:S01]  /*1cf0*/  ISETP.GE.AND P2, PT, R29, R24.reuse, PT ;  /* 0x000000181d00720c */ /* 0x080fe20003f46270 */
[C---:B------:R-:W-:Y:S02]  /*1d00*/  VIADD R29, R3.reuse, 0x160 ;  /* 0x00000160031d7836 */ /* 0x040fe40000000000 */
[----:B-1----:R-:W-:Y:S01]  /*1d10*/  VIADD R5, R3, 0x180 ;  /* 0x0000018003057836 */ /* 0x002fe20000000000 */
[----:B------:R1:W-:Y:S01]  /*1d20*/  @!P1 STG.E desc[UR8][R22.64+0x200], R8 ;  /* 0x0002000816009986 */ /* 0x0003e2000c101908 */
[-C--:B------:R-:W-:Y:S01]  /*1d30*/  ISETP.GE.AND P1, PT, R27, R24.reuse, PT ;  /* 0x000000181b00720c */ /* 0x080fe20003f26270 */
[----:B------:R-:W-:Y:S02]  /*1d40*/  VIADD R27, R3, 0x1a0 ;  /* 0x000001a0031b7836 */ /* 0x000fe40000000000 */
[----:B------:R1:W-:Y:S01]  /*1d50*/  @!P5 STG.E desc[UR8][R22.64+0x300], R10 ;  /* 0x0003000a1600d986 */ /* 0x0003e2000c101908 */
[----:B------:R-:W-:Y:S01]  /*1d60*/  ISETP.GE.AND P5, PT, R5, R24, PT ;  /* 0x000000180500720c */ /* 0x000fe20003fa6270 */
[----:B------:R-:W-:-:S02]  /*1d70*/  VIADD R5, R3, 0x1c0 ;  /* 0x000001c003057836 */ /* 0x000fc40000000000 */
[----:B------:R1:W-:Y:S01]  /*1d80*/  @!P3 STG.E desc[UR8][R22.64+0x400], R12 ;  /* 0x0004000c1600b986 */ /* 0x0003e2000c101908 */
[----:B--2---:R-:W-:Y:S02]  /*1d90*/  VIADD R7, R3, 0x1e0 ;  /* 0x000001e003077836 */ /* 0x004fe40000000000 */
[-C--:B------:R-:W-:Y:S01]  /*1da0*/  ISETP.GE.AND P3, PT, R5, R24.reuse, PT ;  /* 0x000000180500720c */ /* 0x080fe20003f66270 */
[----:B------:R-:W-:Y:S01]  /*1db0*/  VIADD R5, R3, 0x200 ;  /* 0x0000020003057836 */ /* 0x000fe20000000000 */
[----:B------:R1:W-:Y:S01]  /*1dc0*/  @!P6 STG.E desc[UR8][R22.64+0x280], R9 ;  /* 0x000280091600e986 */ /* 0x0003e2000c101908 */
[----:B------:R-:W-:-:S03]  /*1dd0*/  ISETP.GE.AND P6, PT, R29, R24, PT ;  /* 0x000000181d00720c */ /* 0x000fc60003fc6270 */
[----:B------:R1:W-:Y:S01]  /*1de0*/  @!P4 STG.E desc[UR8][R22.64+0x380], R11 ;  /* 0x0003800b1600c986 */ /* 0x0003e2000c101908 */
[----:B------:R-:W-:-:S03]  /*1df0*/  ISETP.GE.AND P4, PT, R27, R24, PT ;  /* 0x000000181b00720c */ /* 0x000fc60003f86270 */
[----:B------:R1:W-:Y:S01]  /*1e00*/  @!P2 STG.E desc[UR8][R22.64+0x480], R13 ;  /* 0x0004800d1600a986 */ /* 0x0003e2000c101908 */
[----:B------:R-:W-:-:S03]  /*1e10*/  ISETP.GE.AND P2, PT, R7, R24, PT ;  /* 0x000000180700720c */ /* 0x000fc60003f46270 */
[----:B------:R1:W-:Y:S01]  /*1e20*/  @!P1 STG.E desc[UR8][R22.64+0x500], R14 ;  /* 0x0005000e16009986 */ /* 0x0003e2000c101908 */
[----:B------:R-:W-:-:S03]  /*1e30*/  ISETP.GE.AND P1, PT, R5, R24, PT ;  /* 0x000000180500720c */ /* 0x000fc60003f26270 */
[----:B------:R1:W-:Y:S04]  /*1e40*/  @!P6 STG.E desc[UR8][R22.64+0x580], R15 ;  /* 0x0005800f1600e986 */ /* 0x0003e8000c101908 */
[----:B------:R1:W-:Y:S04]  /*1e50*/  @!P5 STG.E desc[UR8][R22.64+0x600], R16 ;  /* 0x000600101600d986 */ /* 0x0003e8000c101908 */
[----:B------:R1:W-:Y:S04]  /*1e60*/  @!P4 STG.E desc[UR8][R22.64+0x680], R17 ;  /* 0x000680111600c986 */ /* 0x0003e8000c101908 */
[----:B------:R1:W-:Y:S04]  /*1e70*/  @!P3 STG.E desc[UR8][R22.64+0x700], R18 ;  /* 0x000700121600b986 */ /* 0x0003e8000c101908 */
[----:B------:R1:W-:Y:S04]  /*1e80*/  @!P2 STG.E desc[UR8][R22.64+0x780], R19 ;  /* 0x000780131600a986 */ /* 0x0003e8000c101908 */
[----:B------:R1:W-:Y:S02]  /*1e90*/  @!P1 STG.E desc[UR8][R22.64+0x800], R20 ;  /* 0x0008001416009986 */ /* 0x0003e4000c101908 */
.L_x_24:
[----:B------:R-:W-:Y:S05]  /*1ea0*/  @P0 BRA `(.L_x_25) ;  /* 0x0000000000480947 */ /* 0x000fea0003800000 */
[----:B------:R3:W5:Y:S04]  /*1eb0*/  LDG.E R45, desc[UR8][R40.64+0x800] ;  /* 0x00080008282d7981 */ /* 0x000768000c1e1900 */
[----:B--2---:R3:W5:Y:S04]  /*1ec0*/  LDG.E R7, desc[UR8][R40.64] ;  /* 0x0000000828077981 */ /* 0x004768000c1e1900 */
[----:B-1----:R3:W5:Y:S04]  /*1ed0*/  LDG.E R9, desc[UR8][R40.64+0x80] ;  /* 0x0000800828097981 */ /* 0x002768000c1e1900 */
        /* <DEDUP_REMOVED lines=15> */
.L_x_25:
[----:B--2---:R-:W-:Y:S02]  /*1fd0*/  IMAD R4, R2, -0x1980, R21 ;  /* 0xffffe68002047824 */ /* 0x004fe400078e0215 */
[C---:B------:R-:W-:Y:S02]  /*1fe0*/  VIADD R5, R3.reuse, 0x20 ;  /* 0x0000002003057836 */ /* 0x040fe40000000000 */
[C---:B0-----:R-:W-:Y:S01]  /*1ff0*/  VIADD R47, R3.reuse, 0x40 ;  /* 0x00000040032f7836 */ /* 0x041fe20000000000 */
[CC--:B------:R-:W-:Y:S01]  /*2000*/  ISETP.GE.AND P5, PT, R3.reuse, R4.reuse, PT ;  /* 0x000000040300720c */ /* 0x0c0fe20003fa6270 */
[----:B------:R-:W-:Y:S01]  /*2010*/  VIADD R49, R3, 0x80 ;  /* 0x0000008003317836 */ /* 0x000fe20000000000 */
[-C--:B------:R-:W-:Y:S01]  /*2020*/  ISETP.GE.AND P4, PT, R5, R4.reuse, PT ;  /* 0x000000040500720c */ /* 0x080fe20003f86270 */
[----:B------:R-:W-:Y:S01]  /*2030*/  VIADD R5, R3, 0x60 ;  /* 0x0000006003057836 */ /* 0x000fe20000000000 */
[-C--:B------:R-:W-:Y:S01]  /*2040*/  ISETP.GE.AND P3, PT, R47, R4.reuse, PT ;  /* 0x000000042f00720c */ /* 0x080fe20003f66270 */
[----:B------:R-:W-:Y:S01]  /*2050*/  VIADD R47, R3, 0xa0 ;  /* 0x000000a0032f7836 */ /* 0x000fe20000000000 */
[----:B------:R-:W-:-:S02]  /*2060*/  ISETP.GE.AND P1, PT, R49, R4, PT ;  /* 0x000000043100720c */ /* 0x000fc40003f26270 */
[-C--:B------:R-:W-:Y:S01]  /*2070*/  ISETP.GE.AND P2, PT, R5, R4.reuse, PT ;  /* 0x000000040500720c */ /* 0x080fe20003f46270 */
[----:B------:R-:W-:Y:S01]  /*2080*/  VIADD R5, R3, 0xc0 ;  /* 0x000000c003057836 */ /* 0x000fe20000000000 */
[-C--:B------:R-:W-:Y:S01]  /*2090*/  ISETP.GE.AND P6, PT, R47, R4.reuse, PT ;  /* 0x000000042f00720c */ /* 0x080fe20003fc6270 */
[----:B------:R-:W-:Y:S02]  /*20a0*/  VIADD R47, R3, 0xe0 ;  /* 0x000000e0032f7836 */ /* 0x000fe40000000000 */
[----:B------:R2:W5:Y:S01]  /*20b0*/  @!P5 LDG.E R7, desc[UR8][R40.64] ;  /* 0x000000082807d981 */ /* 0x000562000c1e1900 */
[-C--:B------:R-:W-:Y:S01]  /*20c0*/  ISETP.GE.AND P5, PT, R5, R4.reuse, PT ;  /* 0x000000040500720c */ /* 0x080fe20003fa6270 */
[----:B------:R-:W-:Y:S02]  /*20d0*/  VIADD R5, R3, 0x100 ;  /* 0x0000010003057836 */ /* 0x000fe40000000000 */
[----:B-1----:R2:W5:Y:S01]  /*20e0*/  @!P4 LDG.E R9, desc[UR8][R40.64+0x80] ;  /* 0x000080082809c981 */ /* 0x002562000c1e1900 */
[----:B------:R-:W-:Y:S01]  /*20f0*/  ISETP.GE.AND P4, PT, R47, R4, PT ;  /* 0x000000042f00720c */ /* 0x000fe20003f86270 */
[----:B------:R-:W-:-:S02]  /*2100*/  VIADD R47, R3, 0x120 ;  /* 0x00000120032f7836 */ /* 0x000fc40000000000 */
[----:B------:R2:W5:Y:S01]  /*2110*/  @!P3 LDG.E R11, desc[UR8][R40.64+0x100] ;  /* 0x00010008280bb981 */ /* 0x000562000c1e1900 */
[-C--:B------:R-:W-:Y:S01]  /*2120*/  ISETP.GE.AND P3, PT, R5, R4.reuse, PT ;  /* 0x000000040500720c */ /* 0x080fe20003f66270 */
[----:B------:R-:W-:Y:S02]  /*2130*/  VIADD R5, R3, 0x140 ;  /* 0x0000014003057836 */ /* 0x000fe40000000000 */
[----:B------:R2:W5:Y:S01]  /*2140*/  @!P2 LDG.E R13, desc[UR8][R40.64+0x180] ;  /* 0x00018008280da981 */ /* 0x000562000c1e1900 */
[-C--:B------:R-:W-:Y:S01]  /*2150*/  ISETP.GE.AND P2, PT, R47, R4.reuse, PT ;  /* 0x000000042f00720c */ /* 0x080fe20003f46270 */
[----:B------:R-:W-:Y:S02]  /*2160*/  VIADD R47, R3, 0x160 ;  /* 0x00000160032f7836 */ /* 0x000fe40000000000 */
[----:B------:R2:W5:Y:S01]  /*2170*/  @!P1 LDG.E R15, desc[UR8][R40.64+0x200] ;  /* 0x00020008280f9981 */ /* 0x000562000c1e1900 */
        /* <DEDUP_REMOVED lines=15> */
[----:B------:R-:W-:-:S03]  /*2270*/  ISETP.GE.AND P2, PT, R47, R4, PT ;  /* 0x000000042f00720c */ /* 0x000fc60003f46270 */
[----:B------:R2:W5:Y:S01]  /*2280*/  @!P1 LDG.E R31, desc[UR8][R40.64+0x500] ;  /* 0x00050008281f9981 */ /* 0x000562000c1e1900 */
[----:B------:R-:W-:-:S03]  /*2290*/  ISETP.GE.AND P1, PT, R5, R4, PT ;  /* 0x000000040500720c */ /* 0x000fc60003f26270 */
[----:B------:R2:W5:Y:S04]  /*22a0*/  @!P6 LDG.E R33, desc[UR8][R40.64+0x580] ;  /* 0x000580082821e981 */ /* 0x000568000c1e1900 */
[----:B------:R2:W5:Y:S04]  /*22b0*/  @!P5 LDG.E R35, desc[UR8][R40.64+0x600] ;  /* 0x000600082823d981 */ /* 0x000568000c1e1900 */
[----:B------:R2:W5:Y:S04]  /*22c0*/  @!P4 LDG.E R37, desc[UR8][R40.64+0x680] ;  /* 0x000680082825c981 */ /* 0x000568000c1e1900 */
[----:B------:R2:W5:Y:S04]  /*22d0*/  @!P3 LDG.E R39, desc[UR8][R40.64+0x700] ;  /* 0x000700082827b981 */ /* 0x000568000c1e1900 */
[----:B------:R2:W5:Y:S04]  /*22e0*/  @!P2 LDG.E R43, desc[UR8][R40.64+0x780] ;  /* 0x00078008282ba981 */ /* 0x000568000c1e1900 */
[----:B------:R2:W5:Y:S02]  /*22f0*/  @!P1 LDG.E R45, desc[UR8][R40.64+0x800] ;  /* 0x00080008282d9981 */ /* 0x000564000c1e1900 */
.L_x_26:
[----:B------:R-:W-:Y:S05]  /*2300*/  @P0 BRA `(.L_x_27) ;  /* 0x0000000000540947 */ /* 0x000fea0003800000 */
[----:B------:R-:W1:Y:S02]  /*2310*/  LDCU.64 UR4, c[0x0][0x3b0] ;  /* 0x00007600ff0477ac */ /* 0x000e640008000a00 */
[----:B-1----:R-:W-:-:S04]  /*2320*/  LEA R2, P0, R0, UR4, 0x2 ;  /* 0x0000000400027c11 */ /* 0x002fc8000f8010ff */
[----:B------:R-:W-:-:S05]  /*2330*/  LEA.HI.X R3, R0, UR5, R25, 0x2, P0 ;  /* 0x0000000500037c11 */ /* 0x000fca00080f1419 */
[----:B-----5:R-:W-:Y:S04]  /*2340*/  STG.E desc[UR8][R2.64], R7 ;  /* 0x0000000702007986 */ /* 0x020fe8000c101908 */
[----:B------:R-:W-:Y:S04]  /*2350*/  STG.E desc[UR8][R2.64+0x80], R9 ;  /* 0x0000800902007986 */ /* 0x000fe8000c101908 */
        /* <DEDUP_REMOVED lines=14> */
[----:B------:R-:W-:Y:S01]  /*2440*/  STG.E desc[UR8][R2.64+0x800], R45 ;  /* 0x0008002d02007986 */ /* 0x000fe2000c101908 */
[----:B------:R-:W-:Y:S05]  /*2450*/  EXIT ;  /* 0x000000000000794d */ /* 0x000fea0003800000 */
.L_x_27:
[----:B------:R-:W1:Y:S01]  /*2460*/  LDCU.64 UR4, c[0x0][0x3b0] ;  /* 0x00007600ff0477ac */ /* 0x000e620008000a00 */
[----:B------:R-:W-:Y:S02]  /*2470*/  IMAD R2, R2, -0x1980, R21 ;  /* 0xffffe68002027824 */ /* 0x000fe400078e0215 */
[C---:B------:R-:W-:Y:S02]  /*2480*/  VIADD R21, R3.reuse, 0x40 ;  /* 0x0000004003157836 */ /* 0x040fe40000000000 */
[C---:B------:R-:W-:Y:S01]  /*2490*/  VIADD R5, R3.reuse, 0x20 ;  /* 0x0000002003057836 */ /* 0x040fe20000000000 */
[CC--:B------:R-:W-:Y:S01]  /*24a0*/  ISETP.GE.AND P3, PT, R3.reuse, R2.reuse, PT ;  /* 0x000000020300720c */ /* 0x0c0fe20003f66270 */
[----:B--23--:R-:W-:Y:S01]  /*24b0*/  VIADD R41, R3, 0x60 ;  /* 0x0000006003297836 */ /* 0x00cfe20000000000 */
[-C--:B------:R-:W-:Y:S01]  /*24c0*/  ISETP.GE.AND P1, PT, R21, R2.reuse, PT ;  /* 0x000000021500720c */ /* 0x080fe20003f26270 */
[----:B------:R-:W-:Y:S01]  /*24d0*/  VIADD R21, R3, 0x80 ;  /* 0x0000008003157836 */ /* 0x000fe20000000000 */
[-C--:B------:R-:W-:Y:S01]  /*24e0*/  ISETP.GE.AND P2, PT, R5, R2.reuse, PT ;  /* 0x000000020500720c */ /* 0x080fe20003f46270 */
[----:B0-----:R-:W-:Y:S01]  /*24f0*/  VIADD R47, R3, 0xc0 ;  /* 0x000000c0032f7836 */ /* 0x001fe20000000000 */
[-C--:B------:R-:W-:Y:S01]  /*2500*/  ISETP.GE.AND P0, PT, R41, R2.reuse, PT ;  /* 0x000000022900720c */ /* 0x080fe20003f06270 */
[----:B------:R-:W-:Y:S01]  /*2510*/  VIADD R41, R3, 0xa0 ;  /* 0x000000a003297836 */ /* 0x000fe20000000000 */
[----:B------:R-:W-:Y:S01]  /*2520*/  ISETP.GE.AND P6, PT, R21, R2, PT ;  /* 0x000000021500720c */ /* 0x000fe20003fc6270 */
[----:B------:R-:W-:Y:S01]  /*2530*/  VIADD R21, R3, 0xe0 ;  /* 0x000000e003157836 */ /* 0x000fe20000000000 */
[----:B-1----:R-:W-:-:S02]  /*2540*/  LEA R4, P4, R0, UR4, 0x2 ;  /* 0x0000000400047c11 */ /* 0x002fc4000f8810ff */
[-C--:B------:R-:W-:Y:S02]  /*2550*/  ISETP.GE.AND P5, PT, R41, R2.reuse, PT ;  /* 0x000000022900720c */ /* 0x080fe40003fa6270 */
[----:B------:R-:W-:Y:S01]  /*2560*/  LEA.HI.X R5, R0, UR5, R25, 0x2, P4 ;  /* 0x0000000500057c11 */ /* 0x000fe2000a0f1419 */
[----:B------:R-:W-:Y:S01]  /*2570*/  VIADD R25, R3, 0x100 ;  /* 0x0000010003197836 */ /* 0x000fe20000000000 */
[----:B------:R-:W-:-:S03]  /*2580*/  ISETP.GE.AND P4, PT, R47, R2, PT ;  /* 0x000000022f00720c */ /* 0x000fc60003f86270 */
[----:B-----5:R0:W-:Y:S01]  /*2590*/  @!P3 STG.E desc[UR8][R4.64], R7 ;  /* 0x000000070400b986 */ /* 0x0201e2000c101908 */
[-C--:B------:R-:W-:Y:S01]  /*25a0*/  ISETP.GE.AND P3, PT, R21, R2.reuse, PT ;  /* 0x000000021500720c */ /* 0x080fe20003f66270 */
[----:B------:R-:W-:Y:S02]  /*25b0*/  VIADD R21, R3, 0x120 ;  /* 0x0000012003157836 */ /* 0x000fe40000000000 */
[----:B------:R1:W-:Y:S01]  /*25c0*/  @!P2 STG.E desc[UR8][R4.64+0x80], R9 ;  /* 0x000080090400a986 */ /* 0x0003e2000c101908 */
[-C--:B------:R-:W-:Y:S01]  /*25d0*/  ISETP.GE.AND P2, PT, R25, R2.reuse, PT ;  /* 0x000000021900720c */ /* 0x080fe20003f46270 */
[----:B------:R-:W-:Y:S02]  /*25e0*/  VIADD R25, R3, 0x140 ;  /* 0x0000014003197836 */ /* 0x000fe40000000000 */
[----:B------:R2:W-:Y:S01]  /*25f0*/  @!P1 STG.E desc[UR8][R4.64+0x100], R11 ;  /* 0x0001000b04009986 */ /* 0x0005e2000c101908 */
[----:B------:R-:W-:Y:S01]  /*2600*/  ISETP.GE.AND P1, PT, R21, R2, PT ;  /* 0x000000021500720c */ /* 0x000fe20003f26270 */
[----:B------:R-:W-:-:S02]  /*2610*/  VIADD R21, R3, 0x160 ;  /* 0x0000016003157836 */ /* 0x000fc40000000000 */
[C---:B0-----:R-:W-:Y:S01]  /*2620*/  VIADD R7, R3.reuse, 0x180 ;  /* 0x0000018003077836 */ /* 0x041fe20000000000 */
[----:B------:R2:W-:Y:S01]  /*2630*/  @!P5 STG.E desc[UR8][R4.64+0x280], R17 ;  /* 0x000280110400d986 */ /* 0x0005e2000c101908 */
[----:B-1----:R-:W-:-:S03]  /*2640*/  VIADD R9, R3, 0x1a0 ;  /* 0x000001a003097836 */ /* 0x002fc60000000000 */
[----:B------:R2:W-:Y:S01]  /*2650*/  @!P4 STG.E desc[UR8][R4.64+0x300], R19 ;  /* 0x000300130400c986 */ /* 0x0005e2000c101908 */
[-C--:B------:R-:W-:Y:S01]  /*2660*/  ISETP.GE.AND P5, PT, R7, R2.reuse, PT ;  /* 0x000000020700720c */ /* 0x080fe20003fa6270 */
[----:B------:R-:W-:Y:S01]  /*2670*/  VIADD R7, R3, 0x1c0 ;  /* 0x000001c003077836 */ /* 0x000fe20000000000 */
[-C--:B------:R-:W-:Y:S01]  /*2680*/  ISETP.GE.AND P4, PT, R9, R2.reuse, PT ;  /* 0x000000020900720c */ /* 0x080fe20003f86270 */
[C---:B------:R-:W-:Y:S01]  /*2690*/  VIADD R9, R3.reuse, 0x1e0 ;  /* 0x000001e003097836 */ /* 0x040fe20000000000 */
[----:B------:R2:W-:Y:S01]  /*26a0*/  @!P0 STG.E desc[UR8][R4.64+0x180], R13 ;  /* 0x0001800d04008986 */ /* 0x0005e2000c101908 */
[----:B------:R-:W-:Y:S01]  /*26b0*/  VIADD R3, R3, 0x200 ;  /* 0x0000020003037836 */ /* 0x000fe20000000000 */
[-C--:B------:R-:W-:Y:S02]  /*26c0*/  ISETP.GE.AND P0, PT, R25, R2.reuse, PT ;  /* 0x000000021900720c */ /* 0x080fe40003f06270 */
        /* <DEDUP_REMOVED lines=13> */
[----:B------:R2:W-:Y:S01]  /*27a0*/  @!P2 STG.E desc[UR8][R4.64+0x780], R43 ;  /* 0x0007802b0400a986 */ /* 0x0005e2000c101908 */
[----:B------:R-:W-:Y:S05]  /*27b0*/  @P1 EXIT ;  /* 0x000000000000194d */ /* 0x000fea0003800000 */
[----:B------:R-:W-:Y:S01]  /*27c0*/  STG.E desc[UR8][R4.64+0x800], R45 ;  /* 0x0008002d04007986 */ /* 0x000fe2000c101908 */
[----:B------:R-:W-:Y:S05]  /*27d0*/  EXIT ;  /* 0x000000000000794d */ /* 0x000fea0003800000 */
.L_x_14:
[----:B------:R-:W-:Y:S01]  /*27e0*/  IMAD.MOV.U32 R36, RZ, RZ, RZ ;  /* 0x000000ffff247224 */ /* 0x000fe200078e00ff */
[C---:B------:R-:W-:Y:S01]  /*27f0*/  ISETP.GT.U32.AND P0, PT, R37.reuse, 0x1f, PT ;  /* 0x0000001f2500780c */ /* 0x040fe20003f04070 */
[----:B------:R-:W-:Y:S05]  /*2800*/  WARPSYNC.ALL ;  /* 0x0000000000007948 */ /* 0x000fea0003800000 */
[----:B------:R-:W-:-:S04]  /*2810*/  IMAD.HI.U32 R39, R37, 0x15555556, R36 ;  /* 0x1555555625277827 */ /* 0x000fc800078e0024 */
[----:B------:R-:W-:-:S05]  /*2820*/  IMAD R39, R39, 0x4, R0 ;  /* 0x0000000427277824 */ /* 0x000fca00078e0200 */
[----:B------:R1:W-:Y:S01]  /*2830*/  STS [R39+0x3410], R22 ;  /* 0x0034101627007388 */ /* 0x0003e20000000800 */
[----:B------:R-:W-:Y:S06]  /*2840*/  BAR.SYNC.DEFER_BLOCKING 0x0 ;  /* 0x0000000000007b1d */ /* 0x000fec0000010000 */
[----:B------:R-:W-:Y:S05]  /*2850*/  @P0 BRA `(.L_x_28) ;  /* 0x0000000000e00947 */ /* 0x000fea0003800000 */
[----:B------:R-:W-:Y:S01]  /*2860*/  IMAD R38, R37, 0x34, R0 ;  /* 0x0000003425267824 */ /* 0x000fe200078e0200 */
[----:B------:R-:W-:-:S04]  /*2870*/  UMOV UR5, 0xffffffff ;  /* 0xffffffff00057882 */ /* 0x000fc80000000000 */
[----:B------:R-:W-:Y:S04]  /*2880*/  LDS R73, [R38+0x3410] ;  /* 0x0034100026497984 */ /* 0x000fe80000000800 */
[----:B------:R-:W-:Y:S04]  /*2890*/  LDS R72, [R38+0x3414] ;  /* 0x0034140026487984 */ /* 0x000fe80000000800 */
[----:B------:R-:W2:Y:S04]  /*28a0*/  LDS R71, [R38+0x3418] ;  /* 0x0034180026477984 */ /* 0x000ea80000000800 */
[----:B------:R-:W-:Y:S04]  /*28b0*/  LDS R70, [R38+0x341c] ;  /* 0x00341c0026467984 */ /* 0x000fe80000000800 */
[----:B------:R-:W3:Y:S04]  /*28c0*/  LDS R69, [R38+0x3420] ;  /* 0x0034200026457984 */ /* 0x000ee80000000800 */
[----:B------:R-:W-:Y:S04]  /*28d0*/  LDS R68, [R38+0x3424] ;  /* 0x0034240026447984 */ /* 0x000fe80000000800 */
[----:B------:R-:W4:Y:S04]  /*28e0*/  LDS R67, [R38+0x3428] ;  /* 0x0034280026437984 */ /* 0x000f280000000800 */
[----:B------:R-:W-:Y:S04]  /*28f0*/  LDS R66, [R38+0x342c] ;  /* 0x00342c0026427984 */ /* 0x000fe80000000800 */
[----:B------:R-:W5:Y:S04]  /*2900*/  LDS R65, [R38+0x3430] ;  /* 0x0034300026417984 */ /* 0x000f680000000800 */
[----:B------:R-:W-:Y:S04]  /*2910*/  LDS R64, [R38+0x3434] ;  /* 0x0034340026407984 */ /* 0x000fe80000000800 */
[----:B------:R-:W0:Y:S04]  /*2920*/  LDS R63, [R38+0x3438] ;  /* 0x00343800263f7984 */ /* 0x000e280000000800 */
[----:B-1----:R-:W1:Y:S01]  /*2930*/  LDS R39, [R38+0x343c] ;  /* 0x00343c0026277984 */ /* 0x002e620000000800 */
[----:B--2---:R-:W-:-:S04]  /*2940*/  IADD3 R74, PT, PT, R71, R72, R73 ;  /* 0x00000048474a7210 */ /* 0x004fc80007ffe049 */
[----:B---3--:R-:W-:-:S04]  /*2950*/  IADD3 R74, PT, PT, R69, R74, R70 ;  /* 0x0000004a454a7210 */ /* 0x008fc80007ffe046 */
[----:B----4-:R-:W-:-:S04]  /*2960*/  IADD3 R74, PT, PT, R67, R74, R68 ;  /* 0x0000004a434a7210 */ /* 0x010fc80007ffe044 */
[----:B-----5:R-:W-:-:S04]  /*2970*/  IADD3 R74, PT, PT, R65, R74, R66 ;  /* 0x0000004a414a7210 */ /* 0x020fc80007ffe042 */
[----:B0-----:R-:W-:-:S05]  /*2980*/  IADD3 R74, PT, PT, R63, R74, R64 ;  /* 0x0000004a3f4a7210 */ /* 0x001fca0007ffe040 */
[----:B-1----:R-:W-:Y:S01]  /*2990*/  IMAD.IADD R39, R39, 0x1, R74 ;  /* 0x0000000127277824 */ /* 0x002fe200078e024a */
[----:B------:R-:W-:Y:S06]  /*29a0*/  BRA.DIV UR5, `(.L_x_29) ;  /* 0x0000007205447947 */ /* 0x000fec000b800000 */
[----:B------:R-:W0:Y:S02]  /*29b0*/  SHFL.UP P0, R77, R39, 0x1, RZ ;  /* 0x04200000274d7989 */ /* 0x000e2400000000ff */
[----:B0-----:R-:W-:-:S05]  /*29c0*/  @P0 IMAD.IADD R77, R39, 0x1, R77 ;  /* 0x00000001274d0824 */ /* 0x001fca00078e024d */
[----:B------:R-:W0:Y:S02]  /*29d0*/  SHFL.UP P0, R74, R77, 0x2, RZ ;  /* 0x044000004d4a7989 */ /* 0x000e2400000000ff */
[----:B0-----:R-:W-:-:S05]  /*29e0*/  @P0 IMAD.IADD R74, R77, 0x1, R74 ;  /* 0x000000014d4a0824 */ /* 0x001fca00078e024a */
[----:B------:R-:W0:Y:S02]  /*29f0*/  SHFL.UP P0, R77, R74, 0x4, RZ ;  /* 0x048000004a4d7989 */ /* 0x000e2400000000ff */
[----:B0-----:R-:W-:-:S05]  /*2a00*/  @P0 IMAD.IADD R77, R74, 0x1, R77 ;  /* 0x000000014a4d0824 */ /* 0x001fca00078e024d */
[----:B------:R-:W0:Y:S02]  /*2a10*/  SHFL.UP P0, R74, R77, 0x8, RZ ;  /* 0x050000004d4a7989 */ /* 0x000e2400000000ff */
[----:B0-----:R-:W-:-:S05]  /*2a20*/  @P0 IMAD.IADD R74, R77, 0x1, R74 ;  /* 0x000000014d4a0824 */ /* 0x001fca00078e024a */
[----:B------:R0:W1:Y:S02]  /*2a30*/  SHFL.UP P0, R38, R74, 0x10, RZ ;  /* 0x060000004a267989 */ /* 0x00006400000000ff */
.L_x_118:
[----:B-1----:R-:W-:-:S04]  /*2a40*/  @P0 IMAD.IADD R38, R74, 0x1, R38 ;  /* 0x000000014a260824 */ /* 0x002fc800078e0226 */
[----:B------:R-:W-:Y:S02]  /*2a50*/  IMAD.IADD R38, R38, 0x1, -R39 ;  /* 0x0000000126267824 */ /* 0x000fe400078e0a27 */
[----:B------:R-:W-:Y:S02]  /*2a60*/  IMAD R39, R37, 0x34, R0 ;  /* 0x0000003425277824 */ /* 0x000fe400078e0200 */
[----:B------:R-:W-:-:S03]  /*2a70*/  IMAD.IADD R73, R73, 0x1, R38 ;  /* 0x0000000149497824 */ /* 0x000fc600078e0226 */
[----:B------:R1:W-:Y:S01]  /*2a80*/  STS [R39+0x3410], R38 ;  /* 0x0034102627007388 */ /* 0x0003e20000000800 */
        /* <DEDUP_REMOVED lines=18> */
[----:B-1----:R-:W-:-:S03]  /*2bb0*/  IMAD.IADD R38, R63, 0x1, R64 ;  /* 0x000000013f267824 */ /* 0x002fc600078e0240 */
[----:B------:R2:W-:Y:S04]  /*2bc0*/  STS [R39+0x3438], R64 ;  /* 0x0034384027007388 */ /* 0x0005e80000000800 */
[----:B------:R2:W-:Y:S02]  /*2bd0*/  STS [R39+0x343c], R38 ;  /* 0x00343c2627007388 */ /* 0x0005e40000000800 */
.L_x_28:
[----:B--2---:R-:W2:Y:S01]  /*2be0*/  LDL R71, [R1] ;  /* 0x0000000001477983 */ /* 0x004ea20000100800 */
[----:B------:R-:W-:Y:S05]  /*2bf0*/  WARPSYNC.ALL ;  /* 0x0000000000007948 */ /* 0x000fea0003800000 */
[----:B------:R-:W-:Y:S01]  /*2c00*/  IMAD.MOV.U32 R38, RZ, RZ, RZ ;  /* 0x000000ffff267224 */ /* 0x000fe200078e00ff */
[----:B------:R-:W-:Y:S01]  /*2c10*/  BSSY.RECONVERGENT B0, `(.L_x_30) ;  /* 0x000002c000007945 */ /* 0x000fe20003800200 */
[----:B-1----:R-:W-:Y:S02]  /*2c20*/  IMAD.MOV.U32 R39, RZ, RZ, R37 ;  /* 0x000000ffff277224 */ /* 0x002fe400078e0025 */
[----:B------:R-:W-:-:S04]  /*2c30*/  IMAD.HI.U32 R39, R37, 0x15555556, R38 ;  /* 0x1555555625277827 */ /* 0x000fc800078e0026 */
[----:B------:R-:W-:Y:S01]  /*2c40*/  IMAD R39, R39, 0x4, R0 ;  /* 0x0000000427277824 */ /* 0x000fe200078e0200 */
[----:B------:R-:W-:Y:S06]  /*2c50*/  BAR.SYNC.DEFER_BLOCKING 0x0 ;  /* 0x0000000000007b1d */ /* 0x000fec0000010000 */
[----:B------:R-:W1:Y:S01]  /*2c60*/  LDS R39, [R39+0x3410] ;  /* 0x0034100027277984 */ /* 0x000e620000000800 */
[----:B--2---:R-:W-:-:S13]  /*2c70*/  ISETP.NE.AND P0, PT, R71, RZ, PT ;  /* 0x000000ff4700720c */ /* 0x004fda0003f05270 */
[----:B-1----:R-:W-:Y:S05]  /*2c80*/  @P0 BRA `(.L_x_31) ;  /* 0x0000000000900947 */ /* 0x002fea0003800000 */
[----:B------:R-:W1:Y:S04]  /*2c90*/  LDS R65, [R21] ;  /* 0x0000000015417984 */ /* 0x000e680000000800 */
[----:B------:R-:W2:Y:S04]  /*2ca0*/  LDS R67, [R21+0x400] ;  /* 0x0004000015437984 */ /* 0x000ea80000000800 */
[----:B------:R-:W3:Y:S04]  /*2cb0*/  LDS R69, [R21+0x800] ;  /* 0x0008000015457984 */ /* 0x000ee80000000800 */
[----:B------:R-:W4:Y:S04]  /*2cc0*/  LDS R63, [R21+0xc00] ;  /* 0x000c0000153f7984 */ /* 0x000f280000000800 */
[----:B------:R-:W5:Y:S04]  /*2cd0*/  LDS R76, [R21+0x1000] ;  /* 0x00100000154c7984 */ /* 0x000f680000000800 */
[----:B------:R-:W5:Y:S04]  /*2ce0*/  LDS R72, [R21+0x1400] ;  /* 0x0014000015487984 */ /* 0x000f680000000800 */
[----:B0-----:R-:W0:Y:S04]  /*2cf0*/  LDS R74, [R21+0x1800] ;  /* 0x00180000154a7984 */ /* 0x001e280000000800 */
[----:B------:R-:W0:Y:S04]  /*2d00*/  LDS R70, [R21+0x1c00] ;  /* 0x001c000015467984 */ /* 0x000e280000000800 */
[----:B------:R-:W0:Y:S04]  /*2d10*/  LDS R38, [R21+0x2000] ;  /* 0x0020000015267984 */ /* 0x000e280000000800 */
[----:B------:R-:W0:Y:S04]  /*2d20*/  LDS R68, [R21+0x2400] ;  /* 0x0024000015447984 */ /* 0x000e280000000800 */
[----:B------:R-:W0:Y:S01]  /*2d30*/  LDS R66, [R21+0x2800] ;  /* 0x0028000015427984 */ /* 0x000e220000000800 */
[----:B-1----:R-:W-:-:S03]  /*2d40*/  IMAD.IADD R65, R39, 0x1, R65 ;  /* 0x0000000127417824 */ /* 0x002fc600078e0241 */
[----:B------:R-:W1:Y:S01]  /*2d50*/  LDS R64, [R21+0x2c00] ;  /* 0x002c000015407984 */ /* 0x000e620000000800 */
[C---:B--2---:R-:W-:Y:S02]  /*2d60*/  IMAD.IADD R67, R39.reuse, 0x1, R67 ;  /* 0x0000000127437824 */ /* 0x044fe400078e0243 */
[C---:B---3--:R-:W-:Y:S01]  /*2d70*/  IMAD.IADD R69, R39.reuse, 0x1, R69 ;  /* 0x0000000127457824 */ /* 0x048fe200078e0245 */
[----:B------:R2:W-:Y:S01]  /*2d80*/  STS [R21], R65 ;  /* 0x0000004115007388 */ /* 0x0005e20000000800 */
[----:B----4-:R-:W-:-:S03]  /*2d90*/  IMAD.IADD R63, R39, 0x1, R63 ;  /* 0x00000001273f7824 */ /* 0x010fc600078e023f */
[----:B------:R2:W-:Y:S01]  /*2da0*/  STS [R21+0x400], R67 ;  /* 0x0004004315007388 */ /* 0x0005e20000000800 */
[----:B-----5:R-:W-:-:S03]  /*2db0*/  IMAD.IADD R76, R39, 0x1, R76 ;  /* 0x00000001274c7824 */ /* 0x020fc600078e024c */
[----:B------:R2:W-:Y:S01]  /*2dc0*/  STS [R21+0x800], R69 ;  /* 0x0008004515007388 */ /* 0x0005e20000000800 */
[----:B------:R-:W-:-:S03]  /*2dd0*/  IMAD.IADD R72, R39, 0x1, R72 ;  /* 0x0000000127487824 */ /* 0x000fc600078e0248 */
[----:B------:R2:W-:Y:S01]  /*2de0*/  STS [R21+0xc00], R63 ;  /* 0x000c003f15007388 */ /* 0x0005e20000000800 */
[----:B0-----:R-:W-:-:S03]  /*2df0*/  IMAD.IADD R74, R39, 0x1, R74 ;  /* 0x00000001274a7824 */ /* 0x001fc600078e024a */
        /* <DEDUP_REMOVED lines=11> */
[----:B------:R2:W-:Y:S04]  /*2eb0*/  STS [R21+0x2800], R66 ;  /* 0x0028004215007388 */ /* 0x0005e80000000800 */
[----:B------:R2:W-:Y:S02]  /*2ec0*/  STS [R21+0x2c00], R64 ;  /* 0x002c004015007388 */ /* 0x0005e40000000800 */
.L_x_31:
[----:B------:R-:W-:Y:S05]  /*2ed0*/  BSYNC.RECONVERGENT B0 ;  /* 0x0000000000007941 */ /* 0x000fea0003800200 */
.L_x_30:
[----:B------:R-:W-:Y:S01]  /*2ee0*/  BAR.SYNC.DEFER_BLOCKING 0x0 ;  /* 0x0000000000007b1d */ /* 0x000fe20000010000 */
[----:B------:R-:W-:-:S05]  /*2ef0*/  R2P PR, R23, 0x7f ;  /* 0x0000007f17007804 */ /* 0x000fca0000000000 */
[----:B------:R-:W-:Y:S01]  /*2f00*/  BSSY.RECONVERGENT B0, `(.L_x_32) ;  /* 0x0000022000007945 */ /* 0x000fe20003800200 */
[----:B--2---:R-:W1:Y:S07]  /*2f10*/  S2R R72, SR_LANEID ;  /* 0x0000000000487919 */ /* 0x004e6e0000000000 */
[----:B------:R-:W-:Y:S02]  /*2f20*/  VOTE.ANY R38, PT, P0 ;  /* 0x0000000000267806 */ /* 0x000fe400000e0100 */
[----:B------:R-:W-:-:S02]  /*2f30*/  VOTE.ANY R63, PT, P1 ;  /* 0x00000000003f7806 */ /* 0x000fc400008e0100 */
[----:B------:R-:W-:Y:S02]  /*2f40*/  @!P0 LOP3.LUT R38, RZ, R38, RZ, 0x33, !PT ;  /* 0x00000026ff268212 */ /* 0x000fe400078e33ff */
[----:B------:R-:W-:Y:S02]  /*2f50*/  VOTE.ANY R65, PT, P2 ;  /* 0x0000000000417806 */ /* 0x000fe400010e0100 */
[----:B------:R-:W-:Y:S02]  /*2f60*/  @!P1 LOP3.LUT R63, RZ, R63, RZ, 0x33, !PT ;  /* 0x0000003fff3f9212 */ /* 0x000fe400078e33ff */
[----:B------:R-:W-:Y:S02]  /*2f70*/  VOTE.ANY R67, PT, P3 ;  /* 0x0000000000437806 */ /* 0x000fe400018e0100 */
[----:B------:R-:W-:Y:S02]  /*2f80*/  @!P2 LOP3.LUT R65, RZ, R65, RZ, 0x33, !PT ;  /* 0x00000041ff41a212 */ /* 0x000fe400078e33ff */
[----:B------:R-:W-:-:S02]  /*2f90*/  LOP3.LUT R38, R63, R38, RZ, 0xc0, !PT ;  /* 0x000000263f267212 */ /* 0x000fc400078ec0ff */
[----:B------:R-:W-:Y:S02]  /*2fa0*/  @!P3 LOP3.LUT R67, RZ, R67, RZ, 0x33, !PT ;  /* 0x00000043ff43b212 */ /* 0x000fe400078e33ff */
[----:B------:R-:W-:Y:S02]  /*2fb0*/  LOP3.LUT R38, R65, R38, RZ, 0xc0, !PT ;  /* 0x0000002641267212 */ /* 0x000fe400078ec0ff */
[----:B------:R-:W-:Y:S02]  /*2fc0*/  VOTE.ANY R63, PT, P4 ;  /* 0x00000000003f7806 */ /* 0x000fe400020e0100 */
[----:B------:R-:W-:Y:S02]  /*2fd0*/  LOP3.LUT P0, RZ, R23, 0x80, RZ, 0xc0, !PT ;  /* 0x0000008017ff7812 */ /* 0x000fe4000780c0ff */
[----:B------:R-:W-:Y:S02]  /*2fe0*/  LOP3.LUT R38, R67, R38, RZ, 0xc0, !PT ;  /* 0x0000002643267212 */ /* 0x000fe400078ec0ff */
[----:B------:R-:W-:-:S02]  /*2ff0*/  @!P4 LOP3.LUT R63, RZ, R63, RZ, 0x33, !PT ;  /* 0x0000003fff3fc212 */ /* 0x000fc400078e33ff */
[----:B------:R-:W-:Y:S02]  /*3000*/  VOTE.ANY R23, PT, P5 ;  /* 0x0000000000177806 */ /* 0x000fe400028e0100 */
[----:B------:R-:W-:Y:S02]  /*3010*/  LOP3.LUT R38, R63, R38, RZ, 0xc0, !PT ;  /* 0x000000263f267212 */ /* 0x000fe400078ec0ff */
[----:B------:R-:W-:Y:S02]  /*3020*/  @!P5 LOP3.LUT R23, RZ, R23, RZ, 0x33, !PT ;  /* 0x00000017ff17d212 */ /* 0x000fe400078e33ff */
[----:B------:R-:W-:Y:S02]  /*3030*/  VOTE.ANY R64, PT, P6 ;  /* 0x0000000000407806 */ /* 0x000fe400030e0100 */
[----:B------:R-:W-:Y:S02]  /*3040*/  LOP3.LUT R23, R23, R38, RZ, 0xc0, !PT ;  /* 0x0000002617177212 */ /* 0x000fe400078ec0ff */
[----:B------:R-:W2:Y:S01]  /*3050*/  S2R R38, SR_LEMASK ;  /* 0x0000000000267919 */ /* 0x000ea20000003a00 */
[----:B------:R-:W-:-:S02]  /*3060*/  VOTE.ANY R66, PT, P0 ;  /* 0x0000000000427806 */ /* 0x000fc400000e0100 */
[----:B------:R-:W-:Y:S02]  /*3070*/  @!P6 LOP3.LUT R64, RZ, R64, RZ, 0x33, !PT ;  /* 0x00000040ff40e212 */ /* 0x000fe400078e33ff */
[----:B------:R-:W-:Y:S02]  /*3080*/  @!P0 LOP3.LUT R66, RZ, R66, RZ, 0x33, !PT ;  /* 0x00000042ff428212 */ /* 0x000fe400078e33ff */
[----:B------:R-:W-:Y:S01]  /*3090*/  LOP3.LUT R23, R64, R23, RZ, 0xc0, !PT ;  /* 0x0000001740177212 */ /* 0x000fe200078ec0ff */
[----:B------:R-:W-:-:S03]  /*30a0*/  IMAD.MOV.U32 R64, RZ, RZ, RZ ;  /* 0x000000ffff407224 */ /* 0x000fc600078e00ff */
[----:B------:R-:W-:-:S04]  /*30b0*/  LOP3.LUT R65, R66, R23, RZ, 0xc0, !PT ;  /* 0x0000001742417212 */ /* 0x000fc800078ec0ff */
[----:B------:R-:W1:Y:S02]  /*30c0*/  FLO.U32 R63, R65 ;  /* 0x00000041003f7300 */ /* 0x000e6400000e0000 */
[----:B-1----:R-:W-:Y:S02]  /*30d0*/  ISETP.NE.AND P0, PT, R72, R63, PT ;  /* 0x0000003f4800720c */ /* 0x002fe40003f05270 */
[----:B--2---:R-:W-:-:S06]  /*30e0*/  LOP3.LUT R23, R38, R65, RZ, 0xc0, !PT ;  /* 0x0000004126177212 */ /* 0x004fcc00078ec0ff */
[----:B------:R-:W1:Y:S05]  /*30f0*/  POPC R23, R23 ;  /* 0x0000001700177309 */ /* 0x000e6a0000000000 */
[----:B------:R-:W-:Y:S05]  /*3100*/  @P0 BRA `(.L_x_33) ;  /* 0x0000000000040947 */ /* 0x000fea0003800000 */
[----:B-1----:R2:W3:Y:S02]  /*3110*/  ATOMS.ADD R64, [R46], R23 ;  /* 0x000000172e40738c */ /* 0x0024e40000000000 */
.L_x_33:
[----:B------:R-:W-:Y:S05]  /*3120*/  BSYNC.RECONVERGENT B0 ;  /* 0x0000000000007941 */ /* 0x000fea0003800200 */
.L_x_32:
[----:B------:R-:W-:Y:S01]  /*3130*/  R2P PR, R24, 0x7f ;  /* 0x0000007f18007804 */ /* 0x000fe20000000000 */
[----:B------:R-:W-:Y:S01]  /*3140*/  BSSY.RECONVERGENT B0, `(.L_x_34) ;  /* 0x0000021000007945 */ /* 0x000fe20003800200 */
[----:B------:R-:W-:-:S11]  /*3150*/  IMAD.MOV.U32 R66, RZ, RZ, RZ ;  /* 0x000000ffff427224 */ /* 0x000fd600078e00ff */
[----:B0-2---:R-:W-:Y:S02]  /*3160*/  VOTE.ANY R46, PT, P0 ;  /* 0x00000000002e7806 */ /* 0x005fe400000e0100 */
[----:B------:R-:W-:Y:S02]  /*3170*/  VOTE.ANY R65, PT, P1 ;  /* 0x0000000000417806 */ /* 0x000fe400008e0100 */
[----:B------:R-:W-:Y:S02]  /*3180*/  @!P0 LOP3.LUT R46, RZ, R46, RZ, 0x33, !PT ;  /* 0x0000002eff2e8212 */ /* 0x000fe400078e33ff */
[----:B------:R-:W-:Y:S02]  /*3190*/  VOTE.ANY R67, PT, P2 ;  /* 0x0000000000437806 */ /* 0x000fe400010e0100 */
[----:B------:R-:W-:Y:S02]  /*31a0*/  @!P1 LOP3.LUT R65, RZ, R65, RZ, 0x33, !PT ;  /* 0x00000041ff419212 */ /* 0x000fe400078e33ff */
[----:B------:R-:W-:-:S02]  /*31b0*/  @!P2 LOP3.LUT R67, RZ, R67, RZ, 0x33, !PT ;  /* 0x00000043ff43a212 */ /* 0x000fc400078e33ff */
[----:B------:R-:W-:Y:S02]  /*31c0*/  LOP3.LUT R46, R65, R46, RZ, 0xc0, !PT ;  /* 0x0000002e412e7212 */ /* 0x000fe400078ec0ff */
[----:B------:R-:W-:Y:S02]  /*31d0*/  VOTE.ANY R65, PT, P3 ;  /* 0x0000000000417806 */ /* 0x000fe400018e0100 */
[----:B------:R-:W-:Y:S02]  /*31e0*/  LOP3.LUT R46, R67, R46, RZ, 0xc0, !PT ;  /* 0x0000002e432e7212 */ /* 0x000fe400078ec0ff */
[----:B------:R-:W-:Y:S02]  /*31f0*/  LOP3.LUT P0, RZ, R24, 0x80, RZ, 0xc0, !PT ;  /* 0x0000008018ff7812 */ /* 0x000fe4000780c0ff */
[----:B------:R-:W-:Y:S02]  /*3200*/  VOTE.ANY R67, PT, P4 ;  /* 0x0000000000437806 */ /* 0x000fe400020e0100 */
[----:B------:R-:W-:-:S02]  /*3210*/  @!P3 LOP3.LUT R65, RZ, R65, RZ, 0x33, !PT ;  /* 0x00000041ff41b212 */ /* 0x000fc400078e33ff */
[----:B------:R-:W-:Y:S02]  /*3220*/  @!P4 LOP3.LUT R67, RZ, R67, RZ, 0x33, !PT ;  /* 0x00000043ff43c212 */ /* 0x000fe400078e33ff */
[----:B------:R-:W-:Y:S02]  /*3230*/  LOP3.LUT R46, R65, R46, RZ, 0xc0, !PT ;  /* 0x0000002e412e7212 */ /* 0x000fe400078ec0ff */
[----:B------:R-:W-:Y:S02]  /*3240*/  VOTE.ANY R65, PT, P5 ;  /* 0x0000000000417806 */ /* 0x000fe400028e0100 */
[----:B------:R-:W-:Y:S02]  /*3250*/  LOP3.LUT R46, R67, R46, RZ, 0xc0, !PT ;  /* 0x0000002e432e7212 */ /* 0x000fe400078ec0ff */
[----:B------:R-:W-:Y:S02]  /*3260*/  VOTE.ANY R67, PT, P6 ;  /* 0x0000000000437806 */ /* 0x000fe400030e0100 */
[----:B------:R-:W-:-:S02]  /*3270*/  @!P5 LOP3.LUT R65, RZ, R65, RZ, 0x33, !PT ;  /* 0x00000041ff41d212 */ /* 0x000fc400078e33ff */
[----:B------:R-:W-:Y:S02]  /*3280*/  VOTE.ANY R69, PT, P0 ;  /* 0x0000000000457806 */ /* 0x000fe400000e0100 */
[----:B------:R-:W-:Y:S02]  /*3290*/  @!P6 LOP3.LUT R67, RZ, R67, RZ, 0x33, !PT ;  /* 0x00000043ff43e212 */ /* 0x000fe400078e33ff */
[----:B------:R-:W-:Y:S02]  /*32a0*/  LOP3.LUT R46, R65, R46, RZ, 0xc0, !PT ;  /* 0x0000002e412e7212 */ /* 0x000fe400078ec0ff */
[----:B------:R-:W-:Y:S02]  /*32b0*/  @!P0 LOP3.LUT R69, RZ, R69, RZ, 0x33, !PT ;  /* 0x00000045ff458212 */ /* 0x000fe400078e33ff */
[----:B------:R-:W-:-:S04]  /*32c0*/  LOP3.LUT R46, R67, R46, RZ, 0xc0, !PT ;  /* 0x0000002e432e7212 */ /* 0x000fc800078ec0ff */
[----:B------:R-:W-:Y:S02]  /*32d0*/  LOP3.LUT R69, R69, R46, RZ, 0xc0, !PT ;  /* 0x0000002e45457212 */ /* 0x000fe400078ec0ff */
[----:B---3--:R0:W2:Y:S02]  /*32e0*/  SHFL.IDX PT, R46, R64, R63, 0x1f ;  /* 0x00001f3f402e7589 */ /* 0x0080a400000e0000 */
[----:B------:R-:W3:Y:S01]  /*32f0*/  FLO.U32 R65, R69 ;  /* 0x0000004500417300 */ /* 0x000ee200000e0000 */
[----:B------:R-:W-:-:S07]  /*3300*/  LOP3.LUT R24, R38, R69, RZ, 0xc0, !PT ;  /* 0x0000004526187212 */ /* 0x000fce00078ec0ff */
[----:B------:R-:W4:Y:S01]  /*3310*/  POPC R24, R24 ;  /* 0x0000001800187309 */ /* 0x000f220000000000 */
[----:B---3--:R-:W-:-:S13]  /*3320*/  ISETP.NE.AND P0, PT, R72, R65, PT ;  /* 0x000000414800720c */ /* 0x008fda0003f05270 */
[----:B0-2-4-:R-:W-:Y:S05]  /*3330*/  @P0 BRA `(.L_x_35) ;  /* 0x0000000000040947 */ /* 0x015fea0003800000 */
[----:B------:R0:W2:Y:S02]  /*3340*/  ATOMS.ADD R66, [R47], R24 ;  /* 0x000000182f42738c */ /* 0x0000a40000000000 */
.L_x_35:
[----:B------:R-:W-:Y:S05]  /*3350*/  BSYNC.RECONVERGENT B0 ;  /* 0x0000000000007941 */ /* 0x000fea0003800200 */
.L_x_34:
[----:B------:R-:W-:Y:S01]  /*3360*/  R2P PR, R25, 0x7f ;  /* 0x0000007f19007804 */ /* 0x000fe20000000000 */
[----:B------:R-:W-:-:S12]  /*3370*/  BSSY.RECONVERGENT B0, `(.L_x_36) ;  /* 0x0000021000007945 */ /* 0x000fd80003800200 */
[----:B0-----:R-:W-:Y:S02]  /*3380*/  VOTE.ANY R47, PT, P0 ;  /* 0x00000000002f7806 */ /* 0x001fe400000e0100 */
        /* <DEDUP_REMOVED lines=19> */
[----:B------:R-:W-:Y:S01]  /*34c0*/  LOP3.LUT R47, R64, R47, RZ, 0xc0, !PT ;  /* 0x0000002f402f7212 */ /* 0x000fe200078ec0ff */
[----:B------:R-:W-:Y:S01]  /*34d0*/  IMAD.MOV.U32 R64, RZ, RZ, RZ ;  /* 0x000000ffff407224 */ /* 0x000fe200078e00ff */
[----:B------:R-:W-:Y:S02]  /*34e0*/  @!P0 LOP3.LUT R70, RZ, R70, RZ, 0x33, !PT ;  /* 0x00000046ff468212 */ /* 0x000fe400078e33ff */
[----:B------:R-:W-:-:S04]  /*34f0*/  LOP3.LUT R47, R68, R47, RZ, 0xc0, !PT ;  /* 0x0000002f442f7212 */ /* 0x000fc800078ec0ff */
[----:B------:R-:W-:Y:S02]  /*3500*/  LOP3.LUT R67, R70, R47, RZ, 0xc0, !PT ;  /* 0x0000002f46437212 */ /* 0x000fe400078ec0ff */
[----:B--2---:R0:W2:Y:S02]  /*3510*/  SHFL.IDX PT, R47, R66, R65, 0x1f ;  /* 0x00001f41422f7589 */ /* 0x0040a400000e0000 */
[----:B------:R-:W3:Y:S01]  /*3520*/  FLO.U32 R63, R67 ;  /* 0x00000043003f7300 */ /* 0x000ee200000e0000 */
[----:B------:R-:W-:-:S07]  /*3530*/  LOP3.LUT R25, R38, R67, RZ, 0xc0, !PT ;  /* 0x0000004326197212 */ /* 0x000fce00078ec0ff */
[----:B------:R-:W4:Y:S01]  /*3540*/  POPC R25, R25 ;  /* 0x0000001900197309 */ /* 0x000f220000000000 */
[----:B---3--:R-:W-:-:S13]  /*3550*/  ISETP.NE.AND P0, PT, R72, R63, PT ;  /* 0x0000003f4800720c */ /* 0x008fda0003f05270 */
[----:B0-2-4-:R-:W-:Y:S05]  /*3560*/  @P0 BRA `(.L_x_37) ;  /* 0x0000000000040947 */ /* 0x015fea0003800000 */
[----:B------:R0:W2:Y:S02]  /*3570*/  ATOMS.ADD R64, [R48], R25 ;  /* 0x000000193040738c */ /* 0x0000a40000000000 */
.L_x_37:
[----:B------:R-:W-:Y:S05]  /*3580*/  BSYNC.RECONVERGENT B0 ;  /* 0x0000000000007941 */ /* 0x000fea0003800200 */
.L_x_36:
[----:B------:R-:W-:Y:S01]  /*3590*/  R2P PR, R26, 0x7f ;  /* 0x0000007f1a007804 */ /* 0x000fe20000000000 */
[----:B------:R-:W-:Y:S01]  /*35a0*/  BSSY.RECONVERGENT B0, `(.L_x_38) ;  /* 0x0000021000007945 */ /* 0x000fe20003800200 */
[----:B------:R-:W-:-:S11]  /*35b0*/  IMAD.MOV.U32 R66, RZ, RZ, RZ ;  /* 0x000000ffff427224 */ /* 0x000fd600078e00ff */
        /* <DEDUP_REMOVED lines=31> */
.L_x_39:
[----:B------:R-:W-:Y:S05]  /*37b0*/  BSYNC.RECONVERGENT B0 ;  /* 0x0000000000007941 */ /* 0x000fea0003800200 */
.L_x_38:
        /* <DEDUP_REMOVED lines=34> */
.L_x_41:
[----:B------:R-:W-:Y:S05]  /*39e0*/  BSYNC.RECONVERGENT B0 ;  /* 0x0000000000007941 */ /* 0x000fea0003800200 */
.L_x_40:
        /* <DEDUP_REMOVED lines=34> */
.L_x_43:
[----:B------:R-:W-:Y:S05]  /*3c10*/  BSYNC.RECONVERGENT B0 ;  /* 0x0000000000007941 */ /* 0x000fea0003800200 */
.L_x_42:
        /* <DEDUP_REMOVED lines=12> */
[----:B------:R-:W-:Y:S01]  /*3ce0*/  VOTE.ANY R68, PT, P4 ;  /* 0x0000000000447806 */ /* 0x000fe200020e0100 */
[----:B--2---:R0:W2:Y:S01]  /*3cf0*/  SHFL.IDX PT, R29, R66, R65, 0x1f ;  /* 0x00001f41421d7589 */ /* 0x0040a200000e0000 */
        /* <DEDUP_REMOVED lines=13> */
[----:B------:R-:W-:-:S04]  /*3dd0*/  LOP3.LUT R67, R70, R51, RZ, 0xc0, !PT ;  /* 0x0000003346437212 */ /* 0x000fc800078ec0ff */
[----:B------:R-:W3:Y:S01]  /*3de0*/  FLO.U32 R63, R67 ;  /* 0x00000043003f7300 */ /* 0x000ee200000e0000 */
[----:B------:R-:W-:-:S07]  /*3df0*/  LOP3.LUT R51, R38, R67, RZ, 0xc0, !PT ;  /* 0x0000004326337212 */ /* 0x000fce00078ec0ff */
[----:B------:R-:W4:Y:S01]  /*3e00*/  POPC R51, R51 ;  /* 0x0000003300337309 */ /* 0x000f220000000000 */
[----:B---3--:R-:W-:-:S13]  /*3e10*/  ISETP.NE.AND P0, PT, R72, R63, PT ;  /* 0x0000003f4800720c */ /* 0x008fda0003f05270 */
[----:B0-2-4-:R-:W-:Y:S05]  /*3e20*/  @P0 BRA `(.L_x_45) ;  /* 0x0000000000040947 */ /* 0x015fea0003800000 */
[----:B------:R0:W2:Y:S02]  /*3e30*/  ATOMS.ADD R64, [R52], R51 ;  /* 0x000000333440738c */ /* 0x0000a40000000000 */
.L_x_45:
[----:B------:R-:W-:Y:S05]  /*3e40*/  BSYNC.RECONVERGENT B0 ;  /* 0x0000000000007941 */ /* 0x000fea0003800200 */
.L_x_44:
        /* <DEDUP_REMOVED lines=34> */
.L_x_47:
[----:B------:R-:W-:Y:S05]  /*4070*/  BSYNC.RECONVERGENT B0 ;  /* 0x0000000000007941 */ /* 0x000fea0003800200 */
.L_x_46:
        /* <DEDUP_REMOVED lines=34> */
.L_x_49:
[----:B------:R-:W-:Y:S05]  /*42a0*/  BSYNC.RECONVERGENT B0 ;  /* 0x0000000000007941 */ /* 0x000fea0003800200 */
.L_x_48:
        /* <DEDUP_REMOVED lines=34> */
.L_x_51:
[----:B------:R-:W-:Y:S05]  /*44d0*/  BSYNC.RECONVERGENT B0 ;  /* 0x0000000000007941 */ /* 0x000fea0003800200 */
.L_x_50:
        /* <DEDUP_REMOVED lines=34> */
.L_x_53:
[----:B------:R-:W-:Y:S05]  /*4700*/  BSYNC.RECONVERGENT B0 ;  /* 0x0000000000007941 */ /* 0x000fea0003800200 */
.L_x_52:
        /* <DEDUP_REMOVED lines=34> */
.L_x_55:
[----:B------:R-:W-:Y:S05]  /*4930*/  BSYNC.RECONVERGENT B0 ;  /* 0x0000000000007941 */ /* 0x000fea0003800200 */
.L_x_54:
        /* <DEDUP_REMOVED lines=34> */
.L_x_57:
[----:B------:R-:W-:Y:S05]  /*4b60*/  BSYNC.RECONVERGENT B0 ;  /* 0x0000000000007941 */ /* 0x000fea0003800200 */
.L_x_56:
[----:B------:R-:W-:Y:S01]  /*4b70*/  R2P PR, R42, 0x7f ;  /* 0x0000007f2a007804 */ /* 0x000fe20000000000 */
[----:B--2---:R2:W3:Y:S01]  /*4b80*/  SHFL.IDX PT, R64, R64, R63, 0x1f ;  /* 0x00001f3f40407589 */ /* 0x0044e200000e0000 */
[----:B------:R-:W-:Y:S11]  /*4b90*/  BSSY.RECONVERGENT B0, `(.L_x_58) ;  /* 0x0000020000007945 */ /* 0x000ff60003800200 */
[----:B0-----:R-:W-:-:S02]  /*4ba0*/  VOTE.ANY R58, PT, P0 ;  /* 0x00000000003a7806 */ /* 0x001fc400000e0100 */
[----:B------:R-:W-:Y:S02]  /*4bb0*/  VOTE.ANY R65, PT, P1 ;  /* 0x0000000000417806 */ /* 0x000fe400008e0100 */
[----:B------:R-:W-:Y:S02]  /*4bc0*/  @!P0 LOP3.LUT R58, RZ, R58, RZ, 0x33, !PT ;  /* 0x0000003aff3a8212 */ /* 0x000fe400078e33ff */
[----:B------:R-:W-:Y:S02]  /*4bd0*/  VOTE.ANY R67, PT, P2 ;  /* 0x0000000000437806 */ /* 0x000fe400010e0100 */
[----:B------:R-:W-:Y:S02]  /*4be0*/  @!P1 LOP3.LUT R65, RZ, R65, RZ, 0x33, !PT ;  /* 0x00000041ff419212 */ /* 0x000fe400078e33ff */
[----:B------:R-:W-:Y:S02]  /*4bf0*/  @!P2 LOP3.LUT R67, RZ, R67, RZ, 0x33, !PT ;  /* 0x00000043ff43a212 */ /* 0x000fe400078e33ff */
[----:B------:R-:W-:-:S02]  /*4c00*/  LOP3.LUT R58, R65, R58, RZ, 0xc0, !PT ;  /* 0x0000003a413a7212 */ /* 0x000fc400078ec0ff */
[----:B------:R-:W-:Y:S02]  /*4c10*/  VOTE.ANY R65, PT, P3 ;  /* 0x0000000000417806 */ /* 0x000fe400018e0100 */
[----:B------:R-:W-:Y:S02]  /*4c20*/  LOP3.LUT R58, R67, R58, RZ, 0xc0, !PT ;  /* 0x0000003a433a7212 */ /* 0x000fe400078ec0ff */
[----:B------:R-:W-:Y:S02]  /*4c30*/  LOP3.LUT P0, RZ, R42, 0x80, RZ, 0xc0, !PT ;  /* 0x000000802aff7812 */ /* 0x000fe4000780c0ff */
[----:B------:R-:W-:Y:S02]  /*4c40*/  VOTE.ANY R67, PT, P4 ;  /* 0x0000000000437806 */ /* 0x000fe400020e0100 */
[----:B------:R-:W-:Y:S02]  /*4c50*/  @!P3 LOP3.LUT R65, RZ, R65, RZ, 0x33, !PT ;  /* 0x00000041ff41b212 */ /* 0x000fe400078e33ff */
[----:B------:R-:W-:-:S02]  /*4c60*/  @!P4 LOP3.LUT R67, RZ, R67, RZ, 0x33, !PT ;  /* 0x00000043ff43c212 */ /* 0x000fc400078e33ff */
[----:B------:R-:W-:Y:S02]  /*4c70*/  LOP3.LUT R58, R65, R58, RZ, 0xc0, !PT ;  /* 0x0000003a413a7212 */ /* 0x000fe400078ec0ff */
[----:B------:R-:W-:Y:S02]  /*4c80*/  VOTE.ANY R65, PT, P5 ;  /* 0x0000000000417806 */ /* 0x000fe400028e0100 */
[----:B------:R-:W-:Y:S02]  /*4c90*/  LOP3.LUT R58, R67, R58, RZ, 0xc0, !PT ;  /* 0x0000003a433a7212 */ /* 0x000fe400078ec0ff */
[----:B------:R-:W-:Y:S02]  /*4ca0*/  VOTE.ANY R67, PT, P6 ;  /* 0x0000000000437806 */ /* 0x000fe400030e0100 */
[----:B------:R-:W-:Y:S02]  /*4cb0*/  @!P5 LOP3.LUT R65, RZ, R65, RZ, 0x33, !PT ;  /* 0x00000041ff41d212 */ /* 0x000fe400078e33ff */
[----:B------:R-:W-:-:S02]  /*4cc0*/  VOTE.ANY R69, PT, P0 ;  /* 0x0000000000457806 */ /* 0x000fc400000e0100 */
[----:B------:R-:W-:Y:S02]  /*4cd0*/  @!P6 LOP3.LUT R67, RZ, R67, RZ, 0x33, !PT ;  /* 0x00000043ff43e212 */ /* 0x000fe400078e33ff */
[----:B------:R-:W-:Y:S01]  /*4ce0*/  LOP3.LUT R58, R65, R58, RZ, 0xc0, !PT ;  /* 0x0000003a413a7212 */ /* 0x000fe200078ec0ff */
[----:B------:R-:W-:Y:S01]  /*4cf0*/  IMAD.MOV.U32 R65, RZ, RZ, RZ ;  /* 0x000000ffff417224 */ /* 0x000fe200078e00ff */
[----:B------:R-:W-:Y:S02]  /*4d00*/  @!P0 LOP3.LUT R69, RZ, R69, RZ, 0x33, !PT ;  /* 0x00000045ff458212 */ /* 0x000fe400078e33ff */
[----:B------:R-:W-:-:S04]  /*4d10*/  LOP3.LUT R58, R67, R58, RZ, 0xc0, !PT ;  /* 0x0000003a433a7212 */ /* 0x000fc800078ec0ff */
[----:B------:R-:W-:-:S04]  /*4d20*/  LOP3.LUT R69, R69, R58, RZ, 0xc0, !PT ;  /* 0x0000003a45457212 */ /* 0x000fc800078ec0ff */
[----:B------:R-:W0:Y:S01]  /*4d30*/  FLO.U32 R58, R69 ;  /* 0x00000045003a7300 */ /* 0x000e2200000e0000 */
[----:B------:R-:W-:-:S07]  /*4d40*/  LOP3.LUT R42, R38, R69, RZ, 0xc0, !PT ;  /* 0x00000045262a7212 */ /* 0x000fce00078ec0ff */
[----:B------:R-:W4:Y:S01]  /*4d50*/  POPC R42, R42 ;  /* 0x0000002a002a7309 */ /* 0x000f220000000000 */
[----:B0-----:R-:W-:-:S13]  /*4d60*/  ISETP.NE.AND P0, PT, R72, R58, PT ;  /* 0x0000003a4800720c */ /* 0x001fda0003f05270 */
[----:B--234-:R-:W-:Y:S05]  /*4d70*/  @P0 BRA `(.L_x_59) ;  /* 0x0000000000040947 */ /* 0x01cfea0003800000 */
[----:B------:R0:W2:Y:S02]  /*4d80*/  ATOMS.ADD R65, [R59], R42 ;  /* 0x0000002a3b41738c */ /* 0x0000a40000000000 */
.L_x_59:
[----:B------:R-:W-:Y:S05]  /*4d90*/  BSYNC.RECONVERGENT B0 ;  /* 0x0000000000007941 */ /* 0x000fea0003800200 */
.L_x_58:
        /* <DEDUP_REMOVED lines=34> */
.L_x_61:
[----:B------:R-:W-:Y:S05]  /*4fc0*/  BSYNC.RECONVERGENT B0 ;  /* 0x0000000000007941 */ /* 0x000fea0003800200 */
.L_x_60:
[----:B------:R-:W-:Y:S01]  /*4fd0*/  R2P PR, R44, 0x7f ;  /* 0x0000007f2c007804 */ /* 0x000fe20000000000 */
[----:B--2---:R2:W3:Y:S01]  /*4fe0*/  SHFL.IDX PT, R66, R66, R59, 0x1f ;  /* 0x00001f3b42427589 */ /* 0x0044e200000e0000 */
[----:B------:R-:W-:Y:S11]  /*4ff0*/  BSSY.RECONVERGENT B0, `(.L_x_62) ;  /* 0x0000020000007945 */ /* 0x000ff60003800200 */
[----:B------:R-:W-:-:S02]  /*5000*/  VOTE.ANY R58, PT, P0 ;  /* 0x00000000003a7806 */ /* 0x000fc400000e0100 */
        /* <DEDUP_REMOVED lines=24> */
[----:B------:R-:W4:Y:S01]  /*5190*/  FLO.U32 R58, R69 ;  /* 0x00000045003a7300 */ /* 0x000f2200000e0000 */
[----:B------:R-:W-:-:S07]  /*51a0*/  LOP3.LUT R44, R38, R69, RZ, 0xc0, !PT ;  /* 0x00000045262c7212 */ /* 0x000fce00078ec0ff */
[----:B------:R-:W0:Y:S01]  /*51b0*/  POPC R44, R44 ;  /* 0x0000002c002c7309 */ /* 0x000e220000000000 */
[----:B----4-:R-:W-:-:S13]  /*51c0*/  ISETP.NE.AND P0, PT, R72, R58, PT ;  /* 0x0000003a4800720c */ /* 0x010fda0003f05270 */
[----:B0-23--:R-:W-:Y:S05]  /*51d0*/  @P0 BRA `(.L_x_63) ;  /* 0x0000000000040947 */ /* 0x00dfea0003800000 */
[----:B------:R0:W2:Y:S02]  /*51e0*/  ATOMS.ADD R63, [R61], R44 ;  /* 0x0000002c3d3f738c */ /* 0x0000a40000000000 */
.L_x_63:
[----:B------:R-:W-:Y:S05]  /*51f0*/  BSYNC.RECONVERGENT B0 ;  /* 0x0000000000007941 */ /* 0x000fea0003800200 */
.L_x_62:
        /* <DEDUP_REMOVED lines=28> */
[----:B0-----:R-:W0:Y:S01]  /*53c0*/  FLO.U32 R61, R59 ;  /* 0x0000003b003d7300 */ /* 0x001e2200000e0000 */
[----:B------:R-:W-:-:S07]  /*53d0*/  LOP3.LUT R38, R38, R59, RZ, 0xc0, !PT ;  /* 0x0000003b26267212 */ /* 0x000fce00078ec0ff */
[----:B------:R2:W4:Y:S01]  /*53e0*/  POPC R45, R38 ;  /* 0x00000026002d7309 */ /* 0x0005220000000000 */
[----:B0-----:R-:W-:-:S13]  /*53f0*/  ISETP.NE.AND P0, PT, R72, R61, PT ;  /* 0x0000003d4800720c */ /* 0x001fda0003f05270 */
[----:B--234-:R-:W-:Y:S05]  /*5400*/  @P0 BRA `(.L_x_65) ;  /* 0x0000000000040947 */ /* 0x01cfea0003800000 */
[----:B------:R0:W2:Y:S02]  /*5410*/  ATOMS.ADD R60, [R62], R45 ;  /* 0x0000002d3e3c738c */ /* 0x0000a40000000000 */
.L_x_65:
[----:B------:R-:W-:Y:S05]  /*5420*/  BSYNC.RECONVERGENT B0 ;  /* 0x0000000000007941 */ /* 0x000fea0003800200 */
.L_x_64:
[----:B------:R-:W-:Y:S01]  /*5430*/  BAR.SYNC.DEFER_BLOCKING 0x0 ;  /* 0x0000000000007b1d */ /* 0x000fe20000010000 */
[----:B-1----:R-:W-:Y:S01]  /*5440*/  IMAD.IADD R23, R23, 0x1, R46 ;  /* 0x0000000117177824 */ /* 0x002fe200078e022e */
[----:B------:R-:W-:Y:S01]  /*5450*/  ISETP.NE.AND P0, PT, R71, RZ, PT ;  /* 0x000000ff4700720c */ /* 0x000fe20003f05270 */
[----:B------:R-:W-:Y:S02]  /*5460*/  IMAD.IADD R47, R24, 0x1, R47 ;  /* 0x00000001182f7824 */ /* 0x000fe400078e022f */
[----:B------:R-:W-:Y:S01]  /*5470*/  IMAD.IADD R25, R25, 0x1, R48 ;  /* 0x0000000119197824 */ /* 0x000fe200078e0230 */
[----:B------:R-:W-:Y:S01]  /*5480*/  BSSY B1, `(.L_x_66) ;  /* 0x0000063000017945 */ /* 0x000fe20003800000 */
[----:B------:R-:W-:Y:S01]  /*5490*/  IMAD.IADD R49, R26, 0x1, R49 ;  /* 0x000000011a317824 */ /* 0x000fe200078e0231 */
[----:B--2---:R1:W2:Y:S01]  /*54a0*/  SHFL.IDX PT, R38, R60, R61, 0x1f ;  /* 0x00001f3d3c267589 */ /* 0x0042a200000e0000 */
[----:B------:R-:W-:Y:S02]  /*54b0*/  IMAD.IADD R27, R27, 0x1, R50 ;  /* 0x000000011b1b7824 */ /* 0x000fe400078e0232 */
[----:B------:R-:W-:-:S02]  /*54c0*/  IMAD R23, R23, 0x4, R0 ;  /* 0x0000000417177824 */ /* 0x000fc400078e0200 */
[----:B------:R-:W-:Y:S02]  /*54d0*/  IMAD.IADD R59, R28, 0x1, R29 ;  /* 0x000000011c3b7824 */ /* 0x000fe400078e021d */
[----:B------:R-:W-:Y:S02]  /*54e0*/  IMAD R24, R47, 0x4, R0 ;  /* 0x000000042f187824 */ /* 0x000fe400078e0200 */
[----:B------:R-:W-:Y:S02]  /*54f0*/  IMAD.IADD R51, R51, 0x1, R52 ;  /* 0x0000000133337824 */ /* 0x000fe400078e0234 */
[--C-:B------:R-:W-:Y:S02]  /*5500*/  IMAD R29, R25, 0x4, R0.reuse ;  /* 0x00000004191d7824 */ /* 0x100fe400078e0200 */
[----:B------:R-:W-:Y:S02]  /*5510*/  IMAD.IADD R53, R30, 0x1, R53 ;  /* 0x000000011e357824 */ /* 0x000fe400078e0235 */
[----:B------:R-:W-:Y:S01]  /*5520*/  IMAD R28, R49, 0x4, R0 ;  /* 0x00000004311c7824 */ /* 0x000fe200078e0200 */
[----:B------:R3:W-:Y:S01]  /*5530*/  STS [R23+-0x4], R4 ;  /* 0xfffffc0417007388 */ /* 0x0007e20000000800 */
[----:B------:R-:W-:-:S02]  /*5540*/  IMAD.IADD R31, R31, 0x1, R54 ;  /* 0x000000011f1f7824 */ /* 0x000fc400078e0236 */
[--C-:B------:R-:W-:Y:S01]  /*5550*/  IMAD R27, R27, 0x4, R0.reuse ;  /* 0x000000041b1b7824 */ /* 0x100fe200078e0200 */
[----:B------:R4:W-:Y:S01]  /*5560*/  STS [R24+-0x4], R5 ;  /* 0xfffffc0518007388 */ /* 0x0009e20000000800 */
[----:B------:R-:W-:Y:S02]  /*5570*/  IMAD.IADD R55, R32, 0x1, R55 ;  /* 0x0000000120377824 */ /* 0x000fe400078e0237 */
[----:B------:R-:W-:Y:S01]  /*5580*/  IMAD R26, R59, 0x4, R0 ;  /* 0x000000043b1a7824 */ /* 0x000fe200078e0200 */
[----:B------:R-:W-:Y:S01]  /*5590*/  STS [R29+-0x4], R6 ;  /* 0xfffffc061d007388 */ /* 0x000fe20000000800 */
[----:B-1----:R-:W-:Y:S02]  /*55a0*/  IMAD.IADD R61, R33, 0x1, R56 ;  /* 0x00000001213d7824 */ /* 0x002fe400078e0238 */
[----:B------:R-:W-:Y:S01]  /*55b0*/  IMAD R25, R51, 0x4, R0 ;  /* 0x0000000433197824 */ /* 0x000fe200078e0200 */
[----:B------:R1:W-:Y:S01]  /*55c0*/  STS [R28+-0x4], R7 ;  /* 0xfffffc071c007388 */ /* 0x0003e20000000800 */
[----:B------:R-:W-:-:S02]  /*55d0*/  IMAD.IADD R57, R34, 0x1, R57 ;  /* 0x0000000122397824 */ /* 0x000fc400078e0239 */
[----:B---3--:R-:W-:Y:S01]  /*55e0*/  IMAD R4, R53, 0x4, R0 ;  /* 0x0000000435047824 */ /* 0x008fe200078e0200 */
[----:B------:R-:W-:Y:S01]  /*55f0*/  STS [R27+-0x4], R8 ;  /* 0xfffffc081b007388 */ /* 0x000fe20000000800 */
[----:B------:R-:W-:Y:S02]  /*5600*/  IMAD.IADD R35, R35, 0x1, R64 ;  /* 0x0000000123237824 */ /* 0x000fe400078e0240 */
[--C-:B----4-:R-:W-:Y:S01]  /*5610*/  IMAD R5, R31, 0x4, R0.reuse ;  /* 0x000000041f057824 */ /* 0x110fe200078e0200 */
[----:B------:R3:W-:Y:S01]  /*5620*/  STS [R26+-0x4], R9 ;  /* 0xfffffc091a007388 */ /* 0x0007e20000000800 */
        /* <DEDUP_REMOVED lines=8> */
[----:B------:R4:W-:Y:S01]  /*56b0*/  STS [R5+-0x4], R12 ;  /* 0xfffffc0c05007388 */ /* 0x0009e20000000800 */
[----:B--2---:R-:W-:Y:S02]  /*56c0*/  IMAD.IADD R33, R45, 0x1, R38 ;  /* 0x000000012d217824 */ /* 0x004fe400078e0226 */
[--C-:B-1----:R-:W-:Y:S01]  /*56d0*/  IMAD R7, R35, 0x4, R0.reuse ;  /* 0x0000000423077824 */ /* 0x102fe200078e0200 */
[----:B------:R4:W-:Y:S01]  /*56e0*/  STS [R30+-0x4], R13 ;  /* 0xfffffc0d1e007388 */ /* 0x0009e20000000800 */
[----:B------:R-:W-:-:S02]  /*56f0*/  IMAD R6, R65, 0x4, R0 ;  /* 0x0000000441067824 */ /* 0x000fc400078e0200 */
[--C-:B---3--:R-:W-:Y:S01]  /*5700*/  IMAD R9, R43, 0x4, R0.reuse ;  /* 0x000000042b097824 */ /* 0x108fe200078e0200 */
[----:B------:R4:W-:Y:S01]  /*5710*/  STS [R31+-0x4], R14 ;  /* 0xfffffc0e1f007388 */ /* 0x0009e20000000800 */
[--C-:B------:R-:W-:Y:S02]  /*5720*/  IMAD R8, R63, 0x4, R0.reuse ;  /* 0x000000043f087824 */ /* 0x100fe400078e0200 */
[--C-:B------:R-:W-:Y:S01]  /*5730*/  IMAD R33, R33, 0x4, R0.reuse ;  /* 0x0000000421217824 */ /* 0x100fe200078e0200 */
[----:B------:R4:W-:Y:S01]  /*5740*/  STS [R32+-0x4], R15 ;  /* 0xfffffc0f20007388 */ /* 0x0009e20000000800 */
[----:B------:R-:W-:-:S03]  /*5750*/  IMAD R35, R37, 0x8, R0 ;  /* 0x0000000825237824 */ /* 0x000fc600078e0200 */
[----:B------:R4:W-:Y:S04]  /*5760*/  STS [R7+-0x4], R16 ;  /* 0xfffffc1007007388 */ /* 0x0009e80000000800 */
[----:B------:R4:W-:Y:S04]  /*5770*/  STS [R6+-0x4], R17 ;  /* 0xfffffc1106007388 */ /* 0x0009e80000000800 */
[----:B------:R4:W-:Y:S04]  /*5780*/  STS [R9+-0x4], R18 ;  /* 0xfffffc1209007388 */ /* 0x0009e80000000800 */
[----:B------:R4:W-:Y:S04]  /*5790*/  STS [R8+-0x4], R19 ;  /* 0xfffffc1308007388 */ /* 0x0009e80000000800 */
[----:B------:R4:W-:Y:S01]  /*57a0*/  STS [R33+-0x4], R20 ;  /* 0xfffffc1421007388 */ /* 0x0009e20000000800 */
[----:B------:R-:W-:Y:S05]  /*57b0*/  @P0 BRA `(.L_x_67) ;  /* 0x0000000000bc0947 */ /* 0x000fea0003800000 */
[----:B------:R-:W4:Y:S02]  /*57c0*/  LDCU.64 UR6, c[0x0][0x398] ;  /* 0x00007300ff0677ac */ /* 0x000f240008000a00 */
[----:B----4-:R-:W-:-:S04]  /*57d0*/  LEA R12, P0, R37, UR6, 0x3 ;  /* 0x00000006250c7c11 */ /* 0x010fc8000f8018ff */
[----:B------:R-:W-:-:S05]  /*57e0*/  LEA.HI.X R13, R37, UR7, RZ, 0x3, P0 ;  /* 0x00000007250d7c11 */ /* 0x000fca00080f1cff */
[----:B------:R-:W2:Y:S01]  /*57f0*/  LDG.E.64 R10, desc[UR8][R12.64] ;  /* 0x000000080c0a7981 */ /* 0x000ea2000c1e1b00 */
[----:B------:R-:W-:Y:S02]  /*5800*/  SHF.R.S32.HI R15, RZ, 0x1f, R39 ;  /* 0x0000001fff0f7819 */ /* 0x000fe40000011427 */
[----:B--2---:R-:W-:-:S05]  /*5810*/  IADD3 R10, P0, PT, -R39, R10, RZ ;  /* 0x0000000a270a7210 */ /* 0x004fca0007f1e1ff */
[----:B------:R-:W-:Y:S01]  /*5820*/  IMAD.X R11, R11, 0x1, ~R15, P0 ;  /* 0x000000010b0b7824 */ /* 0x000fe200000e0e0f */
[----:B------:R-:W-:Y:S01]  /*5830*/  ISETP.GE.AND P0, PT, R2, 0x1, PT ;  /* 0x000000010200780c */ /* 0x000fe20003f06270 */
[----:B------:R-:W-:-:S03]  /*5840*/  IMAD.MOV.U32 R15, RZ, RZ, R22 ;  /* 0x000000ffff0f7224 */ /* 0x000fc600078e0016 */
[----:B------:R1:W-:Y:S09]  /*5850*/  STS.64 [R35+0x6600], R10 ;  /* 0x0066000a23007388 */ /* 0x0003f20000000a00 */
[----:B------:R-:W-:Y:S05]  /*5860*/  @!P0 BRA `(.L_x_68) ;  /* 0x00000000006c8947 */ /* 0x000fea0003800000 */
[----:B------:R-:W-:Y:S01]  /*5870*/  BSSY B0, `(.L_x_69) ;  /* 0x0000019000007945 */ /* 0x000fe20003800000 */
[----:B------:R-:W-:Y:S02]  /*5880*/  IMAD.MOV.U32 R12, RZ, RZ, -0x1 ;  /* 0xffffffffff0c7424 */ /* 0x000fe400078e00ff */
[----:B------:R-:W-:Y:S02]  /*5890*/  IMAD.MOV.U32 R13, RZ, RZ, R2 ;  /* 0x000000ffff0d7224 */ /* 0x000fe400078e0002 */
[----:B------:R-:W-:-:S07]  /*58a0*/  IMAD.MOV.U32 R15, RZ, RZ, R22 ;  /* 0x000000ffff0f7224 */ /* 0x000fce00078e0016 */
.L_x_73:
[----:B-1----:R-:W1:Y:S01]  /*58b0*/  LDC.64 R10, c[0x0][0x380] ;  /* 0x0000e000ff0a7b82 */ /* 0x002e620000000a00 */
[----:B------:R-:W-:Y:S01]  /*58c0*/  VIADD R19, R13, 0xffffffff ;  /* 0xffffffff0d137836 */ /* 0x000fe20000000000 */
[----:B------:R-:W-:Y:S03]  /*58d0*/  BSSY B2, `(.L_x_70) ;  /* 0x0000008000027945 */ /* 0x000fe60003800000 */
[----:B------:R-:W-:-:S04]  /*58e0*/  IMAD R17, R19, 0x100, R37 ;  /* 0x0000010013117824 */ /* 0x000fc800078e0225 */
[----:B-1----:R-:W-:-:S07]  /*58f0*/  IMAD.WIDE R10, R17, 0x4, R10 ;  /* 0x00000004110a7825 */ /* 0x002fce00078e020a */
.L_x_71:
[----:B------:R-:W-:Y:S05]  /*5900*/  YIELD ;  /* 0x0000000000007946 */ /* 0x000fea0003800000 */
[----:B------:R1:W-:Y:S06]  /*5910*/  MEMBAR.SC.CTA ;  /* 0x0000000000007992 */ /* 0x0003ec0000000000 */
[----:B-1----:R-:W2:Y:S02]  /*5920*/  LDG.E.STRONG.SYS R14, desc[UR8][R10.64] ;  /* 0x000000080a0e7981 */ /* 0x002ea4000c1f5900 */
[----:B--2---:R-:W-:-:S13]  /*5930*/  ISETP.NE.AND P0, PT, R14, RZ, PT ;  /* 0x000000ff0e00720c */ /* 0x004fda0003f05270 */
[----:B------:R-:W-:Y:S05]  /*5940*/  @!P0 BRA `(.L_x_71) ;  /* 0xfffffffc00ec8947 */ /* 0x000fea000383ffff */
[----:B------:R-:W-:Y:S05]  /*5950*/  BSYNC B2 ;  /* 0x0000000000027941 */ /* 0x000fea0003800000 */
.L_x_70:
[----:B------:R-:W-:Y:S01]  /*5960*/  BSSY.RECONVERGENT B2, `(.L_x_72) ;  /* 0x0000006000027945 */ /* 0x000fe20003800200 */
[C---:B------:R-:W-:Y:S02]  /*5970*/  ISETP.GT.AND P0, PT, R14.reuse, -0x1, PT ;  /* 0xffffffff0e00780c */ /* 0x040fe40003f04270 */
[----:B------:R-:W-:Y:S01]  /*5980*/  LOP3.LUT R14, R14, 0x3fffffff, RZ, 0xc0, !PT ;  /* 0x3fffffff0e0e7812 */ /* 0x000fe200078ec0ff */
[----:B------:R-:W-:Y:S05]  /*5990*/  WARPSYNC.EXCLUSIVE R12 ;  /* 0x000000000c007348 */ /* 0x000fea0003a00000 */
[----:B------:R-:W-:-:S05]  /*59a0*/  IMAD.IADD R15, R14, 0x1, R15 ;  /* 0x000000010e0f7824 */ /* 0x000fca00078e020f */
[----:B------:R-:W-:-:S07]  /*59b0*/  VOTE.ANY R12, PT, P0 ;  /* 0x00000000000c7806 */ /* 0x000fce00000e0100 */
[----:B------:R-:W-:Y:S05]  /*59c0*/  BSYNC.RECONVERGENT B2 ;  /* 0x0000000000027941 */ /* 0x000fea0003800200 */
.L_x_72:
[----:B------:R-:W-:Y:S01]  /*59d0*/  ISETP.GT.U32.AND P1, PT, R13, 0x1, PT ;  /* 0x000000010d00780c */ /* 0x000fe20003f24070 */
[----:B------:R-:W-:-:S12]  /*59e0*/  IMAD.MOV.U32 R13, RZ, RZ, R19 ;  /* 0x000000ffff0d7224 */ /* 0x000fd800078e0013 */
[----:B------:R-:W-:Y:S05]  /*59f0*/  @P0 BRA P1, `(.L_x_73) ;  /* 0xfffffffc00ac0947 */ /* 0x000fea000083ffff */
[----:B------:R-:W-:Y:S05]  /*5a00*/  BSYNC B0 ;  /* 0x0000000000007941 */ /* 0x000fea0003800000 */
.L_x_69:
[----:B------:R2:W3:Y:S02]  /*5a10*/  LDS.64 R10, [R35+0x6600] ;  /* 0x00660000230a7984 */ /* 0x0004e40000000a00 */
.L_x_68:
[----:B------:R-:W4:Y:S01]  /*5a20*/  LDC.64 R12, c[0x0][0x380] ;  /* 0x0000e000ff0c7b82 */ /* 0x000f220000000a00 */
[C---:B------:R-:W-:Y:S01]  /*5a30*/  IMAD.IADD R17, R15.reuse, 0x1, -R22 ;  /* 0x000000010f117824 */ /* 0x040fe200078e0a16 */
[----:B------:R-:W-:Y:S01]  /*5a40*/  LOP3.LUT R15, R15, 0x80000000, RZ, 0xfc, !PT ;  /* 0x800000000f0f7812 */ /* 0x000fe200078efcff */
[----:B------:R-:W-:-:S03]  /*5a50*/  IMAD R19, R2, 0x100, R37 ;  /* 0x0000010002137824 */ /* 0x000fc600078e0225 */
[----:B-1-3--:R-:W-:-:S04]  /*5a60*/  IADD3 R10, P0, PT, R17, R10, RZ ;  /* 0x0000000a110a7210 */ /* 0x00afc80007f1e0ff */
[----:B------:R-:W-:-:S05]  /*5a70*/  LEA.HI.X.SX32 R11, R17, R11, 0x1, P0 ;  /* 0x0000000b110b7211 */ /* 0x000fca00000f0eff */
[----:B------:R1:W-:Y:S01]  /*5a80*/  STS.64 [R35+0x6600], R10 ;  /* 0x0066000a23007388 */ /* 0x0003e20000000a00 */
[----:B----4-:R-:W-:-:S05]  /*5a90*/  IMAD.WIDE R12, R19, 0x4, R12 ;  /* 0x00000004130c7825 */ /* 0x010fca00078e020c */
[----:B------:R1:W-:Y:S02]  /*5aa0*/  STG.E.STRONG.SYS desc[UR8][R12.64], R15 ;  /* 0x0000000f0c007986 */ /* 0x0003e4000c115908 */
.L_x_67:
[----:B------:R-:W-:Y:S05]  /*5ab0*/  BSYNC B1 ;  /* 0x0000000000017941 */ /* 0x000fea0003800000 */
.L_x_66:
[----:B-1--4-:R-:W1:Y:S01]  /*5ac0*/  LDC.64 R14, c[0x0][0x390] ;  /* 0x0000e400ff0e7b82 */ /* 0x012e620000000a00 */
[----:B------:R-:W-:-:S04]  /*5ad0*/  IMAD R10, R2, 0x1980, RZ ;  /* 0x00001980020a7824 */ /* 0x000fc800078e02ff */
[----:B------:R-:W-:-:S03]  /*5ae0*/  VIADD R10, R10, 0x1980 ;  /* 0x000019800a0a7836 */ /* 0x000fc60000000000 */
[----:B------:R-:W3:Y:S01]  /*5af0*/  LDC R11, c[0x0][0x3c0] ;  /* 0x0000f000ff0b7b82 */ /* 0x000ee20000000800 */
[----:B-1----:R-:W-:Y:S02]  /*5b00*/  ISETP.EQ.U32.AND P1, PT, R14, RZ, PT ;  /* 0x000000ff0e00720c */ /* 0x002fe40003f22070 */
[----:B---3--:R-:W-:-:S04]  /*5b10*/  ISETP.GE.AND P0, PT, R10, R11, PT ;  /* 0x0000000b0a00720c */ /* 0x008fc80003f06270 */
[----:B------:R-:W-:-:S04]  /*5b20*/  ISETP.EQ.OR.EX P0, PT, R15, RZ, !P0, P1 ;  /* 0x000000ff0f00720c */ /* 0x000fc80004702710 */
[----:B------:R-:W-:-:S13]  /*5b30*/  ISETP.GT.U32.OR P0, PT, R37, 0xff, P0 ;  /* 0x000000ff2500780c */ /* 0x000fda0000704470 */
[----:B------:R-:W-:Y:S05]  /*5b40*/  @P0 BRA `(.L_x_74) ;  /* 0x0000000000200947 */ /* 0x000fea0003800000 */
[----:B------:R-:W1:Y:S01]  /*5b50*/  LDS.64 R12, [R35+0x6600] ;  /* 0x00660000230c7984 */ /* 0x000e620000000a00 */
[C---:B------:R-:W-:Y:S02]  /*5b60*/  LEA R14, P2, R37.reuse, R14, 0x3 ;  /* 0x0000000e250e7211 */ /* 0x040fe400078418ff */
[--C-:B------:R-:W-:Y:S02]  /*5b70*/  SHF.R.S32.HI R17, RZ, 0x1f, R22.reuse ;  /* 0x0000001fff117819 */ /* 0x100fe40000011416 */
[----:B------:R-:W-:Y:S02]  /*5b80*/  LEA.HI.X R15, R37, R15, RZ, 0x3, P2 ;  /* 0x0000000f250f7211 */ /* 0x000fe400010f1cff */
[----:B-1----:R-:W-:Y:S02]  /*5b90*/  IADD3 R12, P0, P1, R12, R39, R22 ;  /* 0x000000270c0c7210 */ /* 0x002fe4000791e016 */
[----:B------:R-:W-:-:S04]  /*5ba0*/  SHF.R.S32.HI R39, RZ, 0x1f, R39 ;  /* 0x0000001fff277819 */ /* 0x000fc80000011427 */
[----:B------:R-:W-:-:S05]  /*5bb0*/  IADD3.X R13, PT, PT, R13, R39, R17, P0, P1 ;  /* 0x000000270d0d7210 */ /* 0x000fca00007e2411 */
[----:B------:R1:W-:Y:S02]  /*5bc0*/  STG.E.64 desc[UR8][R14.64], R12 ;  /* 0x0000000c0e007986 */ /* 0x0003e4000c101b08 */
.L_x_74:
[----:B------:R-:W-:Y:S01]  /*5bd0*/  ISETP.GT.AND P0, PT, R10, R11, PT ;  /* 0x0000000b0a00720c */ /* 0x000fe20003f04270 */
[----:B------:R-:W-:Y:S05]  /*5be0*/  WARPSYNC.ALL ;  /* 0x0000000000007948 */ /* 0x000fea0003800000 */
[----:B------:R-:W-:Y:S07]  /*5bf0*/  BAR.SYNC.DEFER_BLOCKING 0x0 ;  /* 0x0000000000007b1d */ /* 0x000fee0000010000 */
[----:B------:R-:W-:Y:S05]  /*5c00*/  @P0 BRA `(.L_x_75) ;  /* 0x0000000800f80947 */ /* 0x000fea0003800000 */
[----:B------:R-:W3:Y:S01]  /*5c10*/  LDS R19, [R21] ;  /* 0x0000000015137984 */ /* 0x000ee20000000800 */
[----:B------:R-:W3:Y:S01]  /*5c20*/  LDCU UR5, c[0x0][0x3c4] ;  /* 0x00007880ff0577ac */ /* 0x000ee20008000800 */
[----:B------:R-:W4:Y:S01]  /*5c30*/  LDCU.64 UR6, c[0x0][0x3a0] ;  /* 0x00007400ff0677ac */ /* 0x000f220008000a00 */
[----:B---3--:R-:W-:-:S04]  /*5c40*/  SHF.R.U32.HI R10, RZ, UR5, R19 ;  /* 0x00000005ff0a7c19 */ /* 0x008fc80008011613 */
[----:B-1----:R-:W-:-:S05]  /*5c50*/  LOP3.LUT R13, R10, UR4, RZ, 0x30, !PT ;  /* 0x000000040a0d7c12 */ /* 0x002fca000f8e30ff */
[----:B------:R-:W-:-:S06]  /*5c60*/  IMAD R12, R13, 0x8, R0 ;  /* 0x000000080d0c7824 */ /* 0x000fcc00078e0200 */
[----:B------:R-:W1:Y:S02]  /*5c70*/  LDS.64 R12, [R12+0x6600] ;  /* 0x006600000c0c7984 */ /* 0x000e640000000a00 */
[----:B-1----:R-:W-:-:S05]  /*5c80*/  IADD3 R10, P1, PT, R12, R37, RZ ;  /* 0x000000250c0a7210 */ /* 0x002fca0007f3e0ff */
[----:B------:R-:W-:Y:S01]  /*5c90*/  IMAD.X R13, RZ, RZ, R13, P1 ;  /* 0x000000ffff0d7224 */ /* 0x000fe200008e060d */
[----:B----4-:R-:W-:-:S04]  /*5ca0*/  LEA R14, P1, R10, UR6, 0x2 ;  /* 0x000000060a0e7c11 */ /* 0x010fc8000f8210ff */
[----:B------:R-:W-:-:S05]  /*5cb0*/  LEA.HI.X R15, R10, UR7, R13, 0x2, P1 ;  /* 0x000000070a0f7c11 */ /* 0x000fca00088f140d */
[----:B------:R-:W-:Y:S01]  /*5cc0*/  STG.E desc[UR8][R14.64], R19 ;  /* 0x000000130e007986 */ /* 0x000fe2000c101908 */
[----:B------:R-:W-:-:S03]  /*5cd0*/  NOP ;  /* 0x0000000000007918 */ /* 0x000fc60000000000 */
[----:B--2---:R-:W1:Y:S02]  /*5ce0*/  LDS R35, [R21+0x600] ;  /* 0x0006000015237984 */ /* 0x004e640000000800 */
[----:B-1----:R-:W-:-:S04]  /*5cf0*/  SHF.R.U32.HI R10, RZ, UR5, R35 ;  /* 0x00000005ff0a7c19 */ /* 0x002fc80008011623 */
[----:B------:R-:W-:-:S05]  /*5d00*/  LOP3.LUT R13, R10, UR4, RZ, 0x30, !PT ;  /* 0x000000040a0d7c12 */ /* 0x000fca000f8e30ff */
[----:B------:R-:W-:-:S06]  /*5d10*/  IMAD R12, R13, 0x8, R0 ;  /* 0x000000080d0c7824 */ /* 0x000fcc00078e0200 */
[----:B------:R-:W1:Y:S02]  /*5d20*/  LDS.64 R12, [R12+0x6600] ;  /* 0x006600000c0c7984 */ /* 0x000e640000000a00 */
[----:B-1----:R-:W-:-:S05]  /*5d30*/  IADD3 R10, P1, PT, R12, R37, RZ ;  /* 0x000000250c0a7210 */ /* 0x002fca0007f3e0ff */
[----:B------:R-:W-:Y:S01]  /*5d40*/  IMAD.X R13, RZ, RZ, R13, P1 ;  /* 0x000000ffff0d7224 */ /* 0x000fe200008e060d */
[----:B------:R-:W-:-:S04]  /*5d50*/  LEA R16, P1, R10, UR6, 0x2 ;  /* 0x000000060a107c11 */ /* 0x000fc8000f8210ff */
[----:B------:R-:W-:-:S05]  /*5d60*/  LEA.HI.X R17, R10, UR7, R13, 0x2, P1 ;  /* 0x000000070a117c11 */ /* 0x000fca00088f140d */
[----:B------:R-:W-:Y:S01]  /*5d70*/  STG.E desc[UR8][R16.64+0x600], R35 ;  /* 0x0006002310007986 */ /* 0x000fe2000c101908 */
[----:B------:R-:W-:-:S03]  /*5d80*/  NOP ;  /* 0x0000000000007918 */ /* 0x000fc60000000000 */
[----:B------:R-:W1:Y:S02]  /*5d90*/  LDS R19, [R21+0xc00] ;  /* 0x000c000015137984 */ /* 0x000e640000000800 */
[----:B-1----:R-:W-:-:S04]  /*5da0*/  SHF.R.U32.HI R10, RZ, UR5, R19 ;  /* 0x00000005ff0a7c19 */ /* 0x002fc80008011613 */
[----:B------:R-:W-:-:S05]  /*5db0*/  LOP3.LUT R13, R10, UR4, RZ, 0x30, !PT ;  /* 0x000000040a0d7c12 */ /* 0x000fca000f8e30ff */
[----:B------:R-:W-:-:S05]  /*5dc0*/  IMAD R18, R13, 0x8, R0 ;  /* 0x000000080d127824 */ /* 0x000fca00078e0200 */
        /* <DEDUP_REMOVED lines=159> */
[----:B------:R1:W-:Y:S01]  /*67c0*/  STG.E desc[UR8][R12.64+0x6000], R15 ;  /* 0x0060000f0c007986 */ /* 0x0003e2000c101908 */
[----:B------:R-:W-:Y:S01]  /*67d0*/  NOP ;  /* 0x0000000000007918 */ /* 0x000fe20000000000 */
[----:B------:R-:W-:Y:S05]  /*67e0*/  BRA `(.L_x_76) ;  /* 0x0000001000c87947 */ /* 0x000fea0003800000 */
.L_x_75:
[----:B-1----:R-:W-:Y:S01]  /*67f0*/  IMAD R13, R2, -0x1980, R11 ;  /* 0xffffe680020d7824 */ /* 0x002fe200078e020b */
[----:B------:R-:W-:Y:S01]  /*6800*/  BSSY.RECONVERGENT B0, `(.L_x_77) ;  /* 0x000001a000007945 */ /* 0x000fe20003800200 */
[C---:B------:R-:W-:Y:S02]  /*6810*/  VIADD R12, R37.reuse, 0x300 ;  /* 0x00000300250c7836 */ /* 0x040fe40000000000 */
[C---:B------:R-:W-:Y:S01]  /*6820*/  VIADD R10, R37.reuse, 0x180 ;  /* 0x00000180250a7836 */ /* 0x040fe20000000000 */
[CC--:B------:R-:W-:Y:S01]  /*6830*/  ISETP.GE.AND P1, PT, R37.reuse, R13.reuse, PT ;  /* 0x0000000d2500720c */ /* 0x0c0fe20003f26270 */
[C---:B------:R-:W-:Y:S01]  /*6840*/  VIADD R14, R37.reuse, 0x480 ;  /* 0x00000480250e7836 */ /* 0x040fe20000000000 */
[-C--:B------:R-:W-:Y:S01]  /*6850*/  ISETP.GE.AND P3, PT, R12, R13.reuse, PT ;  /* 0x0000000d0c00720c */ /* 0x080fe20003f66270 */
[C---:B------:R-:W-:Y:S01]  /*6860*/  VIADD R12, R37.reuse, 0x780 ;  /* 0x00000780250c7836 */ /* 0x040fe20000000000 */
[-C--:B------:R-:W-:Y:S01]  /*6870*/  ISETP.GE.AND P2, PT, R10, R13.reuse, PT ;  /* 0x0000000d0a00720c */ /* 0x080fe20003f46270 */
[----:B------:R-:W-:Y:S01]  /*6880*/  VIADD R10, R37, 0x600 ;  /* 0x00000600250a7836 */ /* 0x000fe20000000000 */
[----:B------:R-:W-:-:S02]  /*6890*/  ISETP.GE.AND P4, PT, R14, R13, PT ;  /* 0x0000000d0e00720c */ /* 0x000fc40003f86270 */
[-C--:B------:R-:W-:Y:S01]  /*68a0*/  ISETP.GE.AND P6, PT, R12, R13.reuse, PT ;  /* 0x0000000d0c00720c */ /* 0x080fe20003fc6270 */
[----:B------:R-:W-:Y:S01]  /*68b0*/  VIADD R12, R37, 0x900 ;  /* 0x00000900250c7836 */ /* 0x000fe20000000000 */
[----:B------:R-:W-:-:S03]  /*68c0*/  ISETP.GE.AND P5, PT, R10, R13, PT ;  /* 0x0000000d0a00720c */ /* 0x000fc60003fa6270 */
[----:B------:R-:W-:Y:S10]  /*68d0*/  @P1 BRA `(.L_x_78) ;  /* 0x0000000000301947 */ /* 0x000ff40003800000 */
[----:B------:R-:W1:Y:S01]  /*68e0*/  LDS R17, [R21] ;  /* 0x0000000015117984 */ /* 0x000e620000000800 */
[----:B------:R-:W1:Y:S01]  /*68f0*/  LDCU UR5, c[0x0][0x3c4] ;  /* 0x00007880ff0577ac */ /* 0x000e620008000800 */
[----:B------:R-:W3:Y:S01]  /*6900*/  LDCU.64 UR6, c[0x0][0x3a0] ;  /* 0x00007400ff0677ac */ /* 0x000ee20008000a00 */
[----:B-1----:R-:W-:-:S04]  /*6910*/  SHF.R.U32.HI R10, RZ, UR5, R17 ;  /* 0x00000005ff0a7c19 */ /* 0x002fc80008011611 */
[----:B------:R-:W-:-:S05]  /*6920*/  LOP3.LUT R15, R10, UR4, RZ, 0x30, !PT ;  /* 0x000000040a0f7c12 */ /* 0x000fca000f8e30ff */
[----:B------:R-:W-:-:S05]  /*6930*/  IMAD R10, R15, 0x8, R0 ;  /* 0x000000080f0a7824 */ /* 0x000fca00078e0200 */
[----:B------:R-:W1:Y:S02]  /*6940*/  LDS.64 R14, [R10+0x6600] ;  /* 0x006600000a0e7984 */ /* 0x000e640000000a00 */
[----:B-1----:R-:W-:-:S05]  /*6950*/  IADD3 R16, P1, PT, R14, R37, RZ ;  /* 0x000000250e107210 */ /* 0x002fca0007f3e0ff */
[----:B------:R-:W-:Y:S01]  /*6960*/  IMAD.X R15, RZ, RZ, R15, P1 ;  /* 0x000000ffff0f7224 */ /* 0x000fe200008e060f */
[----:B---3--:R-:W-:-:S04]  /*6970*/  LEA R14, P1, R16, UR6, 0x2 ;  /* 0x00000006100e7c11 */ /* 0x008fc8000f8210ff */
[----:B------:R-:W-:-:S05]  /*6980*/  LEA.HI.X R15, R16, UR7, R15, 0x2, P1 ;  /* 0x00000007100f7c11 */ /* 0x000fca00088f140f */
[----:B------:R1:W-:Y:S04]  /*6990*/  STG.E desc[UR8][R14.64], R17 ;  /* 0x000000110e007986 */ /* 0x0003e8000c101908 */
.L_x_78:
[----:B------:R-:W-:Y:S05]  /*69a0*/  BSYNC.RECONVERGENT B0 ;  /* 0x0000000000007941 */ /* 0x000fea0003800200 */
.L_x_77:
[----:B------:R-:W-:Y:S01]  /*69b0*/  NOP ;  /* 0x0000000000007918 */ /* 0x000fe20000000000 */
[----:B------:R-:W-:Y:S01]  /*69c0*/  BSSY.RECONVERGENT B0, `(.L_x_79) ;  /* 0x0000010000007945 */ /* 0x000fe20003800200 */
[----:B------:R-:W-:Y:S01]  /*69d0*/  ISETP.GE.AND P1, PT, R12, R13, PT ;  /* 0x0000000d0c00720c */ /* 0x000fe20003f26270 */
[----:B------:R-:W-:Y:S02]  /*69e0*/  VIADD R12, R37, 0xa80 ;  /* 0x00000a80250c7836 */ /* 0x000fe40000000000 */
[----:B------:R-:W-:Y:S10]  /*69f0*/  @P2 BRA `(.L_x_80) ;  /* 0x0000000000302947 */ /* 0x000ff40003800000 */
[----:B-1----:R-:W1:Y:S01]  /*6a00*/  LDS R17, [R21+0x600] ;  /* 0x0006000015117984 */ /* 0x002e620000000800 */
        /* <DEDUP_REMOVED lines=11> */
.L_x_80:
[----:B------:R-:W-:Y:S05]  /*6ac0*/  BSYNC.RECONVERGENT B0 ;  /* 0x0000000000007941 */ /* 0x000fea0003800200 */
.L_x_79:
[----:B------:R-:W-:Y:S01]  /*6ad0*/  NOP ;  /* 0x0000000000007918 */ /* 0x000fe20000000000 */
[----:B------:R-:W-:Y:S01]  /*6ae0*/  BSSY.RECONVERGENT B0, `(.L_x_81) ;  /* 0x0000010000007945 */ /* 0x000fe20003800200 */
[----:B------:R-:W-:Y:S02]  /*6af0*/  ISETP.GE.AND P2, PT, R12, R13, PT ;  /* 0x0000000d0c00720c */ /* 0x000fe40003f46270 */
[----:B------:R-:W-:Y:S01]  /*6b00*/  LOP3.LUT R12, R37, 0xc00, RZ, 0xfc, !PT ;  /* 0x00000c00250c7812 */ /* 0x000fe200078efcff */
[----:B------:R-:W-:Y:S10]  /*6b10*/  @P3 BRA `(.L_x_82) ;  /* 0x0000000000303947 */ /* 0x000ff40003800000 */
[----:B-1-3--:R-:W1:Y:S01]  /*6b20*/  LDS R17, [R21+0xc00] ;  /* 0x000c000015117984 */ /* 0x00ae620000000800 */
        /* <DEDUP_REMOVED lines=11> */
.L_x_82:
[----:B------:R-:W-:Y:S05]  /*6be0*/  BSYNC.RECONVERGENT B0 ;  /* 0x0000000000007941 */ /* 0x000fea0003800200 */
.L_x_81:
[----:B------:R-:W-:Y:S01]  /*6bf0*/  NOP ;  /* 0x0000000000007918 */ /* 0x000fe20000000000 */
[----:B------:R-:W-:Y:S01]  /*6c00*/  BSSY.RECONVERGENT B0, `(.L_x_83) ;  /* 0x0000010000007945 */ /* 0x000fe20003800200 */
[----:B------:R-:W-:Y:S01]  /*6c10*/  ISETP.GE.AND P3, PT, R12, R13, PT ;  /* 0x0000000d0c00720c */ /* 0x000fe20003f66270 */
[----:B------:R-:W-:Y:S02]  /*6c20*/  VIADD R12, R37, 0xd80 ;  /* 0x00000d80250c7836 */ /* 0x000fe40000000000 */
[----:B------:R-:W-:Y:S10]  /*6c30*/  @P4 BRA `(.L_x_84) ;  /* 0x0000000000304947 */ /* 0x000ff40003800000 */
[----:B-1-34-:R-:W1:Y:S01]  /*6c40*/  LDS R17, [R21+0x1200] ;  /* 0x0012000015117984 */ /* 0x01ae620000000800 */
        /* <DEDUP_REMOVED lines=11> */
.L_x_84:
[----:B------:R-:W-:Y:S05]  /*6d00*/  BSYNC.RECONVERGENT B0 ;  /* 0x0000000000007941 */ /* 0x000fea0003800200 */
.L_x_83:
        /* <DEDUP_REMOVED lines=17> */
.L_x_86:
[----:B------:R-:W-:Y:S05]  /*6e20*/  BSYNC.RECONVERGENT B0 ;  /* 0x0000000000007941 */ /* 0x000fea0003800200 */
.L_x_85:
        /* <DEDUP_REMOVED lines=17> */
.L_x_88:
[----:B------:R-:W-:Y:S05]  /*6f40*/  BSYNC.RECONVERGENT B0 ;  /* 0x0000000000007941 */ /* 0x000fea0003800200 */
.L_x_87:
        /* <DEDUP_REMOVED lines=17> */
.L_x_90:
[----:B------:R-:W-:Y:S05]  /*7060*/  BSYNC.RECONVERGENT B0 ;  /* 0x0000000000007941 */ /* 0x000fea0003800200 */
.L_x_89:
        /* <DEDUP_REMOVED lines=17> */
.L_x_92:
[----:B------:R-:W-:Y:S05]  /*7180*/  BSYNC.RECONVERGENT B0 ;  /* 0x0000000000007941 */ /* 0x000fea0003800200 */
.L_x_91:
        /* <DEDUP_REMOVED lines=17> */
.L_x_94:
[----:B------:R-:W-:Y:S05]  /*72a0*/  BSYNC.RECONVERGENT B0 ;  /* 0x0000000000007941 */ /* 0x000fea0003800200 */
.L_x_93:
        /* <DEDUP_REMOVED lines=17> */
.L_x_96:
[----:B------:R-:W-:Y:S05]  /*73c0*/  BSYNC.RECONVERGENT B0 ;  /* 0x0000000000007941 */ /* 0x000fea0003800200 */
.L_x_95:
[----:B------:R-:W-:Y:S01]  /*73d0*/  NOP ;  /* 0x0000000000007918 */ /* 0x000fe20000000000 */
[----:B------:R-:W-:Y:S01]  /*73e0*/  BSSY.RECONVERGENT B0, `(.L_x_97) ;  /* 0x0000010000007945 */ /* 0x000fe20003800200 */
[----:B------:R-:W-:Y:S02]  /*73f0*/  ISETP.GE.AND P4, PT, R12, R13, PT ;  /* 0x0000000d0c00720c */ /* 0x000fe40003f86270 */
[----:B------:R-:W-:Y:S01]  /*7400*/  LOP3.LUT R12, R37, 0x1800, RZ, 0xfc, !PT ;  /* 0x00001800250c7812 */ /* 0x000fe200078efcff */
        /* <DEDUP_REMOVED lines=13> */
.L_x_98:
[----:B------:R-:W-:Y:S05]  /*74e0*/  BSYNC.RECONVERGENT B0 ;  /* 0x0000000000007941 */ /* 0x000fea0003800200 */
.L_x_97:
[----:B------:R-:W-:Y:S01]  /*74f0*/  NOP ;  /* 0x0000000000007918 */ /* 0x000fe20000000000 */
[----:B------:R-:W-:Y:S01]  /*7500*/  BSSY.RECONVERGENT B0, `(.L_x_99) ;  /* 0x000000f000007945 */ /* 0x000fe20003800200 */
[----:B------:R-:W-:-:S03]  /*7510*/  ISETP.GE.AND P5, PT, R12, R13, PT ;  /* 0x0000000d0c00720c */ /* 0x000fc60003fa6270 */
        /* <DEDUP_REMOVED lines=13> */
.L_x_100:
[----:B------:R-:W-:Y:S05]  /*75f0*/  BSYNC.RECONVERGENT B0 ;  /* 0x0000000000007941 */ /* 0x000fea0003800200 */
.L_x_99:
[----:B------:R-:W-:Y:S01]  /*7600*/  NOP ;  /* 0x0000000000007918 */ /* 0x000fe20000000000 */
[----:B------:R-:W-:Y:S04]  /*7610*/  BSSY.RECONVERGENT B0, `(.L_x_101) ;  /* 0x000000e000007945 */ /* 0x000fe80003800200 */
[----:B------:R-:W-:Y:S05]  /*7620*/  @P1 BRA `(.L_x_102) ;  /* 0x0000000000301947 */ /* 0x000fea0003800000 */
        /* <DEDUP_REMOVED lines=12> */
.L_x_102:
[----:B------:R-:W-:Y:S05]  /*76f0*/  BSYNC.RECONVERGENT B0 ;  /* 0x0000000000007941 */ /* 0x000fea0003800200 */
.L_x_101:
        /* <DEDUP_REMOVED lines=15> */
.L_x_104:
[----:B------:R-:W-:Y:S05]  /*77f0*/  BSYNC.RECONVERGENT B0 ;  /* 0x0000000000007941 */ /* 0x000fea0003800200 */
.L_x_103:
        /* <DEDUP_REMOVED lines=15> */
.L_x_106:
[----:B------:R-:W-:Y:S05]  /*78f0*/  BSYNC.RECONVERGENT B0 ;  /* 0x0000000000007941 */ /* 0x000fea0003800200 */
.L_x_105:
        /* <DEDUP_REMOVED lines=15> */
.L_x_108:
[----:B------:R-:W-:Y:S05]  /*79f0*/  BSYNC.RECONVERGENT B0 ;  /* 0x0000000000007941 */ /* 0x000fea0003800200 */
.L_x_107:
        /* <DEDUP_REMOVED lines=15> */
.L_x_110:
[----:B------:R-:W-:Y:S05]  /*7af0*/  BSYNC.RECONVERGENT B0 ;  /* 0x0000000000007941 */ /* 0x000fea0003800200 */
.L_x_109:
[----:B------:R-:W-:Y:S01]  /*7b00*/  NOP ;  /* 0x0000000000007918 */ /* 0x000fe20000000000 */
.L_x_76:
[----:B------:R0:W5:Y:S01]  /*7b10*/  @!P0 LDG.E R58, desc[UR8][R40.64] ;  /* 0x00000008283a8981 */ /* 0x000162000c1e1900 */
[----:B------:R-:W2:Y:S03]  /*7b20*/  LDCU UR5, c[0x0][0x3c4] ;  /* 0x00007880ff0577ac */ /* 0x000ea60008000800 */
[----:B------:R0:W5:Y:S04]  /*7b30*/  @!P0 LDG.E R55, desc[UR8][R40.64+0x80] ;  /* 0x0000800828378981 */ /* 0x000168000c1e1900 */
        /* <DEDUP_REMOVED lines=9> */
[----:B0-----:R0:W5:Y:S04]  /*7bd0*/  @!P0 LDG.E R45, desc[UR8][R40.64+0x580] ;  /* 0x00058008282d8981 */ /* 0x001168000c1e1900 */
[----:B------:R0:W5:Y:S04]  /*7be0*/  @!P0 LDG.E R46, desc[UR8][R40.64+0x600] ;  /* 0x00060008282e8981 */ /* 0x000168000c1e1900 */
[----:B------:R0:W5:Y:S04]  /*7bf0*/  @!P0 LDG.E R43, desc[UR8][R40.64+0x680] ;  /* 0x00068008282b8981 */ /* 0x000168000c1e1900 */
[----:B------:R0:W5:Y:S04]  /*7c00*/  @!P0 LDG.E R44, desc[UR8][R40.64+0x700] ;  /* 0x00070008282c8981 */ /* 0x000168000c1e1900 */
[----:B------:R0:W5:Y:S04]  /*7c10*/  @!P0 LDG.E R39, desc[UR8][R40.64+0x780] ;  /* 0x0007800828278981 */ /* 0x000168000c1e1900 */
[----:B------:R0:W5:Y:S04]  /*7c20*/  @!P0 LDG.E R42, desc[UR8][R40.64+0x800] ;  /* 0x00080008282a8981 */ /* 0x000168000c1e1900 */
[----:B------:R-:W0:Y:S04]  /*7c30*/  LDS R0, [R21] ;  /* 0x0000000015007984 */ /* 0x000e280000000800 */
[----:B------:R-:W0:Y:S04]  /*7c40*/  LDS R10, [R21+0x600] ;  /* 0x00060000150a7984 */ /* 0x000e280000000800 */
[----:B-1----:R-:W1:Y:S04]  /*7c50*/  LDS R12, [R21+0xc00] ;  /* 0x000c0000150c7984 */ /* 0x002e680000000800 */
[----:B------:R-:W1:Y:S04]  /*7c60*/  LDS R13, [R21+0x1200] ;  /* 0x00120000150d7984 */ /* 0x000e680000000800 */
[----:B---34-:R-:W3:Y:S04]  /*7c70*/  LDS R14, [R21+0x1800] ;  /* 0x00180000150e7984 */ /* 0x018ee80000000800 */
[----:B------:R-:W4:Y:S04]  /*7c80*/  LDS R15, [R21+0x1e00] ;  /* 0x001e0000150f7984 */ /* 0x000f280000000800 */
[----:B------:R-:W4:Y:S04]  /*7c90*/  LDS R16, [R21+0x2400] ;  /* 0x0024000015107984 */ /* 0x000f280000000800 */
[----:B------:R-:W4:Y:S04]  /*7ca0*/  LDS R17, [R21+0x2a00] ;  /* 0x002a000015117984 */ /* 0x000f280000000800 */
[----:B------:R-:W4:Y:S04]  /*7cb0*/  LDS R18, [R21+0x3000] ;  /* 0x0030000015127984 */ /* 0x000f280000000800 */
[----:B------:R-:W4:Y:S04]  /*7cc0*/  LDS R19, [R21+0x3600] ;  /* 0x0036000015137984 */ /* 0x000f280000000800 */
[----:B------:R-:W4:Y:S04]  /*7cd0*/  LDS R20, [R21+0x3c00] ;  /* 0x003c000015147984 */ /* 0x000f280000000800 */
[----:B------:R-:W4:Y:S04]  /*7ce0*/  LDS R22, [R21+0x4200] ;  /* 0x0042000015167984 */ /* 0x000f280000000800 */
[----:B------:R-:W4:Y:S04]  /*7cf0*/  LDS R34, [R21+0x4800] ;  /* 0x0048000015227984 */ /* 0x000f280000000800 */
[----:B--2---:R-:W2:Y:S04]  /*7d00*/  LDS R35, [R21+0x4e00] ;  /* 0x004e000015237984 */ /* 0x004ea80000000800 */
[----:B------:R-:W2:Y:S04]  /*7d10*/  LDS R38, [R21+0x5400] ;  /* 0x0054000015267984 */ /* 0x000ea80000000800 */
[----:B------:R-:W2:Y:S04]  /*7d20*/  LDS R57, [R21+0x5a00] ;  /* 0x005a000015397984 */ /* 0x000ea80000000800 */
[----:B------:R-:W2:Y:S01]  /*7d30*/  LDS R59, [R21+0x6000] ;  /* 0x00600000153b7984 */ /* 0x000ea20000000800 */
[----:B0-----:R-:W-:-:S02]  /*7d40*/  SHF.R.U32.HI R0, RZ, UR5, R0 ;  /* 0x00000005ff007c19 */ /* 0x001fc40008011600 */
[----:B------:R-:W-:Y:S02]  /*7d50*/  SHF.R.U32.HI R10, RZ, UR5, R10 ;  /* 0x00000005ff0a7c19 */ /* 0x000fe4000801160a */
[----:B-1----:R-:W-:Y:S02]  /*7d60*/  SHF.R.U32.HI R12, RZ, UR5, R12 ;  /* 0x00000005ff0c7c19 */ /* 0x002fe4000801160c */
[----:B------:R-:W-:Y:S02]  /*7d70*/  SHF.R.U32.HI R13, RZ, UR5, R13 ;  /* 0x00000005ff0d7c19 */ /* 0x000fe4000801160d */
[----:B---3--:R-:W-:Y:S02]  /*7d80*/  SHF.R.U32.HI R14, RZ, UR5, R14 ;  /* 0x00000005ff0e7c19 */ /* 0x008fe4000801160e */
[----:B----4-:R-:W-:Y:S02]  /*7d90*/  SHF.R.U32.HI R15, RZ, UR5, R15 ;  /* 0x00000005ff0f7c19 */ /* 0x010fe4000801160f */
[----:B------:R-:W-:-:S02]  /*7da0*/  SHF.R.U32.HI R16, RZ, UR5, R16 ;  /* 0x00000005ff107c19 */ /* 0x000fc40008011610 */
[----:B------:R-:W-:Y:S02]  /*7db0*/  SHF.R.U32.HI R17, RZ, UR5, R17 ;  /* 0x00000005ff117c19 */ /* 0x000fe40008011611 */
[----:B------:R-:W-:Y:S02]  /*7dc0*/  SHF.R.U32.HI R18, RZ, UR5, R18 ;  /* 0x00000005ff127c19 */ /* 0x000fe40008011612 */
[----:B------:R-:W-:Y:S02]  /*7dd0*/  SHF.R.U32.HI R60, RZ, UR5, R19 ;  /* 0x00000005ff3c7c19 */ /* 0x000fe40008011613 */
[----:B------:R-:W-:Y:S02]  /*7de0*/  SHF.R.U32.HI R61, RZ, UR5, R20 ;  /* 0x00000005ff3d7c19 */ /* 0x000fe40008011614 */
[----:B------:R-:W-:Y:S02]  /*7df0*/  SHF.R.U32.HI R62, RZ, UR5, R22 ;  /* 0x00000005ff3e7c19 */ /* 0x000fe40008011616 */
[----:B------:R-:W-:-:S02]  /*7e00*/  SHF.R.U32.HI R63, RZ, UR5, R34 ;  /* 0x00000005ff3f7c19 */ /* 0x000fc40008011622 */
[----:B--2---:R-:W-:Y:S02]  /*7e10*/  SHF.R.U32.HI R64, RZ, UR5, R35 ;  /* 0x00000005ff407c19 */ /* 0x004fe40008011623 */
[----:B------:R-:W-:Y:S02]  /*7e20*/  SHF.R.U32.HI R65, RZ, UR5, R38 ;  /* 0x00000005ff417c19 */ /* 0x000fe40008011626 */
[----:B------:R-:W-:Y:S02]  /*7e30*/  SHF.R.U32.HI R66, RZ, UR5, R57 ;  /* 0x00000005ff427c19 */ /* 0x000fe40008011639 */
[----:B------:R-:W-:Y:S02]  /*7e40*/  SHF.R.U32.HI R67, RZ, UR5, R59 ;  /* 0x00000005ff437c19 */ /* 0x000fe4000801163b */
[----:B------:R-:W-:Y:S02]  /*7e50*/  LOP3.LUT R59, R0, UR4, RZ, 0x30, !PT ;  /* 0x00000004003b7c12 */ /* 0x000fe4000f8e30ff */
[----:B------:R-:W-:-:S02]  /*7e60*/  LOP3.LUT R57, R10, UR4, RZ, 0x30, !PT ;  /* 0x000000040a397c12 */ /* 0x000fc4000f8e30ff */
[----:B------:R-:W-:Y:S02]  /*7e70*/  LOP3.LUT R38, R12, UR4, RZ, 0x30, !PT ;  /* 0x000000040c267c12 */ /* 0x000fe4000f8e30ff */
[----:B------:R-:W-:Y:S02]  /*7e80*/  LOP3.LUT R35, R13, UR4, RZ, 0x30, !PT ;  /* 0x000000040d237c12 */ /* 0x000fe4000f8e30ff */
[----:B------:R-:W-:Y:S02]  /*7e90*/  LOP3.LUT R34, R14, UR4, RZ, 0x30, !PT ;  /* 0x000000040e227c12 */ /* 0x000fe4000f8e30ff */
[----:B------:R-:W-:Y:S02]  /*7ea0*/  LOP3.LUT R22, R15, UR4, RZ, 0x30, !PT ;  /* 0x000000040f167c12 */ /* 0x000fe4000f8e30ff */
        /* <DEDUP_REMOVED lines=10> */
[----:B------:R-:W-:Y:S01]  /*7f50*/  LOP3.LUT R0, R67, UR4, RZ, 0x30, !PT ;  /* 0x0000000443007c12 */ /* 0x000fe2000f8e30ff */
[----:B------:R-:W-:Y:S06]  /*7f60*/  @!P0 BRA `(.L_x_111) ;  /* 0x0000000000cc8947 */ /* 0x000fec0003800000 */
[----:B------:R-:W-:Y:S02]  /*7f70*/  IMAD R60, R2, -0x1980, R11 ;  /* 0xffffe680023c7824 */ /* 0x000fe400078e020b */
[C---:B------:R-:W-:Y:S02]  /*7f80*/  VIADD R61, R3.reuse, 0x20 ;  /* 0x00000020033d7836 */ /* 0x040fe40000000000 */
[C---:B------:R-:W-:Y:S01]  /*7f90*/  VIADD R63, R3.reuse, 0x40 ;  /* 0x00000040033f7836 */ /* 0x040fe20000000000 */
        /* <DEDUP_REMOVED lines=11> */
[----:B-----5:R0:W5:Y:S01]  /*8050*/  @!P5 LDG.E R58, desc[UR8][R40.64] ;  /* 0x00000008283ad981 */ /* 0x020162000c1e1900 */
        /* <DEDUP_REMOVED lines=23> */
[----:B------:R-:W-:Y:S01]  /*81d0*/  VIADD R3, R3, 0x200 ;  /* 0x0000020003037836 */ /* 0x000fe20000000000 */
[----:B------:R0:W5:Y:S01]  /*81e0*/  @!P3 LDG.E R50, desc[UR8][R40.64+0x400] ;  /* 0x000400082832b981 */ /* 0x000162000c1e1900 */
[----:B------:R-:W-:-:S03]  /*81f0*/  ISETP.GE.AND P3, PT, R61, R60, PT ;  /* 0x0000003c3d00720c */ /* 0x000fc60003f66270 */
        /* <DEDUP_REMOVED lines=10> */
.L_x_111:
[----:B------:R-:W-:Y:S06]  /*82a0*/  BAR.SYNC.DEFER_BLOCKING 0x0 ;  /* 0x0000000000007b1d */ /* 0x000fec0000010000 */
[----:B-----5:R1:W-:Y:S04]  /*82b0*/  STS [R23+-0x4], R58 ;  /* 0xfffffc3a17007388 */ /* 0x0203e80000000800 */
[----:B------:R1:W-:Y:S04]  /*82c0*/  STS [R24+-0x4], R55 ;  /* 0xfffffc3718007388 */ /* 0x0003e80000000800 */
        /* <DEDUP_REMOVED lines=14> */
[----:B------:R1:W-:Y:S01]  /*83b0*/  STS [R33+-0x4], R42 ;  /* 0xfffffc2a21007388 */ /* 0x0003e20000000800 */
[----:B------:R-:W-:Y:S06]  /*83c0*/  BAR.SYNC.DEFER_BLOCKING 0x0 ;  /* 0x0000000000007b1d */ /* 0x000fec0000010000 */
[----:B------:R-:W-:Y:S05]  /*83d0*/  @P0 BRA `(.L_x_112) ;  /* 0x0000000800780947 */ /* 0x000fea0003800000 */
[----:B------:R-:W2:Y:S01]  /*83e0*/  S2UR UR5, SR_CgaCtaId ;  /* 0x00000000000579c3 */ /* 0x000ea20000008800 */
[----:B------:R-:W-:Y:S01]  /*83f0*/  UMOV UR4, 0x400 ;  /* 0x0000040000047882 */ /* 0x000fe20000000000 */
[----:B-1----:R-:W-:Y:S01]  /*8400*/  LDS R9, [R21] ;  /* 0x0000000015097984 */ /* 0x002fe20000000800 */
[----:B------:R-:W1:Y:S01]  /*8410*/  LDCU.64 UR6, c[0x0][0x3b0] ;  /* 0x00007600ff0677ac */ /* 0x000e620008000a00 */
[----:B--2---:R-:W-:-:S06]  /*8420*/  ULEA UR4, UR5, UR4, 0x18 ;  /* 0x0000000405047291 */ /* 0x004fcc000f8ec0ff */
[----:B------:R-:W-:Y:S02]  /*8430*/  LEA R59, R59, UR4, 0x3 ;  /* 0x000000043b3b7c11 */ /* 0x000fe4000f8e18ff */
[----:B------:R-:W-:Y:S02]  /*8440*/  LEA R57, R57, UR4, 0x3 ;  /* 0x0000000439397c11 */ /* 0x000fe4000f8e18ff */
[----:B------:R-:W-:Y:S01]  /*8450*/  LEA R38, R38, UR4, 0x3 ;  /* 0x0000000426267c11 */ /* 0x000fe2000f8e18ff */
[----:B------:R-:W2:Y:S01]  /*8460*/  LDS.64 R2, [R59+0x6600] ;  /* 0x006600003b027984 */ /* 0x000ea20000000a00 */
[----:B------:R-:W-:Y:S02]  /*8470*/  LEA R35, R35, UR4, 0x3 ;  /* 0x0000000423237c11 */ /* 0x000fe4000f8e18ff */
[----:B------:R-:W-:Y:S02]  /*8480*/  LEA R34, R34, UR4, 0x3 ;  /* 0x0000000422227c11 */ /* 0x000fe4000f8e18ff */
[----:B------:R-:W-:-:S02]  /*8490*/  LEA R22, R22, UR4, 0x3 ;  /* 0x0000000416167c11 */ /* 0x000fc4000f8e18ff */
[----:B------:R-:W-:Y:S02]  /*84a0*/  LEA R20, R20, UR4, 0x3 ;  /* 0x0000000414147c11 */ /* 0x000fe4000f8e18ff */
[----:B------:R-:W-:Y:S02]  /*84b0*/  LEA R19, R19, UR4, 0x3 ;  /* 0x0000000413137c11 */ /* 0x000fe4000f8e18ff */
[----:B------:R-:W-:Y:S02]  /*84c0*/  LEA R18, R18, UR4, 0x3 ;  /* 0x0000000412127c11 */ /* 0x000fe4000f8e18ff */
        /* <DEDUP_REMOVED lines=8> */
[----:B--2---:R-:W-:-:S05]  /*8550*/  IADD3 R2, P0, PT, R2, R37, RZ ;  /* 0x0000002502027210 */ /* 0x004fca0007f1e0ff */
[----:B------:R-:W-:Y:S01]  /*8560*/  IMAD.X R3, RZ, RZ, R3, P0 ;  /* 0x000000ffff037224 */ /* 0x000fe200000e0603 */
[----:B-1----:R-:W-:-:S04]  /*8570*/  LEA R4, P0, R2, UR6, 0x2 ;  /* 0x0000000602047c11 */ /* 0x002fc8000f8010ff */
[----:B------:R-:W-:-:S05]  /*8580*/  LEA.HI.X R5, R2, UR7, R3, 0x2, P0 ;  /* 0x0000000702057c11 */ /* 0x000fca00080f1403 */
[----:B------:R-:W-:Y:S01]  /*8590*/  STG.E desc[UR8][R4.64], R9 ;  /* 0x0000000904007986 */ /* 0x000fe2000c101908 */
[----:B------:R-:W-:-:S03]  /*85a0*/  NOP ;  /* 0x0000000000007918 */ /* 0x000fc60000000000 */
[----:B------:R-:W1:Y:S04]  /*85b0*/  LDS.64 R2, [R57+0x6600] ;  /* 0x0066000039027984 */ /* 0x000e680000000a00 */
[----:B------:R-:W2:Y:S01]  /*85c0*/  LDS R11, [R21+0x600] ;  /* 0x00060000150b7984 */ /* 0x000ea20000000800 */
[----:B-1----:R-:W-:-:S05]  /*85d0*/  IADD3 R2, P0, PT, R2, R37, RZ ;  /* 0x0000002502027210 */ /* 0x002fca0007f1e0ff */
[----:B------:R-:W-:Y:S01]  /*85e0*/  IMAD.X R3, RZ, RZ, R3, P0 ;  /* 0x000000ffff037224 */ /* 0x000fe200000e0603 */
[----:B------:R-:W-:-:S04]  /*85f0*/  LEA R6, P0, R2, UR6, 0x2 ;  /* 0x0000000602067c11 */ /* 0x000fc8000f8010ff */
[----:B------:R-:W-:-:S05]  /*8600*/  LEA.HI.X R7, R2, UR7, R3, 0x2, P0 ;  /* 0x0000000702077c11 */ /* 0x000fca00080f1403 */
[----:B--2---:R-:W-:Y:S01]  /*8610*/  STG.E desc[UR8][R6.64+0x600], R11 ;  /* 0x0006000b06007986 */ /* 0x004fe2000c101908 */
        /* <DEDUP_REMOVED lines=120> */
[----:B------:R-:W-:Y:S01]  /*8da0*/  NOP ;  /* 0x0000000000007918 */ /* 0x000fe20000000000 */
[----:B------:R-:W-:Y:S05]  /*8db0*/  EXIT ;  /* 0x000000000000794d */ /* 0x000fea0003800000 */
.L_x_112:
[----:B------:R-:W2:Y:S01]  /*8dc0*/  S2UR UR5, SR_CgaCtaId ;  /* 0x00000000000579c3 */ /* 0x000ea20000008800 */
[----:B------:R-:W-:Y:S01]  /*8dd0*/  UMOV UR4, 0x400 ;  /* 0x0000040000047882 */ /* 0x000fe20000000000 */
[----:B------:R-:W-:Y:S02]  /*8de0*/  IMAD R11, R2, -0x1980, R11 ;  /* 0xffffe680020b7824 */ /* 0x000fe400078e020b */
[C---:B-1----:R-:W-:Y:S02]  /*8df0*/  VIADD R6, R37.reuse, 0x180 ;  /* 0x0000018025067836 */ /* 0x042fe40000000000 */
[C---:B------:R-:W-:Y:S01]  /*8e00*/  VIADD R8, R37.reuse, 0x300 ;  /* 0x0000030025087836 */ /* 0x040fe20000000000 */
[----:B------:R-:W-:-:S13]  /*8e10*/  ISETP.GE.AND P1, PT, R37, R11, PT ;  /* 0x0000000b2500720c */ /* 0x000fda0003f26270 */
[----:B------:R-:W-:Y:S01]  /*8e20*/  @!P1 LDS R9, [R21] ;  /* 0x0000000015099984 */ /* 0x000fe20000000800 */
[----:B------:R-:W1:Y:S01]  /*8e30*/  @!P1 LDC.64 R4, c[0x0][0x3b0] ;  /* 0x0000ec00ff049b82 */ /* 0x000e620000000a00 */
        /* <DEDUP_REMOVED lines=15> */
[----:B--2---:R-:W-:-:S05]  /*8f30*/  @!P1 IADD3 R2, P0, PT, R2, R37, RZ ;  /* 0x0000002502029210 */ /* 0x004fca0007f1e0ff */
[----:B------:R-:W-:Y:S01]  /*8f40*/  @!P1 IMAD.X R3, RZ, RZ, R3, P0 ;  /* 0x000000ffff039224 */ /* 0x000fe200000e0603 */
[----:B-1----:R-:W-:-:S04]  /*8f50*/  @!P1 LEA R4, P0, R2, R4, 0x2 ;  /* 0x0000000402049211 */ /* 0x002fc800078010ff */
[----:B------:R-:W-:-:S05]  /*8f60*/  @!P1 LEA.HI.X R5, R2, R5, R3, 0x2, P0 ;  /* 0x0000000502059211 */ /* 0x000fca00000f1403 */
[----:B------:R-:W-:Y:S01]  /*8f70*/  @!P1 STG.E desc[UR8][R4.64], R9 ;  /* 0x0000000904009986 */ /* 0x000fe2000c101908 */
[----:B------:R-:W-:-:S03]  /*8f80*/  NOP ;  /* 0x0000000000007918 */ /* 0x000fc60000000000 */
[----:B------:R-:W1:Y:S01]  /*8f90*/  LDS.64 R2, [R57+0x6600] ;  /* 0x0066000039027984 */ /* 0x000e620000000a00 */
[----:B------:R-:W-:-:S13]  /*8fa0*/  ISETP.GE.AND P1, PT, R6, R11, PT ;  /* 0x0000000b0600720c */ /* 0x000fda0003f26270 */
[----:B------:R-:W2:Y:S01]  /*8fb0*/  @!P1 LDS R23, [R21+0x600] ;  /* 0x0006000015179984 */ /* 0x000ea20000000800 */
[----:B------:R-:W3:Y:S01]  /*8fc0*/  @!P1 LDC.64 R6, c[0x0][0x3b0] ;  /* 0x0000ec00ff069b82 */ /* 0x000ee20000000a00 */
[----:B-1----:R-:W-:-:S05]  /*8fd0*/  @!P1 IADD3 R2, P0, PT, R2, R37, RZ ;  /* 0x0000002502029210 */ /* 0x002fca0007f1e0ff */
[----:B------:R-:W-:Y:S01]  /*8fe0*/  @!P1 IMAD.X R3, RZ, RZ, R3, P0 ;  /* 0x000000ffff039224 */ /* 0x000fe200000e0603 */
[----:B---3--:R-:W-:-:S04]  /*8ff0*/  @!P1 LEA R6, P0, R2, R6, 0x2 ;  /* 0x0000000602069211 */ /* 0x008fc800078010ff */
[----:B------:R-:W-:-:S05]  /*9000*/  @!P1 LEA.HI.X R7, R2, R7, R3, 0x2, P0 ;  /* 0x0000000702079211 */ /* 0x000fca00000f1403 */
[----:B--2---:R-:W-:Y:S01]  /*9010*/  @!P1 STG.E desc[UR8][R6.64+0x600], R23 ;  /* 0x0006001706009986 */ /* 0x004fe2000c101908 */
[----:B------:R-:W-:-:S03]  /*9020*/  NOP ;  /* 0x0000000000007918 */ /* 0x000fc60000000000 */
[----:B------:R-:W1:Y:S01]  /*9030*/  LDS.64 R2, [R38+0x6600] ;  /* 0x0066000026027984 */ /* 0x000e620000000a00 */
[----:B------:R-:W-:Y:S01]  /*9040*/  ISETP.GE.AND P1, PT, R8, R11, PT ;  /* 0x0000000b0800720c */ /* 0x000fe20003f26270 */
[----:B------:R-:W-:-:S12]  /*9050*/  VIADD R8, R37, 0x480 ;  /* 0x0000048025087836 */ /* 0x000fd80000000000 */
        /* <DEDUP_REMOVED lines=30> */
[----:B------:R1:W2:Y:S01]  /*9240*/  LDS.64 R2, [R22+0x6600] ;  /* 0x0066000016027984 */ /* 0x0002a20000000a00 */
[----:B------:R-:W-:Y:S01]  /*9250*/  ISETP.GE.AND P1, PT, R8, R11, PT ;  /* 0x0000000b0800720c */ /* 0x000fe20003f26270 */
[C---:B------:R-:W-:Y:S02]  /*9260*/  VIADD R8, R37.reuse, 0x900 ;  /* 0x0000090025087836 */ /* 0x040fe40000000000 */
[----:B-1----:R-:W-:-:S10]  /*9270*/  VIADD R22, R37, 0xa80 ;  /* 0x00000a8025167836 */ /* 0x002fd40000000000 */
[----:B------:R-:W1:Y:S01]  /*9280*/  @!P1 LDS R23, [R21+0x1e00] ;  /* 0x001e000015179984 */ /* 0x000e620000000800 */
[----:B------:R-:W3:Y:S01]  /*9290*/  @!P1 LDC.64 R6, c[0x0][0x3b0] ;  /* 0x0000ec00ff069b82 */ /* 0x000ee20000000a00 */
[----:B--2---:R-:W-:-:S05]  /*92a0*/  @!P1 IADD3 R2, P0, PT, R2, R37, RZ ;  /* 0x0000002502029210 */ /* 0x004fca0007f1e0ff */
[----:B------:R-:W-:Y:S01]  /*92b0*/  @!P1 IMAD.X R3, RZ, RZ, R3, P0 ;  /* 0x000000ffff039224 */ /* 0x000fe200000e0603 */
[----:B---3--:R-:W-:-:S04]  /*92c0*/  @!P1 LEA R6, P0, R2, R6, 0x2 ;  /* 0x0000000602069211 */ /* 0x008fc800078010ff */
[----:B------:R-:W-:-:S05]  /*92d0*/  @!P1 LEA.HI.X R7, R2, R7, R3, 0x2, P0 ;  /* 0x0000000702079211 */ /* 0x000fca00000f1403 */
[----:B-1----:R-:W-:Y:S01]  /*92e0*/  @!P1 STG.E desc[UR8][R6.64+0x1e00], R23 ;  /* 0x001e001706009986 */ /* 0x002fe2000c101908 */
[----:B------:R-:W-:-:S03]  /*92f0*/  NOP ;  /* 0x0000000000007918 */ /* 0x000fc60000000000 */
[----:B------:R1:W2:Y:S01]  /*9300*/  LDS.64 R2, [R20+0x6600] ;  /* 0x0066000014027984 */ /* 0x0002a20000000a00 */
[----:B------:R-:W-:Y:S02]  /*9310*/  ISETP.GE.AND P1, PT, R8, R11, PT ;  /* 0x0000000b0800720c */ /* 0x000fe40003f26270 */
[----:B------:R-:W-:Y:S02]  /*9320*/  LEA R8, R19, UR4, 0x3 ;  /* 0x0000000413087c11 */ /* 0x000fe4000f8e18ff */
[----:B-1----:R-:W-:-:S09]  /*9330*/  LOP3.LUT R20, R37, 0xc00, RZ, 0xfc, !PT ;  /* 0x00000c0025147812 */ /* 0x002fd200078efcff */
        /* <DEDUP_REMOVED lines=10> */
[----:B-1----:R-:W-:-:S11]  /*93e0*/  LEA R8, R17, UR4, 0x3 ;  /* 0x0000000411087c11 */ /* 0x002fd6000f8e18ff */
        /* <DEDUP_REMOVED lines=68> */
[----:B-1----:R-:W-:-:S12]  /*9830*/  VIADD R8, R37, 0x1680 ;  /* 0x0000168025087836 */ /* 0x002fd80000000000 */
        /* <DEDUP_REMOVED lines=19> */
[----:B------:R-:W-:Y:S02]  /*9970*/  ISETP.GE.AND P1, PT, R8, R11, PT ;  /* 0x0000000b0800720c */ /* 0x000fe40003f26270 */
[----:B------:R-:W-:-:S11]  /*9980*/  LOP3.LUT R8, R37, 0x1800, RZ, 0xfc, !PT ;  /* 0x0000180025087812 */ /* 0x000fd600078efcff */
        /* <DEDUP_REMOVED lines=9> */
[----:B------:R-:W-:-:S13]  /*9a20*/  ISETP.GE.AND P1, PT, R8, R11, PT ;  /* 0x0000000b0800720c */ /* 0x000fda0003f26270 */
[----:B------:R-:W2:Y:S01]  /*9a30*/  @!P1 LDS R21, [R21+0x6000] ;  /* 0x0060000015159984 */ /* 0x000ea20000000800 */
[----:B------:R-:W3:Y:S01]  /*9a40*/  @!P1 LDC.64 R4, c[0x0][0x3b0] ;  /* 0x0000ec00ff049b82 */ /* 0x000ee20000000a00 */
[----:B-1----:R-:W-:-:S05]  /*9a50*/  IADD3 R36, P0, PT, R2, R37, RZ ;  /* 0x0000002502247210 */ /* 0x002fca0007f1e0ff */
[----:B------:R-:W-:Y:S01]  /*9a60*/  IMAD.X R3, RZ, RZ, R3, P0 ;  /* 0x000000ffff037224 */ /* 0x000fe200000e0603 */
[----:B---3--:R-:W-:-:S04]  /*9a70*/  @!P1 LEA R2, P0, R36, R4, 0x2 ;  /* 0x0000000424029211 */ /* 0x008fc800078010ff */
[----:B------:R-:W-:-:S05]  /*9a80*/  @!P1 LEA.HI.X R3, R36, R5, R3, 0x2, P0 ;  /* 0x0000000524039211 */ /* 0x000fca00000f1403 */
[----:B--2---:R-:W-:Y:S01]  /*9a90*/  @!P1 STG.E desc[UR8][R2.64+0x6000], R21 ;  /* 0x0060001502009986 */ /* 0x004fe2000c101908 */
[----:B------:R-:W-:Y:S01]  /*9aa0*/  NOP ;  /* 0x0000000000007918 */ /* 0x000fe20000000000 */
[----:B------:R-:W-:Y:S05]  /*9ab0*/  EXIT ;  /* 0x000000000000794d */ /* 0x000fea0003800000 */
.L_x_29:
[----:B------:R-:W-:Y:S02]  /*9ac0*/  IMAD.MOV.U32 R38, RZ, RZ, 0x1 ;  /* 0x00000001ff267424 */ /* 0x000fe400078e00ff */
[----:B------:R-:W-:Y:S02]  /*9ad0*/  IMAD.MOV.U32 R77, RZ, RZ, R39 ;  /* 0x000000ffff4d7224 */ /* 0x000fe400078e0027 */
[----:B------:R-:W-:Y:S02]  /*9ae0*/  IMAD.MOV.U32 R75, RZ, RZ, RZ ;  /* 0x000000ffff4b7224 */ /* 0x000fe400078e00ff */
[----:B------:R-:W-:-:S07]  /*9af0*/  IMAD.MOV.U32 R76, RZ, RZ, -0x1 ;  /* 0xffffffffff4c7424 */ /* 0x000fce00078e00ff */
[----:B------:R-:W-:Y:S05]  /*9b00*/  WARPSYNC.COLLECTIVE R76, `(.L_x_113) ;  /* 0x000000004c087348 */ /* 0x000fea0003c00000 */
[----:B------:R0:W1:Y:S02]  /*9b10*/  SHFL.UP P0, R38, R77, R38, R75 ;  /* 0x040000264d267389 */ /* 0x000064000000004b */
[----:B01----:R-:W-:Y:S05]  /*9b20*/  ENDCOLLECTIVE ;  /* 0x000000000000791b */ /* 0x003fea0003800000 */
.L_x_113:
[----:B------:R-:W-:Y:S02]  /*9b30*/  IMAD.MOV.U32 R77, RZ, RZ, R38 ;  /* 0x000000ffff4d7224 */ /* 0x000fe400078e0026 */
[----:B------:R-:W-:Y:S02]  /*9b40*/  IMAD.MOV.U32 R38, RZ, RZ, 0x2 ;  /* 0x00000002ff267424 */ /* 0x000fe400078e00ff */
[----:B------:R-:W-:-:S07]  /*9b50*/  @P0 IMAD.IADD R77, R39, 0x1, R77 ;  /* 0x00000001274d0824 */ /* 0x000fce00078e024d */
[----:B------:R-:W-:Y:S05]  /*9b60*/  WARPSYNC.COLLECTIVE R76, `(.L_x_114) ;  /* 0x000000004c087348 */ /* 0x000fea0003c00000 */
[----:B------:R0:W1:Y:S02]  /*9b70*/  SHFL.UP P0, R38, R77, R38, R75 ;  /* 0x040000264d267389 */ /* 0x000064000000004b */
[----:B01----:R-:W-:Y:S05]  /*9b80*/  ENDCOLLECTIVE ;  /* 0x000000000000791b */ /* 0x003fea0003800000 */
.L_x_114:
[----:B------:R-:W-:Y:S02]  /*9b90*/  IMAD.MOV.U32 R74, RZ, RZ, R38 ;  /* 0x000000ffff4a7224 */ /* 0x000fe400078e0026 */
[----:B------:R-:W-:Y:S02]  /*9ba0*/  IMAD.MOV.U32 R38, RZ, RZ, 0x4 ;  /* 0x00000004ff267424 */ /* 0x000fe400078e00ff */
[----:B------:R-:W-:-:S04]  /*9bb0*/  @P0 IMAD.IADD R74, R77, 0x1, R74 ;  /* 0x000000014d4a0824 */ /* 0x000fc800078e024a */
[----:B------:R-:W-:-:S07]  /*9bc0*/  IMAD.MOV.U32 R77, RZ, RZ, R74 ;  /* 0x000000ffff4d7224 */ /* 0x000fce00078e004a */
[----:B------:R-:W-:Y:S05]  /*9bd0*/  WARPSYNC.COLLECTIVE R76, `(.L_x_115) ;  /* 0x000000004c087348 */ /* 0x000fea0003c00000 */
[----:B------:R0:W1:Y:S02]  /*9be0*/  SHFL.UP P0, R38, R77, R38, R75 ;  /* 0x040000264d267389 */ /* 0x000064000000004b */
[----:B01----:R-:W-:Y:S05]  /*9bf0*/  ENDCOLLECTIVE ;  /* 0x000000000000791b */ /* 0x003fea0003800000 */
.L_x_115:
[----:B------:R-:W-:Y:S02]  /*9c00*/  IMAD.MOV.U32 R77, RZ, RZ, R38 ;  /* 0x000000ffff4d7224 */ /* 0x000fe400078e0026 */
[----:B------:R-:W-:Y:S02]  /*9c10*/  IMAD.MOV.U32 R38, RZ, RZ, 0x8 ;  /* 0x00000008ff267424 */ /* 0x000fe400078e00ff */
[----:B------:R-:W-:-:S07]  /*9c20*/  @P0 IMAD.IADD R77, R74, 0x1, R77 ;  /* 0x000000014a4d0824 */ /* 0x000fce00078e024d */
[----:B------:R-:W-:Y:S05]  /*9c30*/  WARPSYNC.COLLECTIVE R76, `(.L_x_116) ;  /* 0x000000004c087348 */ /* 0x000fea0003c00000 */
[----:B------:R0:W1:Y:S02]  /*9c40*/  SHFL.UP P0, R38, R77, R38, R75 ;  /* 0x040000264d267389 */ /* 0x000064000000004b */
[----:B01----:R-:W-:Y:S05]  /*9c50*/  ENDCOLLECTIVE ;  /* 0x000000000000791b */ /* 0x003fea0003800000 */
.L_x_116:
[----:B------:R-:W-:Y:S02]  /*9c60*/  IMAD.MOV.U32 R74, RZ, RZ, R38 ;  /* 0x000000ffff4a7224 */ /* 0x000fe400078e0026 */
[----:B------:R-:W-:Y:S02]  /*9c70*/  IMAD.MOV.U32 R38, RZ, RZ, 0x10 ;  /* 0x00000010ff267424 */ /* 0x000fe400078e00ff */
[----:B------:R-:W-:-:S04]  /*9c80*/  @P0 IMAD.IADD R74, R77, 0x1, R74 ;  /* 0x000000014d4a0824 */ /* 0x000fc800078e024a */
[----:B------:R-:W-:-:S07]  /*9c90*/  IMAD.MOV.U32 R77, RZ, RZ, R74 ;  /* 0x000000ffff4d7224 */ /* 0x000fce00078e004a */
[----:B------:R-:W-:Y:S05]  /*9ca0*/  WARPSYNC.COLLECTIVE R76, `(.L_x_117) ;  /* 0x000000004c087348 */ /* 0x000fea0003c00000 */
[----:B------:R0:W1:Y:S02]  /*9cb0*/  SHFL.UP P0, R38, R77, R38, R75 ;  /* 0x040000264d267389 */ /* 0x000064000000004b */
[----:B01----:R-:W-:Y:S05]  /*9cc0*/  ENDCOLLECTIVE ;  /* 0x000000000000791b */ /* 0x003fea0003800000 */
.L_x_117:
[----:B------:R-:W-:Y:S05]  /*9cd0*/  BRA `(.L_x_118) ;  /* 0xffffff8c00587947 */ /* 0x000fea000383ffff */
.L_x_119:
[----:B------:R-:W-:-:S00]  /*9ce0*/  BRA `(.L_x_119) ;  /* 0xfffffffc00fc7947 */ /* 0x000fc0000383ffff */
[----:B------:R-:W-:-:S00]  /*9cf0*/  NOP ;  /* 0x0000000000007918 */ /* 0x000fc00000000000 */
        /* <DEDUP_REMOVED lines=8> */
.L_x_1239:


//--------------------- .text._ZN3cub18CUB_300001_SM_10006detail10radix_sort33DeviceRadixSortExclusiveSumKernelINS1_5radix10policy_hubIjjyE10Policy1000EyEEvPT0_ --------------------------
	.section	.text._ZN3cub18CUB_300001_SM_10006detail10radix_sort33DeviceRadixSortExclusiveSumKernelINS1_5radix10policy_hubIjjyE10Policy1000EyEEvPT0_,"ax",@progbits
	.align	128
        .global         _ZN3cub18CUB_300001_SM_10006detail10radix_sort33DeviceRadixSortExclusiveSumKernelINS1_5radix10policy_hubIjjyE10Policy1000EyEEvPT0_
        .type           _ZN3cub18CUB_300001_SM_10006detail10radix_sort33DeviceRadixSortExclusiveSumKernelINS1_5radix10policy_hubIjjyE10Policy1000EyEEvPT0_,@function
        .size           _ZN3cub18CUB_300001_SM_10006detail10radix_sort33DeviceRadixSortExclusiveSumKernelINS1_5radix10policy_hubIjjyE10Policy1000EyEEvPT0_,(.L_x_1240 - _ZN3cub18CUB_300001_SM_10006detail10radix_sort33DeviceRadixSortExclusiveSumKernelINS1_5radix10policy_hubIjjyE10Policy1000EyEEvPT0_)
        .other          _ZN3cub18CUB_300001_SM_10006detail10radix_sort33DeviceRadixSortExclusiveSumKernelINS1_5radix10policy_hubIjjyE10Policy1000EyEEvPT0_,@"STO_CUDA_ENTRY STV_DEFAULT"
_ZN3cub18CUB_300001_SM_10006detail10radix_sort33DeviceRadixSortExclusiveSumKernelINS1_5radix10policy_hubIjjyE10Policy1000EyEEvPT0_:
.text._ZN3cub18CUB_300001_SM_10006detail10radix_sort33DeviceRadixSortExclusiveSumKernelINS1_5radix10policy_hubIjjyE10Policy1000EyEEvPT0_:
[----:B------:R-:W-:Y:S01]  /*0000*/  LDC R1, c[0x0][0x37c] ;  /* 0x0000df00ff017b82 */ /* 0x000fe20000000800 */
[----:B------:R-:W0:Y:S07]  /*0010*/  S2R R18, SR_TID.X ;  /* 0x0000000000127919 */ /* 0x000e2e0000002100 */
[----:B------:R-:W1:Y:S01]  /*0020*/  LDC.64 R16, c[0x0][0x380] ;  /* 0x0000e000ff107b82 */ /* 0x000e620000000a00 */
[----:B------:R-:W2:Y:S01]  /*0030*/  LDCU.64 UR4, c[0x0][0x358] ;  /* 0x00006b00ff0477ac */ /* 0x000ea20008000a00 */
[----:B------:R-:W3:Y:S01]  /*0040*/  S2R R5, SR_CTAID.X ;  /* 0x0000000000057919 */ /* 0x000ee20000002500 */
[----:B0-----:R-:W-:Y:S01]  /*0050*/  ISETP.GT.U32.AND P1, PT, R18, 0xff, PT ;  /* 0x000000ff1200780c */ /* 0x001fe20003f24070 */
[----:B---3--:R-:W-:-:S04]  /*0060*/  IMAD R5, R5, 0x100, R18 ;  /* 0x0000010005057824 */ /* 0x008fc800078e0212 */
[----:B-1----:R-:W-:-:S08]  /*0070*/  IMAD.WIDE R16, R5, 0x8, R16 ;  /* 0x0000000805107825 */ /* 0x002fd000078e0210 */
[----:B--2---:R-:W2:Y:S01]  /*0080*/  @!P1 LDG.E.64 R2, desc[UR4][R16.64] ;  /* 0x0000000410029981 */ /* 0x004ea2000c1e1b00 */
[----:B------:R-:W-:Y:S02]  /*0090*/  MOV R0, 0x400 ;  /* 0x0000040000007802 */ /* 0x000fe40000000f00 */
[C---:B------:R-:W-:Y:S01]  /*00a0*/  ISETP.GT.U32.AND P0, PT, R18.reuse, 0x1f, PT ;  /* 0x0000001f1200780c */ /* 0x040fe20003f04070 */
[----:B------:R-:W0:Y:S02]  /*00b0*/  S2R R5, SR_CgaCtaId ;  /* 0x0000000000057919 */ /* 0x000e240000008800 */
[----:B0-----:R-:W-:Y:S02]  /*00c0*/  LEA R5, R5, R0, 0x18 ;  /* 0x0000000005057211 */ /* 0x001fe400078ec0ff */
[----:B------:R-:W-:-:S05]  /*00d0*/  LEA.HI R0, R18, R18, RZ, 0x1d ;  /* 0x0000001212007211 */ /* 0x000fca00078fe8ff */
[----:B------:R-:W-:-:S05]  /*00e0*/  IMAD R0, R0, 0x8, R5 ;  /* 0x0000000800007824 */ /* 0x000fca00078e0205 */
[----:B--2---:R0:W-:Y:S01]  /*00f0*/  STS.64 [R0+0x10], R2 ;  /* 0x0000100200007388 */ /* 0x0041e20000000a00 */
[----:B------:R-:W-:Y:S06]  /*0100*/  BAR.SYNC.DEFER_BLOCKING 0x0 ;  /* 0x0000000000007b1d */ /* 0x000fec0000010000 */
[----:B------:R-:W-:Y:S05]  /*0110*/  @P0 BRA `(.L_x_120) ;  /* 0x0000000400240947 */ /* 0x000fea0003800000 */
[----:B------:R-:W-:Y:S01]  /*0120*/  IMAD R18, R18, 0x48, R5 ;  /* 0x0000004812127824 */ /* 0x000fe200078e0205 */
[----:B------:R-:W-:-:S04]  /*0130*/  UMOV UR6, 0xffffffff ;  /* 0xffffffff00067882 */ /* 0x000fc80000000000 */
[----:B------:R-:W-:Y:S04]  /*0140*/  LDS.64 R14, [R18+0x10] ;  /* 0x00001000120e7984 */ /* 0x000fe80000000a00 */
[----:B------:R-:W-:Y:S04]  /*0150*/  LDS.64 R12, [R18+0x18] ;  /* 0x00001800120c7984 */ /* 0x000fe80000000a00 */
[----:B------:R-:W1:Y:S04]  /*0160*/  LDS.64 R10, [R18+0x20] ;  /* 0x00002000120a7984 */ /* 0x000e680000000a00 */
[----:B------:R-:W-:Y:S04]  /*0170*/  LDS.64 R8, [R18+0x28] ;  /* 0x0000280012087984 */ /* 0x000fe80000000a00 */
[----:B------:R-:W2:Y:S04]  /*0180*/  LDS.64 R6, [R18+0x30] ;  /* 0x0000300012067984 */ /* 0x000ea80000000a00 */
[----:B------:R-:W-:Y:S04]  /*0190*/  LDS.64 R4, [R18+0x38] ;  /* 0x0000380012047984 */ /* 0x000fe80000000a00 */
[----:B0-----:R-:W0:Y:S04]  /*01a0*/  LDS.64 R2, [R18+0x40] ;  /* 0x0000400012027984 */ /* 0x001e280000000a00 */
[----:B------:R-:W3:Y:S01]  /*01b0*/  LDS.64 R20, [R18+0x48] ;  /* 0x0000480012147984 */ /* 0x000ee20000000a00 */
[----:B-1----:R-:W-:-:S04]  /*01c0*/  IADD3 R19, P3, P4, R10, R12, R14 ;  /* 0x0000000c0a137210 */ /* 0x002fc80007c7e00e */
[----:B------:R-:W-:Y:S02]  /*01d0*/  IADD3.X R23, PT, PT, R11, R13, R15, P3, P4 ;  /* 0x0000000d0b177210 */ /* 0x000fe40001fe840f */
[----:B--2---:R-:W-:-:S04]  /*01e0*/  IADD3 R19, P0, P2, R6, R19, R8 ;  /* 0x0000001306137210 */ /* 0x004fc80007a1e008 */
[----:B------:R-:W-:Y:S02]  /*01f0*/  IADD3.X R23, PT, PT, R7, R23, R9, P0, P2 ;  /* 0x0000001707177210 */ /* 0x000fe400007e4409 */
[----:B0-----:R-:W-:-:S04]  /*0200*/  IADD3 R19, P3, P4, R2, R19, R4 ;  /* 0x0000001302137210 */ /* 0x001fc80007c7e004 */
[----:B---3--:R-:W-:Y:S02]  /*0210*/  IADD3 R20, P0, PT, R20, R19, RZ ;  /* 0x0000001314147210 */ /* 0x008fe40007f1e0ff */
[----:B------:R-:W-:-:S05]  /*0220*/  IADD3.X R19, PT, PT, R3, R23, R5, P3, P4 ;  /* 0x0000001703137210 */ /* 0x000fca0001fe8405 */
[----:B------:R-:W-:Y:S01]  /*0230*/  IMAD.X R19, R21, 0x1, R19, P0 ;  /* 0x0000000115137824 */ /* 0x000fe200000e0613 */
[----:B------:R-:W-:Y:S06]  /*0240*/  BRA.DIV UR6, `(.L_x_121) ;  /* 0x0000000206f07947 */ /* 0x000fec000b800000 */
[----:B------:R-:W0:Y:S04]  /*0250*/  SHFL.UP PT, R27, R20, 0x1, RZ ;  /* 0x04200000141b7989 */ /* 0x000e2800000e00ff */
[----:B------:R-:W1:Y:S01]  /*0260*/  SHFL.UP P0, R25, R19, 0x1, RZ ;  /* 0x0420000013197989 */ /* 0x000e6200000000ff */
[----:B0-----:R-:W-:-:S04]  /*0270*/  IADD3 R22, P2, PT, R27, R20, RZ ;  /* 0x000000141b167210 */ /* 0x001fc80007f5e0ff */
[----:B-1----:R-:W-:Y:S01]  /*0280*/  SEL R27, R22, R27, P0 ;  /* 0x0000001b161b7207 */ /* 0x002fe20000000000 */
[----:B------:R-:W-:-:S04]  /*0290*/  IMAD.X R26, R25, 0x1, R19, P2 ;  /* 0x00000001191a7824 */ /* 0x000fc800010e0613 */
[----:B------:R-:W0:Y:S01]  /*02a0*/  SHFL.UP PT, R28, R27, 0x2, RZ ;  /* 0x044000001b1c7989 */ /* 0x000e2200000e00ff */
[----:B------:R-:W-:-:S05]  /*02b0*/  SEL R26, R26, R25, P0 ;  /* 0x000000191a1a7207 */ /* 0x000fca0000000000 */
[----:B------:R-:W1:Y:S01]  /*02c0*/  SHFL.UP P0, R25, R26, 0x2, RZ ;  /* 0x044000001a197989 */ /* 0x000e6200000000ff */
[----:B0-----:R-:W-:-:S05]  /*02d0*/  IADD3 R21, P2, PT, R28, R27, RZ ;  /* 0x0000001b1c157210 */ /* 0x001fca0007f5e0ff */
[----:B-1----:R-:W-:Y:S01]  /*02e0*/  IMAD.X R22, R25, 0x1, R26, P2 ;  /* 0x0000000119167824 */ /* 0x002fe200010e061a */
[----:B------:R-:W-:-:S04]  /*02f0*/  SEL R28, R21, R28, P0 ;  /* 0x0000001c151c7207 */ /* 0x000fc80000000000 */
[----:B------:R-:W-:Y:S01]  /*0300*/  SEL R29, R22, R25, P0 ;  /* 0x00000019161d7207 */ /* 0x000fe20000000000 */
        /* <DEDUP_REMOVED lines=12> */
[----:B------:R0:W1:Y:S04]  /*03d0*/  SHFL.UP PT, R28, R27, 0x10, RZ ;  /* 0x060000001b1c7989 */ /* 0x00006800000e00ff */
[----:B------:R0:W2:Y:S02]  /*03e0*/  SHFL.UP P0, R25, R26, 0x10, RZ ;  /* 0x060000001a197989 */ /* 0x0000a400000000ff */
.L_x_132:
[----:B-1----:R-:W-:-:S04]  /*03f0*/  IADD3 R21, P2, PT, R28, R27, RZ ;  /* 0x0000001b1c157210 */ /* 0x002fc80007f5e0ff */
[----:B--2---:R-:W-:Y:S01]  /*0400*/  SEL R21, R21, R28, P0 ;  /* 0x0000001c15157207 */ /* 0x004fe20000000000 */
[----:B------:R-:W-:-:S05]  /*0410*/  IMAD.X R22, R25, 0x1, R26, P2 ;  /* 0x0000000119167824 */ /* 0x000fca00010e061a */
[----:B------:R-:W-:Y:S02]  /*0420*/  SEL R22, R22, R25, P0 ;  /* 0x0000001916167207 */ /* 0x000fe40000000000 */
[----:B------:R-:W-:-:S05]  /*0430*/  IADD3 R20, P0, PT, R21, -R20, RZ ;  /* 0x8000001415147210 */ /* 0x000fca0007f1e0ff */
[----:B------:R-:W-:Y:S01]  /*0440*/  IMAD.X R21, R22, 0x1, ~R19, P0 ;  /* 0x0000000116157824 */ /* 0x000fe200000e0e13 */
[----:B------:R-:W-:-:S04]  /*0450*/  IADD3 R14, P0, PT, R14, R20, RZ ;  /* 0x000000140e0e7210 */ /* 0x000fc80007f1e0ff */
[----:B------:R1:W-:Y:S01]  /*0460*/  STS.64 [R18+0x10], R20 ;  /* 0x0000101412007388 */ /* 0x0003e20000000a00 */
[----:B------:R-:W-:Y:S01]  /*0470*/  IMAD.X R15, R15, 0x1, R21, P0 ;  /* 0x000000010f0f7824 */ /* 0x000fe200000e0615 */
        /* <DEDUP_REMOVED lines=17> */
[----:B------:R-:W-:-:S05]  /*0590*/  IMAD.X R3, R3, 0x1, R5, P0 ;  /* 0x0000000103037824 */ /* 0x000fca00000e0605 */
[----:B------:R1:W-:Y:S03]  /*05a0*/  STS.64 [R18+0x48], R2 ;  /* 0x0000480212007388 */ /* 0x0003e60000000a00 */
.L_x_120:
[----:B------:R-:W-:Y:S05]  /*05b0*/  WARPSYNC.ALL ;  /* 0x0000000000007948 */ /* 0x000fea0003800000 */
[----:B------:R-:W-:Y:S06]  /*05c0*/  BAR.SYNC.DEFER_BLOCKING 0x0 ;  /* 0x0000000000007b1d */ /* 0x000fec0000010000 */
[----:B------:R-:W-:Y:S05]  /*05d0*/  @P1 EXIT ;  /* 0x000000000000194d */ /* 0x000fea0003800000 */
[----:B01----:R-:W0:Y:S04]  /*05e0*/  LDS.64 R2, [R0+0x10] ;  /* 0x0000100000027984 */ /* 0x003e280000000a00 */
[----:B0-----:R-:W-:Y:S01]  /*05f0*/  STG.E.64 desc[UR4][R16.64], R2 ;  /* 0x0000000210007986 */ /* 0x001fe2000c101b04 */
[----:B------:R-:W-:Y:S05]  /*0600*/  EXIT ;  /* 0x000000000000794d */ /* 0x000fea0003800000 */
.L_x_121:
[----:B------:R-:W-:Y:S02]  /*0610*/  IMAD.MOV.U32 R24, RZ, RZ, R20 ;  /* 0x000000ffff187224 */ /* 0x000fe400078e0014 */
[----:B------:R-:W-:Y:S02]  /*0620*/  IMAD.MOV.U32 R23, RZ, RZ, 0x1 ;  /* 0x00000001ff177424 */ /* 0x000fe400078e00ff */
[----:B------:R-:W-:Y:S02]  /*0630*/  IMAD.MOV.U32 R22, RZ, RZ, RZ ;  /* 0x000000ffff167224 */ /* 0x000fe400078e00ff */
[----:B------:R-:W-:-:S07]  /*0640*/  IMAD.MOV.U32 R21, RZ, RZ, -0x1 ;  /* 0xffffffffff157424 */ /* 0x000fce00078e00ff */
[----:B------:R-:W-:Y:S05]  /*0650*/  WARPSYNC.COLLECTIVE R21, `(.L_x_122) ;  /* 0x0000000015087348 */ /* 0x000fea0003c00000 */
[----:B------:R0:W1:Y:S02]  /*0660*/  SHFL.UP P0, R25, R24, R23, R22 ;  /* 0x0400001718197389 */ /* 0x0000640000000016 */
[----:B01----:R-:W-:Y:S05]  /*0670*/  ENDCOLLECTIVE ;  /* 0x000000000000791b */ /* 0x003fea0003800000 */
.L_x_122:
[----:B------:R-:W-:Y:S02]  /*0680*/  IMAD.MOV.U32 R24, RZ, RZ, R19 ;  /* 0x000000ffff187224 */ /* 0x000fe400078e0013 */
[----:B------:R-:W-:-:S07]  /*0690*/  IMAD.MOV.U32 R27, RZ, RZ, R25 ;  /* 0x000000ffff1b7224 */ /* 0x000fce00078e0019 */
[----:B------:R-:W-:Y:S05]  /*06a0*/  WARPSYNC.COLLECTIVE R21, `(.L_x_123) ;  /* 0x0000000015087348 */ /* 0x000fea0003c00000 */
[----:B------:R0:W1:Y:S02]  /*06b0*/  SHFL.UP P0, R25, R24, R23, R22 ;  /* 0x0400001718197389 */ /* 0x0000640000000016 */
[----:B01----:R-:W-:Y:S05]  /*06c0*/  ENDCOLLECTIVE ;  /* 0x000000000000791b */ /* 0x003fea0003800000 */
.L_x_123:
[----:B------:R-:W-:Y:S01]  /*06d0*/  IADD3 R26, P2, PT, R27, R20, RZ ;  /* 0x000000141b1a7210 */ /* 0x000fe20007f5e0ff */
[----:B------:R-:W-:-:S03]  /*06e0*/  IMAD.MOV.U32 R23, RZ, RZ, 0x2 ;  /* 0x00000002ff177424 */ /* 0x000fc600078e00ff */
[----:B------:R-:W-:Y:S01]  /*06f0*/  SEL R27, R26, R27, P0 ;  /* 0x0000001b1a1b7207 */ /* 0x000fe20000000000 */
[----:B------:R-:W-:-:S04]  /*0700*/  IMAD.X R26, R25, 0x1, R19, P2 ;  /* 0x00000001191a7824 */ /* 0x000fc800010e0613 */
[----:B------:R-:W-:Y:S01]  /*0710*/  IMAD.MOV.U32 R24, RZ, RZ, R27 ;  /* 0x000000ffff187224 */ /* 0x000fe200078e001b */
[----:B------:R-:W-:-:S07]  /*0720*/  SEL R26, R26, R25, P0 ;  /* 0x000000191a1a7207 */ /* 0x000fce0000000000 */
[----:B------:R-:W-:Y:S05]  /*0730*/  WARPSYNC.COLLECTIVE R21, `(.L_x_124) ;  /* 0x0000000015087348 */ /* 0x000fea0003c00000 */
[----:B------:R0:W1:Y:S02]  /*0740*/  SHFL.UP P0, R25, R24, R23, R22 ;  /* 0x0400001718197389 */ /* 0x0000640000000016 */
[----:B01----:R-:W-:Y:S05]  /*0750*/  ENDCOLLECTIVE ;  /* 0x000000000000791b */ /* 0x003fea0003800000 */
.L_x_124:
[----:B------:R-:W-:Y:S02]  /*0760*/  IMAD.MOV.U32 R24, RZ, RZ, R26 ;  /* 0x000000ffff187224 */ /* 0x000fe400078e001a */
[----:B------:R-:W-:-:S07]  /*0770*/  IMAD.MOV.U32 R28, RZ, RZ, R25 ;  /* 0x000000ffff1c7224 */ /* 0x000fce00078e0019 */
[----:B------:R-:W-:Y:S05]  /*0780*/  WARPSYNC.COLLECTIVE R21, `(.L_x_125) ;  /* 0x0000000015087348 */ /* 0x000fea0003c00000 */
[----:B------:R0:W1:Y:S02]  /*0790*/  SHFL.UP P0, R25, R24, R23, R22 ;  /* 0x0400001718197389 */ /* 0x0000640000000016 */
[----:B01----:R-:W-:Y:S05]  /*07a0*/  ENDCOLLECTIVE ;  /* 0x000000000000791b */ /* 0x003fea0003800000 */
.L_x_125:
        /* <DEDUP_REMOVED lines=9> */
.L_x_126:
[----:B------:R-:W-:Y:S02]  /*0840*/  IMAD.MOV.U32 R24, RZ, RZ, R29 ;  /* 0x000000ffff187224 */ /* 0x000fe400078e001d */
[----:B------:R-:W-:-:S07]  /*0850*/  IMAD.MOV.U32 R27, RZ, RZ, R25 ;  /* 0x000000ffff1b7224 */ /* 0x000fce00078e0019 */
[----:B------:R-:W-:Y:S05]  /*0860*/  WARPSYNC.COLLECTIVE R21, `(.L_x_127) ;  /* 0x0000000015087348 */ /* 0x000fea0003c00000 */
[----:B------:R0:W1:Y:S02]  /*0870*/  SHFL.UP P0, R25, R24, R23, R22 ;  /* 0x0400001718197389 */ /* 0x0000640000000016 */
[----:B01----:R-:W-:Y:S05]  /*0880*/  ENDCOLLECTIVE ;  /* 0x000000000000791b */ /* 0x003fea0003800000 */
.L_x_127:
        /* <DEDUP_REMOVED lines=9> */
.L_x_128:
[----:B------:R-:W-:Y:S02]  /*0920*/  IMAD.MOV.U32 R24, RZ, RZ, R29 ;  /* 0x000000ffff187224 */ /* 0x000fe400078e001d */
[----:B------:R-:W-:-:S07]  /*0930*/  IMAD.MOV.U32 R27, RZ, RZ, R25 ;  /* 0x000000ffff1b7224 */ /* 0x000fce00078e0019 */
[----:B------:R-:W-:Y:S05]  /*0940*/  WARPSYNC.COLLECTIVE R21, `(.L_x_129) ;  /* 0x0000000015087348 */ /* 0x000fea0003c00000 */
[----:B------:R0:W1:Y:S02]  /*0950*/  SHFL.UP P0, R25, R24, R23, R22 ;  /* 0x0400001718197389 */ /* 0x0000640000000016 */
[----:B01----:R-:W-:Y:S05]  /*0960*/  ENDCOLLECTIVE ;  /* 0x000000000000791b */ /* 0x003fea0003800000 */
.L_x_129:
        /* <DEDUP_REMOVED lines=9> */
.L_x_130:
[----:B------:R-:W-:Y:S02]  /*0a00*/  IMAD.MOV.U32 R24, RZ, RZ, R26 ;  /* 0x000000ffff187224 */ /* 0x000fe400078e001a */
[----:B------:R-:W-:-:S07]  /*0a10*/  IMAD.MOV.U32 R28, RZ, RZ, R25 ;  /* 0x000000ffff1c7224 */ /* 0x000fce00078e0019 */
[----:B------:R-:W-:Y:S05]  /*0a20*/  WARPSYNC.COLLECTIVE R21, `(.L_x_131) ;  /* 0x0000000015087348 */ /* 0x000fea0003c00000 */
[----:B------:R0:W1:Y:S02]  /*0a30*/  SHFL.UP P0, R25, R24, R23, R22 ;  /* 0x0400001718197389 */ /* 0x0000640000000016 */
[----:B01----:R-:W-:Y:S05]  /*0a40*/  ENDCOLLECTIVE ;  /* 0x000000000000791b */ /* 0x003fea0003800000 */
.L_x_131:
[----:B------:R-:W-:Y:S05]  /*0a50*/  BRA `(.L_x_132) ;  /* 0xfffffff800647947 */ /* 0x000fea000383ffff */
.L_x_133:
        /* <DEDUP_REMOVED lines=10> */
.L_x_1240:


//--------------------- .text._ZN3cub18CUB_300001_SM_10006detail10radix_sort30DeviceRadixSortHistogramKernelINS1_5radix10policy_hubIjjyE10Policy1000ELNS0_9SortOrderE0EjyNS1_21identity_decomposer_tEEEvPT2_PKT1_SA_iiT3_ --------------------------
	.section	.text._ZN3cub18CUB_300001_SM_10006detail10radix_sort30DeviceRadixSortHistogramKernelINS1_5radix10policy_hubIjjyE10Policy1000ELNS0_9SortOrderE0EjyNS1_21identity_decomposer_tEEEvPT2_PKT1_SA_iiT3_,"ax",@progbits
	.align	128
        .global         _ZN3cub18CUB_300001_SM_10006detail10radix_sort30DeviceRadixSortHistogramKernelINS1_5radix10policy_hubIjjyE10Policy1000ELNS0_9SortOrderE0EjyNS1_21identity_decomposer_tEEEvPT2_PKT1_SA_iiT3_
        .type           _ZN3cub18CUB_300001_SM_10006detail10radix_sort30DeviceRadixSortHistogramKernelINS1_5radix10policy_hubIjjyE10Policy1000ELNS0_9SortOrderE0EjyNS1_21identity_decomposer_tEEEvPT2_PKT1_SA_iiT3_,@function
        .size           _ZN3cub18CUB_300001_SM_10006detail10radix_sort30DeviceRadixSortHistogramKernelINS1_5radix10policy_hubIjjyE10Policy1000ELNS0_9SortOrderE0EjyNS1_21identity_decomposer_tEEEvPT2_PKT1_SA_iiT3_,(.L_x_1241 - _ZN3cub18CUB_300001_SM_10006detail10radix_sort30DeviceRadixSortHistogramKernelINS1_5radix10policy_hubIjjyE10Policy1000ELNS0_9SortOrderE0EjyNS1_21identity_decomposer_tEEEvPT2_PKT1_SA_iiT3_)
        .other          _ZN3cub18CUB_300001_SM_10006detail10radix_sort30DeviceRadixSortHistogramKernelINS1_5radix10policy_hubIjjyE10Policy1000ELNS0_9SortOrderE0EjyNS1_21identity_decomposer_tEEEvPT2_PKT1_SA_iiT3_,@"STO_CUDA_ENTRY STV_DEFAULT"
_ZN3cub18CUB_300001_SM_10006detail10radix_sort30DeviceRadixSortHistogramKernelINS1_5radix10policy_hubIjjyE10Policy1000ELNS0_9SortOrderE0EjyNS1_21identity_decomposer_tEEEvPT2_PKT1_SA_iiT3_:
.text._ZN3cub18CUB_300001_SM_10006detail10radix_sort30DeviceRadixSortHistogramKernelINS1_5radix10policy_hubIjjyE10Policy1000ELNS0_9SortOrderE0EjyNS1_21identity_decomposer_tEEEvPT2_PKT1_SA_iiT3_:
[----:B------:R-:W-:Y:S01]  /*0000*/  LDC R1, c[0x0][0x37c] ;  /* 0x0000df00ff017b82 */ /* 0x000fe20000000800 */
[----:B------:R-:W0:Y:S02]  /*0010*/  LDCU.64 UR4, c[0x0][0x390] ;  /* 0x00007200ff0477ac */ /* 0x000e240008000a00 */
[----:B0-----:R-:W-:-:S04]  /*0020*/  ISETP.NE.U32.AND P0, PT, RZ, UR4, PT ;  /* 0x00000004ff007c0c */ /* 0x001fc8000bf05070 */
[----:B------:R-:W-:-:S13]  /*0030*/  ISETP.NE.AND.EX P0, PT, RZ, UR5, PT, P0 ;  /* 0x00000005ff007c0c */ /* 0x000fda000bf05300 */
[----:B------:R-:W-:Y:S05]  /*0040*/  @!P0 EXIT ;  /* 0x000000000000894d */ /* 0x000fea0003800000 */
[----:B------:R-:W0:Y:S01]  /*0050*/  S2R R18, SR_TID.X ;  /* 0x0000000000127919 */ /* 0x000e220000002100 */
[----:B------:R-:W1:Y:S01]  /*0060*/  LDCU.64 UR4, c[0x0][0x398] ;  /* 0x00007300ff0477ac */ /* 0x000e620008000a00 */
[----:B------:R-:W2:Y:S01]  /*0070*/  S2UR UR7, SR_CgaCtaId ;  /* 0x00000000000779c3 */ /* 0x000ea20000008800 */
[----:B------:R-:W-:Y:S01]  /*0080*/  UMOV UR6, 0x400 ;  /* 0x0000040000067882 */ /* 0x000fe20000000000 */
[----:B------:R-:W3:Y:S06]  /*0090*/  LDCU.64 UR18, c[0x0][0x358] ;  /* 0x00006b00ff1277ac */ /* 0x000eec0008000a00 */
[----:B------:R-:W4:Y:S01]  /*00a0*/  S2UR UR8, SR_CTAID.X ;  /* 0x00000000000879c3 */ /* 0x000f220000002500 */
[----:B------:R-:W0:Y:S01]  /*00b0*/  LDCU UR21, c[0x0][0x370] ;  /* 0x00006e00ff1577ac */ /* 0x000e220008000800 */
[----:B-1----:R-:W-:-:S04]  /*00c0*/  UIADD3 UR4, UPT, UPT, UR5, 0x7, -UR4 ;  /* 0x0000000705047890 */ /* 0x002fc8000fffe804 */
[----:B------:R-:W-:Y:S02]  /*00d0*/  UISETP.GE.AND UP0, UPT, UR4, 0x8, UPT ;  /* 0x000000080400788c */ /* 0x000fe4000bf06270 */
[----:B------:R-:W-:Y:S02]  /*00e0*/  USHF.R.S32.HI UR5, URZ, 0x1f, UR4 ;  /* 0x0000001fff057899 */ /* 0x000fe40008011404 */
[----:B--2---:R-:W-:Y:S02]  /*00f0*/  ULEA UR6, UR7, UR6, 0x18 ;  /* 0x0000000607067291 */ /* 0x004fe4000f8ec0ff */
[----:B------:R-:W-:Y:S01]  /*0100*/  PLOP3.LUT P0, PT, PT, PT, UP0, 0x80, 0x8 ;  /* 0x000000000008781c */ /* 0x000fe20003f0f008 */
[----:B------:R-:W-:Y:S01]  /*0110*/  ULEA.HI UR5, UR5, UR4, URZ, 0x3 ;  /* 0x0000000405057291 */ /* 0x000fe2000f8f18ff */
[C---:B0-----:R-:W-:Y:S02]  /*0120*/  VIADD R19, R18.reuse, 0x80 ;  /* 0x0000008012137836 */ /* 0x041fe40000000000 */
[C---:B------:R-:W-:Y:S01]  /*0130*/  ISETP.GT.U32.OR P0, PT, R18.reuse, 0xff, !P0 ;  /* 0x000000ff1200780c */ /* 0x040fe20004704470 */
[----:B------:R-:W-:Y:S01]  /*0140*/  USHF.R.S32.HI UR5, URZ, 0x3, UR5 ;  /* 0x00000003ff057899 */ /* 0x000fe20008011405 */
[C---:B------:R-:W-:Y:S01]  /*0150*/  VIADD R20, R18.reuse, 0x100 ;  /* 0x0000010012147836 */ /* 0x040fe20000000000 */
[C---:B------:R-:W-:Y:S01]  /*0160*/  IADD3 R25, PT, PT, R18.reuse, 0x500, RZ ;  /* 0x0000050012197810 */ /* 0x040fe20007ffe0ff */
[C---:B------:R-:W-:Y:S01]  /*0170*/  VIADD R21, R18.reuse, 0x180 ;  /* 0x0000018012157836 */ /* 0x040fe20000000000 */
[----:B------:R-:W-:Y:S01]  /*0180*/  P2R R28, PR, RZ, 0x1 ;  /* 0x00000001ff1c7803 */ /* 0x000fe20000000000 */
[C---:B------:R-:W-:Y:S01]  /*0190*/  VIADD R22, R18.reuse, 0x200 ;  /* 0x0000020012167836 */ /* 0x040fe20000000000 */
[C---:B------:R-:W-:Y:S01]  /*01a0*/  LEA R27, R18.reuse, UR6, 0x2 ;  /* 0x00000006121b7c11 */ /* 0x040fe2000f8e10ff */
[C---:B------:R-:W-:Y:S01]  /*01b0*/  VIADD R23, R18.reuse, 0x280 ;  /* 0x0000028012177836 */ /* 0x040fe20000000000 */
[----:B----4-:R-:W-:Y:S01]  /*01c0*/  USHF.L.U32 UR8, UR8, 0xb, URZ ;  /* 0x0000000b08087899 */ /* 0x010fe200080006ff */
[C---:B------:R-:W-:Y:S01]  /*01d0*/  VIADD R24, R18.reuse, 0x300 ;  /* 0x0000030012187836 */ /* 0x040fe20000000000 */
[----:B------:R-:W-:Y:S01]  /*01e0*/  ULOP3.LUT UR20, UR5, 0x7, URZ, 0xc0, !UPT ;  /* 0x0000000705147892 */ /* 0x000fe2000f8ec0ff */
[----:B------:R-:W-:Y:S01]  /*01f0*/  VIADD R26, R18, 0x780 ;  /* 0x00000780121a7836 */ /* 0x000fe20000000000 */
[----:B------:R-:W-:Y:S01]  /*0200*/  ULOP3.LUT UR9, UR5, 0x3, URZ, 0xc0, !UPT ;  /* 0x0000000305097892 */ /* 0x000fe2000f8ec0ff */
[----:B------:R-:W-:Y:S01]  /*0210*/  UMOV UR6, URZ ;  /* 0x000000ff00067c82 */ /* 0x000fe20008000000 */
[----:B---3--:R-:W-:-:S10]  /*0220*/  UMOV UR7, URZ ;  /* 0x000000ff00077c82 */ /* 0x008fd40008000000 */
.L_x_217:
[----:B------:R-:W-:Y:S01]  /*0230*/  ISETP.NE.AND P0, PT, R28, RZ, PT ;  /* 0x000000ff1c00720c */ /* 0x000fe20003f05270 */
[----:B------:R-:W-:-:S12]  /*0240*/  BSSY.RECONVERGENT B0, `(.L_x_134) ;  /* 0x0000082000007945 */ /* 0x000fd80003800200 */
[----:B0-2345:R-:W-:Y:S05]  /*0250*/  @P0 BRA `(.L_x_135) ;  /* 0x0000000800000947 */ /* 0x03dfea0003800000 */
[----:B------:R-:W0:Y:S02]  /*0260*/  LDC.64 R2, c[0x0][0x398] ;  /* 0x0000e600ff027b82 */ /* 0x000e240000000a00 */
[----:B0-----:R-:W-:-:S04]  /*0270*/  IADD3 R2, PT, PT, R3, 0x7, -R2 ;  /* 0x0000000703027810 */ /* 0x001fc80007ffe802 */
[----:B------:R-:W-:-:S04]  /*0280*/  SHF.R.S32.HI R3, RZ, 0x1f, R2 ;  /* 0x0000001fff037819 */ /* 0x000fc80000011402 */
[----:B------:R-:W-:-:S04]  /*0290*/  LEA.HI R3, R3, R2, RZ, 0x3 ;  /* 0x0000000203037211 */ /* 0x000fc800078f18ff */
[----:B------:R-:W-:-:S04]  /*02a0*/  SHF.R.S32.HI R3, RZ, 0x3, R3 ;  /* 0x00000003ff037819 */ /* 0x000fc80000011403 */
[C---:B------:R-:W-:Y:S01]  /*02b0*/  LOP3.LUT R5, R3.reuse, 0xffffff0, RZ, 0xc0, !PT ;  /* 0x0ffffff003057812 */ /* 0x040fe200078ec0ff */
[----:B------:R-:W-:-:S05]  /*02c0*/  VIADD R0, R3, 0xffffffff ;  /* 0xffffffff03007836 */ /* 0x000fca0000000000 */
[----:B------:R-:W-:Y:S01]  /*02d0*/  ISETP.GE.U32.AND P0, PT, R0, 0xf, PT ;  /* 0x0000000f0000780c */ /* 0x000fe20003f06070 */
[----:B------:R-:W-:-:S12]  /*02e0*/  IMAD.MOV.U32 R0, RZ, RZ, RZ ;  /* 0x000000ffff007224 */ /* 0x000fd800078e00ff */
[----:B------:R-:W-:Y:S05]  /*02f0*/  @!P0 BRA `(.L_x_136) ;  /* 0x00000000005c8947 */ /* 0x000fea0003800000 */
[----:B------:R-:W-:Y:S02]  /*0300*/  IMAD.MOV R2, RZ, RZ, -R5 ;  /* 0x000000ffff027224 */ /* 0x000fe400078e0a05 */
[----:B------:R-:W-:-:S07]  /*0310*/  VIADD R0, R27, 0x2000 ;  /* 0x000020001b007836 */ /* 0x000fce0000000000 */
.L_x_137:
[----:B------:R-:W-:Y:S01]  /*0320*/  VIADD R2, R2, 0x10 ;  /* 0x0000001002027836 */ /* 0x000fe20000000000 */
[----:B------:R-:W-:Y:S04]  /*0330*/  STS [R0+-0x2000], RZ ;  /* 0xffe000ff00007388 */ /* 0x000fe80000000800 */
        /* <DEDUP_REMOVED lines=16> */
[----:B0-----:R-:W-:Y:S01]  /*0440*/  IADD3 R0, PT, PT, R0, 0x4000, RZ ;  /* 0x0000400000007810 */ /* 0x001fe20007ffe0ff */
[----:B------:R-:W-:Y:S06]  /*0450*/  @P1 BRA `(.L_x_137) ;  /* 0xfffffffc00b01947 */ /* 0x000fec000383ffff */
[----:B------:R-:W-:-:S07]  /*0460*/  IMAD.MOV.U32 R0, RZ, RZ, R5 ;  /* 0x000000ffff007224 */ /* 0x000fce00078e0005 */
.L_x_136:
[----:B------:R-:W-:Y:S01]  /*0470*/  LOP3.LUT R2, R3, 0xf, RZ, 0xc0, !PT ;  /* 0x0000000f03027812 */ /* 0x000fe200078ec0ff */
[----:B------:R-:W-:-:S03]  /*0480*/  IMAD.U32 R4, RZ, RZ, UR20 ;  /* 0x00000014ff047e24 */ /* 0x000fc6000f8e00ff */
[C---:B------:R-:W-:Y:S01]  /*0490*/  ISETP.NE.AND P1, PT, R2.reuse, RZ, PT ;  /* 0x000000ff0200720c */ /* 0x040fe20003f25270 */
[----:B------:R-:W-:Y:S02]  /*04a0*/  VIADD R2, R2, 0xffffffff ;  /* 0xffffffff02027836 */ /* 0x000fe40000000000 */
[----:B------:R-:W-:-:S10]  /*04b0*/  VIADD R4, R4, 0xffffffff ;  /* 0xffffffff04047836 */ /* 0x000fd40000000000 */
[----:B------:R-:W-:Y:S05]  /*04c0*/  @!P1 BRA `(.L_x_138) ;  /* 0x00000000007c9947 */ /* 0x000fea0003800000 */
[----:B------:R-:W-:Y:S01]  /*04d0*/  ISETP.GE.U32.AND P2, PT, R2, 0x7, PT ;  /* 0x000000070200780c */ /* 0x000fe20003f46070 */
[----:B------:R-:W-:-:S12]  /*04e0*/  UISETP.NE.AND UP0, UPT, UR20, URZ, UPT ;  /* 0x000000ff1400728c */ /* 0x000fd8000bf05270 */
[----:B------:R-:W-:Y:S05]  /*04f0*/  @!P2 BRA `(.L_x_139) ;  /* 0x000000000028a947 */ /* 0x000fea0003800000 */
        /* <DEDUP_REMOVED lines=10> */
.L_x_139:
[----:B------:R-:W-:Y:S05]  /*05a0*/  BRA.U !UP0, `(.L_x_138) ;  /* 0x0000000108447547 */ /* 0x000fea000b800000 */
[----:B------:R-:W-:Y:S01]  /*05b0*/  ISETP.GE.U32.AND P2, PT, R4, 0x3, PT ;  /* 0x000000030400780c */ /* 0x000fe20003f46070 */
[----:B------:R-:W-:-:S12]  /*05c0*/  UISETP.NE.AND UP0, UPT, UR9, URZ, UPT ;  /* 0x000000ff0900728c */ /* 0x000fd8000bf05270 */
[C---:B0-----:R-:W-:Y:S01]  /*05d0*/  @P2 LEA R3, R0.reuse, R27, 0xa ;  /* 0x0000001b00032211 */ /* 0x041fe200078e50ff */
[----:B------:R-:W-:-:S04]  /*05e0*/  @P2 VIADD R0, R0, 0x4 ;  /* 0x0000000400002836 */ /* 0x000fc80000000000 */
[----:B------:R1:W-:Y:S04]  /*05f0*/  @P2 STS [R3], RZ ;  /* 0x000000ff03002388 */ /* 0x0003e80000000800 */
[----:B------:R1:W-:Y:S04]  /*0600*/  @P2 STS [R3+0x400], RZ ;  /* 0x000400ff03002388 */ /* 0x0003e80000000800 */
[----:B------:R1:W-:Y:S04]  /*0610*/  @P2 STS [R3+0x800], RZ ;  /* 0x000800ff03002388 */ /* 0x0003e80000000800 */
[----:B------:R1:W-:Y:S01]  /*0620*/  @P2 STS [R3+0xc00], RZ ;  /* 0x000c00ff03002388 */ /* 0x0003e20000000800 */
[----:B------:R-:W-:Y:S05]  /*0630*/  BRA.U !UP0, `(.L_x_138) ;  /* 0x0000000108207547 */ /* 0x000fea000b800000 */
[----:B------:R-:W-:Y:S01]  /*0640*/  IMAD R0, R0, 0x400, R27 ;  /* 0x0000040000007824 */ /* 0x000fe200078e021b */
[----:B------:R-:W-:-:S04]  /*0650*/  UISETP.NE.AND UP0, UPT, UR9, 0x1, UPT ;  /* 0x000000010900788c */ /* 0x000fc8000bf05270 */
[----:B------:R2:W-:Y:S05]  /*0660*/  STS [R0], RZ ;  /* 0x000000ff00007388 */ /* 0x0005ea0000000800 */
[----:B------:R-:W-:Y:S05]  /*0670*/  BRA.U !UP0, `(.L_x_138) ;  /* 0x0000000108107547 */ /* 0x000fea000b800000 */
[----:B------:R-:W-:Y:S01]  /*0680*/  UISETP.NE.AND UP0, UPT, UR9, 0x2, UPT ;  /* 0x000000020900788c */ /* 0x000fe2000bf05270 */
[----:B------:R3:W-:Y:S05]  /*0690*/  STS [R0+0x400], RZ ;  /* 0x000400ff00007388 */ /* 0x0007ea0000000800 */
[----:B------:R-:W-:-:S13]  /*06a0*/  PLOP3.LUT P2, PT, PT, PT, UP0, 0x80, 0x8 ;  /* 0x000000000008781c */ /* 0x000fda0003f4f008 */
[----:B------:R3:W-:Y:S02]  /*06b0*/  @P2 STS [R0+0x800], RZ ;  /* 0x000800ff00002388 */ /* 0x0007e40000000800 */
.L_x_138:
[----:B------:R-:W-:-:S13]  /*06c0*/  ISETP.GT.U32.AND P2, PT, R18, 0x7f, PT ;  /* 0x0000007f1200780c */ /* 0x000fda0003f44070 */
[----:B------:R-:W-:Y:S05]  /*06d0*/  @P2 BRA `(.L_x_135) ;  /* 0x0000000000e02947 */ /* 0x000fea0003800000 */
[----:B--23--:R-:W-:Y:S01]  /*06e0*/  IMAD.MOV.U32 R0, RZ, RZ, RZ ;  /* 0x000000ffff007224 */ /* 0x00cfe200078e00ff */
[----:B------:R-:W-:Y:S06]  /*06f0*/  @!P0 BRA `(.L_x_140) ;  /* 0x0000000000588947 */ /* 0x000fec0003800000 */
[----:B------:R-:W-:-:S07]  /*0700*/  IMAD.MOV.U32 R0, RZ, RZ, RZ ;  /* 0x000000ffff007224 */ /* 0x000fce00078e00ff */
.L_x_141:
[C---:B012---:R-:W-:Y:S02]  /*0710*/  IMAD R3, R0.reuse, 0x400, R27 ;  /* 0x0000040000037824 */ /* 0x047fe400078e021b */
[----:B------:R-:W-:-:S03]  /*0720*/  VIADD R0, R0, 0x10 ;  /* 0x0000001000007836 */ /* 0x000fc60000000000 */
[----:B------:R2:W-:Y:S02]  /*0730*/  STS [R3+0x200], RZ ;  /* 0x000200ff03007388 */ /* 0x0005e40000000800 */
[----:B------:R-:W-:Y:S02]  /*0740*/  ISETP.NE.AND P0, PT, R0, R5, PT ;  /* 0x000000050000720c */ /* 0x000fe40003f05270 */
[----:B------:R2:W-:Y:S04]  /*0750*/  STS [R3+0x600], RZ ;  /* 0x000600ff03007388 */ /* 0x0005e80000000800 */
        /* <DEDUP_REMOVED lines=13> */
[----:B------:R2:W-:Y:S01]  /*0830*/  STS [R3+0x3e00], RZ ;  /* 0x003e00ff03007388 */ /* 0x0005e20000000800 */
[----:B------:R-:W-:Y:S05]  /*0840*/  @P0 BRA `(.L_x_141) ;  /* 0xfffffffc00b00947 */ /* 0x000fea000383ffff */
[----:B------:R-:W-:-:S07]  /*0850*/  MOV R0, R5 ;  /* 0x0000000500007202 */ /* 0x000fce0000000f00 */
.L_x_140:
[----:B------:R-:W-:Y:S05]  /*0860*/  @!P1 BRA `(.L_x_135) ;  /* 0x00000000007c9947 */ /* 0x000fea0003800000 */
[----:B------:R-:W-:Y:S01]  /*0870*/  ISETP.GE.U32.AND P0, PT, R2, 0x7, PT ;  /* 0x000000070200780c */ /* 0x000fe20003f06070 */
[----:B------:R-:W-:-:S12]  /*0880*/  UISETP.NE.AND UP0, UPT, UR20, URZ, UPT ;  /* 0x000000ff1400728c */ /* 0x000fd8000bf05270 */
[----:B------:R-:W-:Y:S05]  /*0890*/  @!P0 BRA `(.L_x_142) ;  /* 0x0000000000288947 */ /* 0x000fea0003800000 */
[C---:B------:R-:W-:Y:S02]  /*08a0*/  IMAD R2, R0.reuse, 0x400, R27 ;  /* 0x0000040000027824 */ /* 0x040fe400078e021b */
[----:B------:R-:W-:-:S03]  /*08b0*/  VIADD R0, R0, 0x8 ;  /* 0x0000000800007836 */ /* 0x000fc60000000000 */
[----:B------:R3:W-:Y:S04]  /*08c0*/  STS [R2+0x200], RZ ;  /* 0x000200ff02007388 */ /* 0x0007e80000000800 */
[----:B------:R3:W-:Y:S04]  /*08d0*/  STS [R2+0x600], RZ ;  /* 0x000600ff02007388 */ /* 0x0007e80000000800 */
[----:B------:R3:W-:Y:S04]  /*08e0*/  STS [R2+0xa00], RZ ;  /* 0x000a00ff02007388 */ /* 0x0007e80000000800 */
[----:B------:R3:W-:Y:S04]  /*08f0*/  STS [R2+0xe00], RZ ;  /* 0x000e00ff02007388 */ /* 0x0007e80000000800 */
[----:B------:R3:W-:Y:S04]  /*0900*/  STS [R2+0x1200], RZ ;  /* 0x001200ff02007388 */ /* 0x0007e80000000800 */
[----:B------:R3:W-:Y:S04]  /*0910*/  STS [R2+0x1600], RZ ;  /* 0x001600ff02007388 */ /* 0x0007e80000000800 */
[----:B------:R3:W-:Y:S04]  /*0920*/  STS [R2+0x1a00], RZ ;  /* 0x001a00ff02007388 */ /* 0x0007e80000000800 */
[----:B------:R3:W-:Y:S02]  /*0930*/  STS [R2+0x1e00], RZ ;  /* 0x001e00ff02007388 */ /* 0x0007e40000000800 */
.L_x_142:
[----:B------:R-:W-:Y:S05]  /*0940*/  BRA.U !UP0, `(.L_x_135) ;  /* 0x0000000108447547 */ /* 0x000fea000b800000 */
[----:B------:R-:W-:Y:S01]  /*0950*/  ISETP.GE.U32.AND P0, PT, R4, 0x3, PT ;  /* 0x000000030400780c */ /* 0x000fe20003f06070 */
[----:B------:R-:W-:-:S12]  /*0960*/  UISETP.NE.AND UP0, UPT, UR9, URZ, UPT ;  /* 0x000000ff0900728c */ /* 0x000fd8000bf05270 */
[C---:B---3--:R-:W-:Y:S02]  /*0970*/  @P0 IMAD R2, R0.reuse, 0x400, R27 ;  /* 0x0000040000020824 */ /* 0x048fe400078e021b */
[----:B------:R-:W-:-:S03]  /*0980*/  @P0 VIADD R0, R0, 0x4 ;  /* 0x0000000400000836 */ /* 0x000fc60000000000 */
[----:B------:R4:W-:Y:S04]  /*0990*/  @P0 STS [R2+0x200], RZ ;  /* 0x000200ff02000388 */ /* 0x0009e80000000800 */
[----:B------:R4:W-:Y:S04]  /*09a0*/  @P0 STS [R2+0x600], RZ ;  /* 0x000600ff02000388 */ /* 0x0009e80000000800 */
[----:B------:R4:W-:Y:S04]  /*09b0*/  @P0 STS [R2+0xa00], RZ ;  /* 0x000a00ff02000388 */ /* 0x0009e80000000800 */
[----:B------:R4:W-:Y:S01]  /*09c0*/  @P0 STS [R2+0xe00], RZ ;  /* 0x000e00ff02000388 */ /* 0x0009e20000000800 */
[----:B------:R-:W-:Y:S05]  /*09d0*/  BRA.U !UP0, `(.L_x_135) ;  /* 0x0000000108207547 */ /* 0x000fea000b800000 */
[----:B------:R-:W-:Y:S01]  /*09e0*/  IMAD R0, R0, 0x400, R27 ;  /* 0x0000040000007824 */ /* 0x000fe200078e021b */
[----:B------:R-:W-:-:S04]  /*09f0*/  UISETP.NE.AND UP0, UPT, UR9, 0x1, UPT ;  /* 0x000000010900788c */ /* 0x000fc8000bf05270 */
[----:B------:R3:W-:Y:S05]  /*0a00*/  STS [R0+0x200], RZ ;  /* 0x000200ff00007388 */ /* 0x0007ea0000000800 */
[----:B------:R-:W-:Y:S05]  /*0a10*/  BRA.U !UP0, `(.L_x_135) ;  /* 0x0000000108107547 */ /* 0x000fea000b800000 */
[----:B------:R-:W-:Y:S01]  /*0a20*/  UISETP.NE.AND UP0, UPT, UR9, 0x2, UPT ;  /* 0x000000020900788c */ /* 0x000fe2000bf05270 */
[----:B------:R0:W-:Y:S05]  /*0a30*/  STS [R0+0x600], RZ ;  /* 0x000600ff00007388 */ /* 0x0001ea0000000800 */
[----:B------:R-:W-:-:S13]  /*0a40*/  PLOP3.LUT P0, PT, PT, PT, UP0, 0x80, 0x8 ;  /* 0x000000000008781c */ /* 0x000fda0003f0f008 */
[----:B------:R0:W-:Y:S02]  /*0a50*/  @P0 STS [R0+0xa00], RZ ;  /* 0x000a00ff00000388 */ /* 0x0001e40000000800 */
.L_x_135:
[----:B------:R-:W-:Y:S05]  /*0a60*/  BSYNC.RECONVERGENT B0 ;  /* 0x0000000000007941 */ /* 0x000fea0003800200 */
.L_x_134:
[----:B------:R-:W5:Y:S01]  /*0a70*/  LDCU.64 UR10, c[0x0][0x390] ;  /* 0x00007200ff0a77ac */ /* 0x000f620008000a00 */
[----:B------:R-:W-:Y:S02]  /*0a80*/  USHF.L.U32 UR4, UR6, 0x1e, URZ ;  /* 0x0000001e06047899 */ /* 0x000fe400080006ff */
[----:B------:R-:W-:Y:S02]  /*0a90*/  USHF.L.U64.HI UR5, UR6, 0x1e, UR7 ;  /* 0x0000001e06057899 */ /* 0x000fe40008010207 */
[----:B-----5:R-:W-:-:S04]  /*0aa0*/  UIADD3 UR4, UP0, UPT, -UR4, UR10, URZ ;  /* 0x0000000a04047290 */ /* 0x020fc8000ff1e1ff */
[----:B------:R-:W-:Y:S02]  /*0ab0*/  UIADD3.X UR5, UPT, UPT, ~UR5, UR11, URZ, UP0, !UPT ;  /* 0x0000000b05057290 */ /* 0x000fe400087fe5ff */
[----:B------:R-:W-:-:S04]  /*0ac0*/  UISETP.LT.U32.AND UP0, UPT, UR4, 0x40000000, UPT ;  /* 0x400000000400788c */ /* 0x000fc8000bf01070 */
[----:B------:R-:W-:-:S04]  /*0ad0*/  UISETP.LT.U32.AND.EX UP0, UPT, UR5, URZ, UPT, UP0 ;  /* 0x000000ff0500728c */ /* 0x000fc8000bf01100 */
[----:B------:R-:W-:Y:S02]  /*0ae0*/  USEL UR11, UR4, 0x40000000, UP0 ;  /* 0x40000000040b7887 */ /* 0x000fe40008000000 */
[----:B------:R-:W-:Y:S02]  /*0af0*/  USEL UR12, UR5, URZ, UP0 ;  /* 0x000000ff050c7287 */ /* 0x000fe40008000000 */
[----:B------:R-:W-:-:S04]  /*0b00*/  UISETP.GT.U32.AND UP0, UPT, UR11, UR8, UPT ;  /* 0x000000080b00728c */ /* 0x000fc8000bf04070 */
[----:B------:R-:W-:Y:S01]  /*0b10*/  UISETP.GT.U32.AND.EX UP0, UPT, UR12, URZ, UPT, UP0 ;  /* 0x000000ff0c00728c */ /* 0x000fe2000bf04100 */
[----:B------:R-:W-:Y:S08]  /*0b20*/  BAR.SYNC.DEFER_BLOCKING 0x0 ;  /* 0x0000000000007b1d */ /* 0x000ff00000010000 */
[----:B------:R-:W-:Y:S06]  /*0b30*/  BAR.SYNC.DEFER_BLOCKING 0x0 ;  /* 0x0000000000007b1d */ /* 0x000fec0000010000 */
[----:B------:R-:W-:Y:S05]  /*0b40*/  BRA.U !UP0, `(.L_x_143) ;  /* 0x0000000908d87547 */ /* 0x000fea000b800000 */
[----:B------:R-:W-:Y:S01]  /*0b50*/  UMOV UR10, UR8 ;  /* 0x00000008000a7c82 */ /* 0x000fe20008000000 */
[----:B------:R-:W-:-:S05]  /*0b60*/  UMOV UR5, URZ ;  /* 0x000000ff00057c82 */ /* 0x000fca0008000000 */
.L_x_148:
[----:B-----5:R-:W5:Y:S01]  /*0b70*/  LDCU.64 UR16, c[0x0][0x390] ;  /* 0x00007200ff1077ac */ /* 0x020f620008000a00 */
[----:B------:R-:W-:Y:S02]  /*0b80*/  USHF.L.U32 UR13, UR6, 0x1e, URZ ;  /* 0x0000001e060d7899 */ /* 0x000fe400080006ff */
[----:B------:R-:W-:Y:S02]  /*0b90*/  USHF.L.U64.HI UR14, UR6, 0x1e, UR7 ;  /* 0x0000001e060e7899 */ /* 0x000fe40008010207 */
[----:B------:R-:W-:-:S04]  /*0ba0*/  UIADD3 UR13, UP0, UPT, UR10, UR13, URZ ;  /* 0x0000000d0a0d7290 */ /* 0x000fc8000ff1e0ff */
[----:B------:R-:W-:Y:S02]  /*0bb0*/  UIADD3.X UR14, UPT, UPT, UR5, UR14, URZ, UP0, !UPT ;  /* 0x0000000e050e7290 */ /* 0x000fe400087fe4ff */
[----:B------:R-:W-:Y:S02]  /*0bc0*/  ULEA UR10, UP0, UR21, UR10, 0xb ;  /* 0x0000000a150a7291 */ /* 0x000fe4000f8058ff */
[----:B-----5:R-:W-:Y:S02]  /*0bd0*/  UIADD3 UR15, UP1, UPT, -UR13, UR16, URZ ;  /* 0x000000100d0f7290 */ /* 0x020fe4000ff3e1ff */
[----:B------:R-:W-:Y:S02]  /*0be0*/  UIADD3.X UR5, UPT, UPT, URZ, UR5, URZ, UP0, !UPT ;  /* 0x00000005ff057290 */ /* 0x000fe400087fe4ff */
[----:B------:R-:W-:Y:S02]  /*0bf0*/  UIADD3.X UR4, UPT, UPT, ~UR14, UR17, URZ, UP1, !UPT ;  /* 0x000000110e047290 */ /* 0x000fe40008ffe5ff */
[----:B------:R-:W-:-:S02]  /*0c00*/  UISETP.GE.U32.AND UP1, UPT, UR15, 0x800, UPT ;  /* 0x000008000f00788c */ /* 0x000fc4000bf26070 */
[----:B------:R-:W-:Y:S02]  /*0c10*/  UISETP.GE.U32.AND UP0, UPT, UR10, UR11, UPT ;  /* 0x0000000b0a00728c */ /* 0x000fe4000bf06070 */
[----:B------:R-:W-:Y:S02]  /*0c20*/  UISETP.GE.U32.AND.EX UP1, UPT, UR4, URZ, UPT, UP1 ;  /* 0x000000ff0400728c */ /* 0x000fe4000bf26110 */
[----:B------:R-:W-:-:S07]  /*0c30*/  UISETP.GE.U32.AND.EX UP0, UPT, UR5, UR12, UPT, UP0 ;  /* 0x0000000c0500728c */ /* 0x000fce000bf06100 */
[----:B012---:R-:W-:Y:S05]  /*0c40*/  BRA.U !UP1, `(.L_x_144) ;  /* 0x0000000109587547 */ /* 0x007fea000b800000 */
[----:B------:R-:W4:Y:S01]  /*0c50*/  LDCU.64 UR16, c[0x0][0x388] ;  /* 0x00007100ff1077ac */ /* 0x000f220008000a00 */
[----:B0-23--:R-:W-:-:S05]  /*0c60*/  IADD3 R0, P0, PT, R18, UR13, RZ ;  /* 0x0000000d12007c10 */ /* 0x00dfca000ff1e0ff */
[----:B-1----:R-:W-:Y:S01]  /*0c70*/  IMAD.X R3, RZ, RZ, UR14, P0 ;  /* 0x0000000eff037e24 */ /* 0x002fe200080e06ff */
[----:B----4-:R-:W-:-:S04]  /*0c80*/  LEA R14, P0, R0, UR16, 0x2 ;  /* 0x00000010000e7c11 */ /* 0x010fc8000f8010ff */
        /* <DEDUP_REMOVED lines=18> */
.L_x_144:
[C---:B------:R-:W-:Y:S01]  /*0db0*/  ISETP.GE.AND P5, PT, R18.reuse, UR15, PT ;  /* 0x0000000f12007c0c */ /* 0x040fe2000bfa6270 */
[----:B------:R-:W4:Y:S01]  /*0dc0*/  LDCU.64 UR16, c[0x0][0x388] ;  /* 0x00007100ff1077ac */ /* 0x000f220008000a00 */
[----:B0-23--:R-:W-:Y:S01]  /*0dd0*/  IADD3 R0, P0, PT, R18, UR13, RZ ;  /* 0x0000000d12007c10 */ /* 0x00dfe2000ff1e0ff */
[----:B------:R-:W-:Y:S01]  /*0de0*/  IMAD.MOV.U32 R17, RZ, RZ, -0x1 ;  /* 0xffffffffff117424 */ /* 0x000fe200078e00ff */
[----:B------:R-:W0:Y:S01]  /*0df0*/  S2R R18, SR_TID.X ;  /* 0x0000000000127919 */ /* 0x000e220000002100 */
[----:B------:R-:W-:Y:S01]  /*0e00*/  ISETP.GE.AND P2, PT, R19, UR15, PT ;  /* 0x0000000f13007c0c */ /* 0x000fe2000bf46270 */
[----:B------:R-:W-:Y:S01]  /*0e10*/  IMAD.MOV.U32 R16, RZ, RZ, -0x1 ;  /* 0xffffffffff107424 */ /* 0x000fe200078e00ff */
[----:B-1----:R-:W-:Y:S02]  /*0e20*/  IADD3.X R3, PT, PT, RZ, UR14, RZ, P0, !PT ;  /* 0x0000000eff037c10 */ /* 0x002fe400087fe4ff */
[----:B------:R-:W-:Y:S02]  /*0e30*/  ISETP.GE.AND P3, PT, R20, UR15, PT ;  /* 0x0000000f14007c0c */ /* 0x000fe4000bf66270 */
[----:B------:R-:W-:-:S02]  /*0e40*/  ISETP.GE.AND P4, PT, R21, UR15, PT ;  /* 0x0000000f15007c0c */ /* 0x000fc4000bf86270 */
[----:B----4-:R-:W-:-:S04]  /*0e50*/  LEA R14, P0, R0, UR16, 0x2 ;  /* 0x00000010000e7c11 */ /* 0x010fc8000f8010ff */
[----:B------:R-:W-:Y:S01]  /*0e60*/  LEA.HI.X R15, R0, UR17, R3, 0x2, P0 ;  /* 0x00000011000f7c11 */ /* 0x000fe200080f1403 */
[----:B------:R-:W-:Y:S02]  /*0e70*/  IMAD.MOV.U32 R13, RZ, RZ, -0x1 ;  /* 0xffffffffff0d7424 */ /* 0x000fe400078e00ff */
[----:B------:R-:W-:Y:S02]  /*0e80*/  IMAD.MOV.U32 R12, RZ, RZ, -0x1 ;  /* 0xffffffffff0c7424 */ /* 0x000fe400078e00ff */
[----:B------:R1:W5:Y:S01]  /*0e90*/  @!P5 LDG.E R17, desc[UR18][R14.64] ;  /* 0x000000120e11d981 */ /* 0x000362000c1e1900 */
[----:B------:R-:W-:-:S03]  /*0ea0*/  ISETP.GE.AND P5, PT, R22, UR15, PT ;  /* 0x0000000f16007c0c */ /* 0x000fc6000bfa6270 */
[----:B------:R1:W5:Y:S01]  /*0eb0*/  @!P2 LDG.E R16, desc[UR18][R14.64+0x200] ;  /* 0x000200120e10a981 */ /* 0x000362000c1e1900 */
[C---:B0-----:R-:W-:Y:S01]  /*0ec0*/  LOP3.LUT R0, R18.reuse, 0x400, RZ, 0xfc, !PT ;  /* 0x0000040012007812 */ /* 0x041fe200078efcff */
[----:B------:R-:W-:Y:S01]  /*0ed0*/  VIADD R2, R18, 0x380 ;  /* 0x0000038012027836 */ /* 0x000fe20000000000 */
[----:B------:R-:W-:Y:S01]  /*0ee0*/  ISETP.GE.AND P2, PT, R23, UR15, PT ;  /* 0x0000000f17007c0c */ /* 0x000fe2000bf46270 */
[----:B------:R1:W5:Y:S01]  /*0ef0*/  @!P3 LDG.E R13, desc[UR18][R14.64+0x400] ;  /* 0x000400120e0db981 */ /* 0x000362000c1e1900 */
[----:B------:R-:W-:Y:S01]  /*0f00*/  ISETP.GE.AND P1, PT, R0, UR15, PT ;  /* 0x0000000f00007c0c */ /* 0x000fe2000bf26270 */
[----:B------:R-:W-:Y:S01]  /*0f10*/  VIADD R0, R18, 0x480 ;  /* 0x0000048012007836 */ /* 0x000fe20000000000 */
[----:B------:R-:W-:Y:S01]  /*0f20*/  ISETP.GE.AND P0, PT, R2, UR15, PT ;  /* 0x0000000f02007c0c */ /* 0x000fe2000bf06270 */
[----:B------:R1:W5:Y:S01]  /*0f30*/  @!P4 LDG.E R12, desc[UR18][R14.64+0x600] ;  /* 0x000600120e0cc981 */ /* 0x000362000c1e1900 */
[----:B------:R-:W-:Y:S01]  /*0f40*/  ISETP.GE.AND P3, PT, R24, UR15, PT ;  /* 0x0000000f18007c0c */ /* 0x000fe2000bf66270 */
[----:B------:R-:W-:Y:S01]  /*0f50*/  IMAD.MOV.U32 R10, RZ, RZ, -0x1 ;  /* 0xffffffffff0a7424 */ /* 0x000fe200078e00ff */
[----:B------:R-:W-:-:S02]  /*0f60*/  ISETP.GE.AND P4, PT, R0, UR15, PT ;  /* 0x0000000f00007c0c */ /* 0x000fc4000bf86270 */
[----:B------:R-:W-:Y:S01]  /*0f70*/  MOV R11, 0xffffffff ;  /* 0xffffffff000b7802 */ /* 0x000fe20000000f00 */
[C---:B------:R-:W-:Y:S02]  /*0f80*/  VIADD R0, R18.reuse, 0x580 ;  /* 0x0000058012007836 */ /* 0x040fe40000000000 */
[----:B------:R-:W-:Y:S01]  /*0f90*/  VIADD R2, R18, 0x600 ;  /* 0x0000060012027836 */ /* 0x000fe20000000000 */
[----:B------:R1:W5:Y:S01]  /*0fa0*/  @!P2 LDG.E R10, desc[UR18][R14.64+0xa00] ;  /* 0x000a00120e0aa981 */ /* 0x000362000c1e1900 */
[----:B------:R-:W-:Y:S01]  /*0fb0*/  IMAD.MOV.U32 R9, RZ, RZ, -0x1 ;  /* 0xffffffffff097424 */ /* 0x000fe200078e00ff */
[----:B------:R-:W-:Y:S01]  /*0fc0*/  MOV R7, 0xffffffff ;  /* 0xffffffff00077802 */ /* 0x000fe20000000f00 */
[----:B------:R-:W-:Y:S01]  /*0fd0*/  IMAD.MOV.U32 R8, RZ, RZ, -0x1 ;  /* 0xffffffffff087424 */ /* 0x000fe200078e00ff */
[----:B------:R1:W5:Y:S01]  /*0fe0*/  @!P5 LDG.E R11, desc[UR18][R14.64+0x800] ;  /* 0x000800120e0bd981 */ /* 0x000362000c1e1900 */
[----:B------:R-:W-:Y:S01]  /*0ff0*/  IMAD.MOV.U32 R6, RZ, RZ, -0x1 ;  /* 0xffffffffff067424 */ /* 0x000fe200078e00ff */
[----:B------:R-:W-:Y:S01]  /*1000*/  ISETP.GE.AND P5, PT, R0, UR15, PT ;  /* 0x0000000f00007c0c */ /* 0x000fe2000bfa6270 */
[----:B------:R-:W-:Y:S01]  /*1010*/  VIADD R0, R18, 0x680 ;  /* 0x0000068012007836 */ /* 0x000fe20000000000 */
[----:B------:R-:W-:Y:S01]  /*1020*/  ISETP.GE.AND P2, PT, R2, UR15, PT ;  /* 0x0000000f02007c0c */ /* 0x000fe2000bf46270 */
[----:B------:R-:W-:Y:S01]  /*1030*/  VIADD R2, R18, 0x700 ;  /* 0x0000070012027836 */ /* 0x000fe20000000000 */
[----:B------:R1:W5:Y:S01]  /*1040*/  @!P3 LDG.E R9, desc[UR18][R14.64+0xc00] ;  /* 0x000c00120e09b981 */ /* 0x000362000c1e1900 */
[----:B------:R-:W-:-:S03]  /*1050*/  ISETP.GE.AND P3, PT, R25, UR15, PT ;  /* 0x0000000f19007c0c */ /* 0x000fc6000bf66270 */
[----:B------:R1:W5:Y:S01]  /*1060*/  @!P0 LDG.E R8, desc[UR18][R14.64+0xe00] ;  /* 0x000e00120e088981 */ /* 0x000362000c1e1900 */
[----:B------:R-:W-:-:S03]  /*1070*/  ISETP.GE.AND P0, PT, R0, UR15, PT ;  /* 0x0000000f00007c0c */ /* 0x000fc6000bf06270 */
[----:B------:R1:W5:Y:S01]  /*1080*/  @!P1 LDG.E R7, desc[UR18][R14.64+0x1000] ;  /* 0x001000120e079981 */ /* 0x000362000c1e1900 */
[----:B------:R-:W-:-:S03]  /*1090*/  ISETP.GE.AND P1, PT, R2, UR15, PT ;  /* 0x0000000f02007c0c */ /* 0x000fc6000bf26270 */
[----:B------:R1:W5:Y:S01]  /*10a0*/  @!P4 LDG.E R6, desc[UR18][R14.64+0x1200] ;  /* 0x001200120e06c981 */ /* 0x000362000c1e1900 */
[----:B------:R-:W-:Y:S01]  /*10b0*/  ISETP.GE.AND P4, PT, R26, UR15, PT ;  /* 0x0000000f1a007c0c */ /* 0x000fe2000bf86270 */
[----:B------:R-:W-:Y:S01]  /*10c0*/  IMAD.MOV.U32 R5, RZ, RZ, -0x1 ;  /* 0xffffffffff057424 */ /* 0x000fe200078e00ff */
[----:B------:R-:W-:Y:S01]  /*10d0*/  MOV R0, 0xffffffff ;  /* 0xffffffff00007802 */ /* 0x000fe20000000f00 */
[----:B------:R-:W-:Y:S02]  /*10e0*/  IMAD.MOV.U32 R4, RZ, RZ, -0x1 ;  /* 0xffffffffff047424 */ /* 0x000fe400078e00ff */
        /* <DEDUP_REMOVED lines=9> */
.L_x_145:
[----:B------:R-:W2:Y:S02]  /*1180*/  LDCU.64 UR16, c[0x0][0x398] ;  /* 0x00007300ff1077ac */ /* 0x000ea40008000a00 */
[----:B--2---:R-:W-:-:S09]  /*1190*/  UISETP.GT.AND UP1, UPT, UR17, UR16, UPT ;  /* 0x000000101100728c */ /* 0x004fd2000bf24270 */
[----:B------:R-:W-:Y:S05]  /*11a0*/  BRA.U !UP1, `(.L_x_146) ;  /* 0x00000005093c7547 */ /* 0x000fea000b800000 */
[----:B------:R-:W2:Y:S01]  /*11b0*/  S2UR UR13, SR_CgaCtaId ;  /* 0x00000000000d79c3 */ /* 0x000ea20000008800 */
[----:B------:R-:W-:Y:S01]  /*11c0*/  UMOV UR4, 0x400 ;  /* 0x0000040000047882 */ /* 0x000fe20000000000 */
[----:B------:R-:W3:Y:S01]  /*11d0*/  LDCU UR14, c[0x0][0x398] ;  /* 0x00007300ff0e77ac */ /* 0x000ee20008000800 */
[----:B--2---:R-:W-:-:S03]  /*11e0*/  ULEA UR13, UR13, UR4, 0x18 ;  /* 0x000000040d0d7291 */ /* 0x004fc6000f8ec0ff */
[----:B---3--:R-:W-:-:S09]  /*11f0*/  UMOV UR4, URZ ;  /* 0x000000ff00047c82 */ /* 0x008fd20008000000 */
.L_x_147:
[----:B012---:R-:W-:Y:S01]  /*1200*/  IMAD R14, RZ, RZ, -UR14 ;  /* 0x8000000eff0e7e24 */ /* 0x007fe2000f8e02ff */
[----:B------:R-:W-:Y:S01]  /*1210*/  ULEA UR15, UR4, UR13, 0xa ;  /* 0x0000000d040f7291 */ /* 0x000fe2000f8e50ff */
[----:B------:R-:W-:Y:S01]  /*1220*/  IMAD.U32 R15, RZ, RZ, UR17 ;  /* 0x00000011ff0f7e24 */ /* 0x000fe2000f8e00ff */
[----:B------:R-:W-:-:S04]  /*1230*/  UIADD3 UR4, UPT, UPT, UR4, 0x1, URZ ;  /* 0x0000000104047890 */ /* 0x000fc8000fffe0ff */
[----:B------:R-:W-:Y:S01]  /*1240*/  VIADDMNMX R14, R14, R15, 0x8, PT ;  /* 0x000000080e0e7446 */ /* 0x000fe2000380010f */
[----:B------:R-:W-:-:S05]  /*1250*/  IMAD.MOV.U32 R15, RZ, RZ, -0x1 ;  /* 0xffffffffff0f7424 */ /* 0x000fca00078e00ff */
[----:B------:R-:W-:Y:S02]  /*1260*/  SHF.L.U32 R14, R15, R14, RZ ;  /* 0x0000000e0f0e7219 */ /* 0x000fe400000006ff */
[----:B-----5:R-:W-:-:S04]  /*1270*/  SHF.R.U32.HI R15, RZ, UR14, R17 ;  /* 0x0000000eff0f7c19 */ /* 0x020fc80008011611 */
[----:B------:R-:W-:-:S04]  /*1280*/  LOP3.LUT R15, R15, R14, RZ, 0x30, !PT ;  /* 0x0000000e0f0f7212 */ /* 0x000fc800078e30ff */
[----:B------:R-:W-:-:S05]  /*1290*/  LEA R15, R15, UR15, 0x2 ;  /* 0x0000000f0f0f7c11 */ /* 0x000fca000f8e10ff */
[----:B------:R0:W-:Y:S02]  /*12a0*/  ATOMS.POPC.INC.32 RZ, [R15+URZ] ;  /* 0x000000000fff7f8c */ /* 0x0001e4000d8000ff */
[----:B0-----:R-:W-:-:S04]  /*12b0*/  SHF.R.U32.HI R15, RZ, UR14, R16 ;  /* 0x0000000eff0f7c19 */ /* 0x001fc80008011610 */
        /* <DEDUP_REMOVED lines=55> */
[----:B0-----:R-:W-:Y:S01]  /*1630*/  SHF.R.U32.HI R15, RZ, UR14, R29 ;  /* 0x0000000eff0f7c19 */ /* 0x001fe2000801161d */
[----:B------:R-:W-:-:S03]  /*1640*/  UIADD3 UR14, UPT, UPT, UR14, 0x8, URZ ;  /* 0x000000080e0e7890 */ /* 0x000fc6000fffe0ff */
[----:B------:R-:W-:Y:S01]  /*1650*/  LOP3.LUT R14, R15, R14, RZ, 0x30, !PT ;  /* 0x0000000e0f0e7212 */ /* 0x000fe200078e30ff */
[----:B------:R-:W-:-:S03]  /*1660*/  UISETP.GE.AND UP1, UPT, UR14, UR17, UPT ;  /* 0x000000110e00728c */ /* 0x000fc6000bf26270 */
[----:B------:R-:W-:-:S05]  /*1670*/  LEA R14, R14, UR15, 0x2 ;  /* 0x0000000f0e0e7c11 */ /* 0x000fca000f8e10ff */
[----:B------:R2:W-:Y:S01]  /*1680*/  ATOMS.POPC.INC.32 RZ, [R14+URZ] ;  /* 0x000000000eff7f8c */ /* 0x0005e2000d8000ff */
[----:B------:R-:W-:Y:S05]  /*1690*/  BRA.U !UP1, `(.L_x_147) ;  /* 0xfffffff909d87547 */ /* 0x000fea000b83ffff */
.L_x_146:
[----:B------:R-:W-:Y:S05]  /*16a0*/  BRA.U !UP0, `(.L_x_148) ;  /* 0xfffffff508307547 */ /* 0x000fea000b83ffff */
.L_x_143:
[----:B------:R-:W-:Y:S01]  /*16b0*/  BAR.SYNC.DEFER_BLOCKING 0x0 ;  /* 0x0000000000007b1d */ /* 0x000fe20000010000 */
[----:B------:R-:W-:-:S05]  /*16c0*/  ISETP.NE.AND P0, PT, R28, RZ, PT ;  /* 0x000000ff1c00720c */ /* 0x000fca0003f05270 */
[----:B------:R-:W-:Y:S08]  /*16d0*/  BSSY.RECONVERGENT B0, `(.L_x_149) ;  /* 0x000016e000007945 */ /* 0x000ff00003800200 */
[----:B------:R-:W-:Y:S05]  /*16e0*/  @P0 BRA `(.L_x_150) ;  /* 0x0000001400b00947 */ /* 0x000fea0003800000 */
[----:B012345:R-:W0:Y:S01]  /*16f0*/  LDC.64 R2, c[0x0][0x398] ;  /* 0x0000e600ff027b82 */ /* 0x03fe220000000a00 */
[----:B------:R-:W-:Y:S01]  /*1700*/  IMAD.MOV.U32 R7, RZ, RZ, RZ ;  /* 0x000000ffff077224 */ /* 0x000fe200078e00ff */
[----:B0-----:R-:W-:-:S04]  /*1710*/  IADD3 R2, PT, PT, R3, 0x7, -R2 ;  /* 0x0000000703027810 */ /* 0x001fc80007ffe802 */
[----:B------:R-:W-:-:S04]  /*1720*/  SHF.R.S32.HI R3, RZ, 0x1f, R2 ;  /* 0x0000001fff037819 */ /* 0x000fc80000011402 */
[----:B------:R-:W-:-:S04]  /*1730*/  LEA.HI R0, R3, R2, RZ, 0x3 ;  /* 0x0000000203007211 */ /* 0x000fc800078f18ff */
[----:B------:R-:W-:-:S04]  /*1740*/  SHF.R.S32.HI R0, RZ, 0x3, R0 ;  /* 0x00000003ff007819 */ /* 0x000fc80000011400 */
[C---:B------:R-:W-:Y:S01]  /*1750*/  LOP3.LUT R9, R0.reuse, 0xffffff8, RZ, 0xc0, !PT ;  /* 0x0ffffff800097812 */ /* 0x040fe200078ec0ff */
[----:B------:R-:W-:-:S05]  /*1760*/  VIADD R8, R0, 0xffffffff ;  /* 0xffffffff00087836 */ /* 0x000fca0000000000 */
[----:B------:R-:W-:-:S13]  /*1770*/  ISETP.GE.U32.AND P0, PT, R8, 0x7, PT ;  /* 0x000000070800780c */ /* 0x000fda0003f06070 */
[----:B------:R-:W-:Y:S05]  /*1780*/  @!P0 BRA `(.L_x_151) ;  /* 0x00000004006c8947 */ /* 0x000fea0003800000 */
[----:B------:R-:W0:Y:S01]  /*1790*/  LDC.64 R2, c[0x0][0x380] ;  /* 0x0000e000ff027b82 */ /* 0x000e220000000a00 */
[----:B------:R-:W-:-:S07]  /*17a0*/  HFMA2 R11, -RZ, RZ, 0, 0 ;  /* 0x00000000ff0b7431 */ /* 0x000fce00000001ff */
.L_x_168:
[----:B------:R-:W-:Y:S01]  /*17b0*/  IMAD R29, R11, 0x400, R27 ;  /* 0x000004000b1d7824 */ /* 0x000fe200078e021b */
[----:B------:R-:W-:Y:S04]  /*17c0*/  BSSY.RECONVERGENT B1, `(.L_x_152) ;  /* 0x000000a000017945 */ /* 0x000fe80003800200 */
[----:B01234-:R-:W1:Y:S04]  /*17d0*/  LDS R4, [R29] ;  /* 0x000000001d047984 */ /* 0x01fe680000000800 */
[----:B------:R2:W3:Y:S04]  /*17e0*/  LDS R17, [R29+0x400] ;  /* 0x000400001d117984 */ /* 0x0004e80000000800 */
[----:B------:R2:W4:Y:S01]  /*17f0*/  LDS R15, [R29+0x800] ;  /* 0x000800001d0f7984 */ /* 0x0005220000000800 */
[----:B-1----:R-:W-:-:S13]  /*1800*/  ISETP.NE.AND P0, PT, R4, RZ, PT ;  /* 0x000000ff0400720c */ /* 0x002fda0003f05270 */
[----:B--234-:R-:W-:Y:S05]  /*1810*/  @!P0 BRA `(.L_x_153) ;  /* 0x0000000000108947 */ /* 0x01cfea0003800000 */
[----:B------:R-:W-:Y:S02]  /*1820*/  IMAD R7, R11, 0x100, R18 ;  /* 0x000001000b077824 */ /* 0x000fe400078e0212 */
[----:B------:R-:W-:Y:S02]  /*1830*/  IMAD.MOV.U32 R5, RZ, RZ, RZ ;  /* 0x000000ffff057224 */ /* 0x000fe400078e00ff */
[----:B0-----:R-:W-:-:S05]  /*1840*/  IMAD.WIDE.U32 R6, R7, 0x8, R2 ;  /* 0x0000000807067825 */ /* 0x001fca00078e0002 */
[----:B------:R1:W-:Y:S02]  /*1850*/  REDG.E.ADD.64.STRONG.GPU desc[UR18][R6.64], R4 ;  /* 0x000000040600798e */ /* 0x0003e4000c12e512 */
.L_x_153:
[----:B------:R-:W-:Y:S05]  /*1860*/  BSYNC.RECONVERGENT B1 ;  /* 0x0000000000017941 */ /* 0x000fea0003800200 */
.L_x_152:
[----:B------:R-:W2:Y:S01]  /*1870*/  LDS R10, [R29+0xc00] ;  /* 0x000c00001d0a7984 */ /* 0x000ea20000000800 */
[----:B------:R-:W-:Y:S01]  /*1880*/  ISETP.NE.AND P6, PT, R17, RZ, PT ;  /* 0x000000ff1100720c */ /* 0x000fe20003fc5270 */
[----:B------:R-:W-:Y:S01]  /*1890*/  BSSY.RECONVERGENT B1, `(.L_x_154) ;  /* 0x0000012000017945 */ /* 0x000fe20003800200 */
[----:B------:R-:W-:Y:S01]  /*18a0*/  ISETP.NE.AND P0, PT, R15, RZ, PT ;  /* 0x000000ff0f00720c */ /* 0x000fe20003f05270 */
[----:B------:R-:W3:Y:S04]  /*18b0*/  LDS R12, [R29+0x1000] ;  /* 0x001000001d0c7984 */ /* 0x000ee80000000800 */
[----:B------:R-:W4:Y:S04]  /*18c0*/  LDS R14, [R29+0x1400] ;  /* 0x001400001d0e7984 */ /* 0x000f280000000800 */
[----:B------:R-:W5:Y:S04]  /*18d0*/  LDS R16, [R29+0x1800] ;  /* 0x001800001d107984 */ /* 0x000f680000000800 */
[----:B------:R-:W0:Y:S01]  /*18e0*/  LDS R13, [R29+0x1c00] ;  /* 0x001c00001d0d7984 */ /* 0x000e220000000800 */
[----:B--2---:R-:W-:-:S02]  /*18f0*/  ISETP.NE.AND P1, PT, R10, RZ, PT ;  /* 0x000000ff0a00720c */ /* 0x004fc40003f25270 */
[----:B---3--:R-:W-:Y:S02]  /*1900*/  ISETP.NE.AND P2, PT, R12, RZ, PT ;  /* 0x000000ff0c00720c */ /* 0x008fe40003f45270 */
[----:B----4-:R-:W-:Y:S02]  /*1910*/  ISETP.NE.AND P3, PT, R14, RZ, PT ;  /* 0x000000ff0e00720c */ /* 0x010fe40003f65270 */
[----:B-----5:R-:W-:Y:S02]  /*1920*/  ISETP.NE.AND P4, PT, R16, RZ, PT ;  /* 0x000000ff1000720c */ /* 0x020fe40003f85270 */
[----:B0-----:R-:W-:Y:S01]  /*1930*/  ISETP.NE.AND P5, PT, R13, RZ, PT ;  /* 0x000000ff0d00720c */ /* 0x001fe20003fa5270 */
[----:B------:R-:W-:-:S12]  /*1940*/  @!P6 BRA `(.L_x_155) ;  /* 0x000000000018e947 */ /* 0x000fd80003800000 */
[----:B-1----:R-:W-:Y:S01]  /*1950*/  IMAD R7, R11, 0x100, R18 ;  /* 0x000001000b077824 */ /* 0x002fe200078e0212 */
[----:B------:R-:W-:Y:S01]  /*1960*/  MOV R5, RZ ;  /* 0x000000ff00057202 */ /* 0x000fe20000000f00 */
[----:B------:R-:W-:Y:S02]  /*1970*/  IMAD.MOV.U32 R4, RZ, RZ, R17 ;  /* 0x000000ffff047224 */ /* 0x000fe400078e0011 */
[----:B------:R-:W-:-:S04]  /*1980*/  VIADD R7, R7, 0x100 ;  /* 0x0000010007077836 */ /* 0x000fc80000000000 */
[----:B------:R-:W-:-:S05]  /*1990*/  IMAD.WIDE.U32 R6, R7, 0x8, R2 ;  /* 0x0000000807067825 */ /* 0x000fca00078e0002 */
[----:B------:R0:W-:Y:S02]  /*19a0*/  REDG.E.ADD.64.STRONG.GPU desc[UR18][R6.64], R4 ;  /* 0x000000040600798e */ /* 0x0001e4000c12e512 */
.L_x_155:
[----:B------:R-:W-:Y:S05]  /*19b0*/  BSYNC.RECONVERGENT B1 ;  /* 0x0000000000017941 */ /* 0x000fea0003800200 */
.L_x_154:
[----:B------:R-:W-:Y:S04]  /*19c0*/  BSSY.RECONVERGENT B1, `(.L_x_156) ;  /* 0x0000008000017945 */ /* 0x000fe80003800200 */
[----:B------:R-:W-:Y:S05]  /*19d0*/  @!P0 BRA `(.L_x_157) ;  /* 0x0000000000188947 */ /* 0x000fea0003800000 */
[----:B01----:R-:W-:Y:S02]  /*19e0*/  IMAD R5, R11, 0x100, R18 ;  /* 0x000001000b057824 */ /* 0x003fe400078e0212 */
[----:B------:R-:W-:Y:S02]  /*19f0*/  IMAD.MOV.U32 R6, RZ, RZ, R15 ;  /* 0x000000ffff067224 */ /* 0x000fe400078e000f */
[----:B------:R-:W-:Y:S02]  /*1a00*/  VIADD R5, R5, 0x200 ;  /* 0x0000020005057836 */ /* 0x000fe40000000000 */
[----:B------:R-:W-:Y:S02]  /*1a10*/  IMAD.MOV.U32 R7, RZ, RZ, RZ ;  /* 0x000000ffff077224 */ /* 0x000fe400078e00ff */
[----:B------:R-:W-:-:S05]  /*1a20*/  IMAD.WIDE.U32 R4, R5, 0x8, R2 ;  /* 0x0000000805047825 */ /* 0x000fca00078e0002 */
[----:B------:R2:W-:Y:S02]  /*1a30*/  REDG.E.ADD.64.STRONG.GPU desc[UR18][R4.64], R6 ;  /* 0x000000060400798e */ /* 0x0005e4000c12e512 */
.L_x_157:
[----:B------:R-:W-:Y:S05]  /*1a40*/  BSYNC.RECONVERGENT B1 ;  /* 0x0000000000017941 */ /* 0x000fea0003800200 */
.L_x_156:
[----:B------:R-:W-:Y:S04]  /*1a50*/  BSSY.RECONVERGENT B1, `(.L_x_158) ;  /* 0x0000008000017945 */ /* 0x000fe80003800200 */
[----:B------:R-:W-:Y:S05]  /*1a60*/  @!P1 BRA `(.L_x_159) ;  /* 0x0000000000189947 */ /* 0x000fea0003800000 */
[----:B012---:R-:W-:Y:S01]  /*1a70*/  IMAD R5, R11, 0x100, R18 ;  /* 0x000001000b057824 */ /* 0x007fe200078e0212 */
[----:B------:R-:W-:Y:S01]  /*1a80*/  MOV R6, R10 ;  /* 0x0000000a00067202 */ /* 0x000fe20000000f00 */
[----:B------:R-:W-:Y:S02]  /*1a90*/  IMAD.MOV.U32 R7, RZ, RZ, RZ ;  /* 0x000000ffff077224 */ /* 0x000fe400078e00ff */
[----:B------:R-:W-:-:S04]  /*1aa0*/  VIADD R5, R5, 0x300 ;  /* 0x0000030005057836 */ /* 0x000fc80000000000 */
[----:B------:R-:W-:-:S05]  /*1ab0*/  IMAD.WIDE.U32 R4, R5, 0x8, R2 ;  /* 0x0000000805047825 */ /* 0x000fca00078e0002 */
[----:B------:R3:W-:Y:S02]  /*1ac0*/  REDG.E.ADD.64.STRONG.GPU desc[UR18][R4.64], R6 ;  /* 0x000000060400798e */ /* 0x0007e4000c12e512 */
.L_x_159:
[----:B------:R-:W-:Y:S05]  /*1ad0*/  BSYNC.RECONVERGENT B1 ;  /* 0x0000000000017941 */ /* 0x000fea0003800200 */
.L_x_158:
[----:B------:R-:W-:Y:S04]  /*1ae0*/  BSSY.RECONVERGENT B1, `(.L_x_160) ;  /* 0x0000008000017945 */ /* 0x000fe80003800200 */
[----:B------:R-:W-:Y:S05]  /*1af0*/  @!P2 BRA `(.L_x_161) ;  /* 0x000000000018a947 */ /* 0x000fea0003800000 */
[----:B0123--:R-:W-:Y:S02]  /*1b00*/  IMAD R5, R11, 0x100, R18 ;  /* 0x000001000b057824 */ /* 0x00ffe400078e0212 */
[----:B------:R-:W-:Y:S02]  /*1b10*/  IMAD.MOV.U32 R6, RZ, RZ, R12 ;  /* 0x000000ffff067224 */ /* 0x000fe400078e000c */
[----:B------:R-:W-:Y:S02]  /*1b20*/  VIADD R5, R5, 0x400 ;  /* 0x0000040005057836 */ /* 0x000fe40000000000 */
[----:B------:R-:W-:Y:S02]  /*1b30*/  IMAD.MOV.U32 R7, RZ, RZ, RZ ;  /* 0x000000ffff077224 */ /* 0x000fe400078e00ff */
[----:B------:R-:W-:-:S05]  /*1b40*/  IMAD.WIDE.U32 R4, R5, 0x8, R2 ;  /* 0x0000000805047825 */ /* 0x000fca00078e0002 */
[----:B------:R4:W-:Y:S02]  /*1b50*/  REDG.E.ADD.64.STRONG.GPU desc[UR18][R4.64], R6 ;  /* 0x000000060400798e */ /* 0x0009e4000c12e512 */
.L_x_161:
[----:B------:R-:W-:Y:S05]  /*1b60*/  BSYNC.RECONVERGENT B1 ;  /* 0x0000000000017941 */ /* 0x000fea0003800200 */
.L_x_160:
[----:B------:R-:W-:Y:S04]  /*1b70*/  BSSY.RECONVERGENT B1, `(.L_x_162) ;  /* 0x0000007000017945 */ /* 0x000fe80003800200 */
[----:B------:R-:W-:Y:S05]  /*1b80*/  @!P3 BRA `(.L_x_163) ;  /* 0x000000000014b947 */ /* 0x000fea0003800000 */
[----:B01234-:R-:W-:Y:S02]  /*1b90*/  IMAD R5, R11, 0x100, R18 ;  /* 0x000001000b057824 */ /* 0x01ffe400078e0212 */
[----:B------:R-:W-:-:S03]  /*1ba0*/  IMAD.MOV.U32 R15, RZ, RZ, RZ ;  /* 0x000000ffff0f7224 */ /* 0x000fc600078e00ff */
[----:B------:R-:W-:-:S05]  /*1bb0*/  IADD3 R5, PT, PT, R5, 0x500, RZ ;  /* 0x0000050005057810 */ /* 0x000fca0007ffe0ff */
[----:B------:R-:W-:-:S05]  /*1bc0*/  IMAD.WIDE.U32 R4, R5, 0x8, R2 ;  /* 0x0000000805047825 */ /* 0x000fca00078e0002 */
[----:B------:R0:W-:Y:S02]  /*1bd0*/  REDG.E.ADD.64.STRONG.GPU desc[UR18][R4.64], R14 ;  /* 0x0000000e0400798e */ /* 0x0001e4000c12e512 */
.L_x_163:
[----:B------:R-:W-:Y:S05]  /*1be0*/  BSYNC.RECONVERGENT B1 ;  /* 0x0000000000017941 */ /* 0x000fea0003800200 */
.L_x_162:
[----:B------:R-:W-:Y:S04]  /*1bf0*/  BSSY.RECONVERGENT B1, `(.L_x_164) ;  /* 0x0000007000017945 */ /* 0x000fe80003800200 */
[----:B------:R-:W-:Y:S05]  /*1c00*/  @!P4 BRA `(.L_x_165) ;  /* 0x000000000014c947 */ /* 0x000fea0003800000 */
[----:B01234-:R-:W-:Y:S02]  /*1c10*/  IMAD R5, R11, 0x100, R18 ;  /* 0x000001000b057824 */ /* 0x01ffe400078e0212 */
[----:B------:R-:W-:Y:S02]  /*1c20*/  IMAD.MOV.U32 R17, RZ, RZ, RZ ;  /* 0x000000ffff117224 */ /* 0x000fe400078e00ff */
[----:B------:R-:W-:-:S04]  /*1c30*/  VIADD R5, R5, 0x600 ;  /* 0x0000060005057836 */ /* 0x000fc80000000000 */
[----:B------:R-:W-:-:S05]  /*1c40*/  IMAD.WIDE.U32 R4, R5, 0x8, R2 ;  /* 0x0000000805047825 */ /* 0x000fca00078e0002 */
[----:B------:R0:W-:Y:S02]  /*1c50*/  REDG.E.ADD.64.STRONG.GPU desc[UR18][R4.64], R16 ;  /* 0x000000100400798e */ /* 0x0001e4000c12e512 */
.L_x_165:
[----:B------:R-:W-:Y:S05]  /*1c60*/  BSYNC.RECONVERGENT B1 ;  /* 0x0000000000017941 */ /* 0x000fea0003800200 */
.L_x_164:
[----:B------:R-:W-:Y:S04]  /*1c70*/  BSSY.RECONVERGENT B1, `(.L_x_166) ;  /* 0x0000008000017945 */ /* 0x000fe80003800200 */
[----:B------:R-:W-:Y:S05]  /*1c80*/  @!P5 BRA `(.L_x_167) ;  /* 0x000000000018d947 */ /* 0x000fea0003800000 */
[----:B01234-:R-:W-:Y:S01]  /*1c90*/  IMAD R5, R11, 0x100, R18 ;  /* 0x000001000b057824 */ /* 0x01ffe200078e0212 */
[----:B------:R-:W-:Y:S01]  /*1ca0*/  MOV R6, R13 ;  /* 0x0000000d00067202 */ /* 0x000fe20000000f00 */
[----:B------:R-:W-:Y:S02]  /*1cb0*/  IMAD.MOV.U32 R7, RZ, RZ, RZ ;  /* 0x000000ffff077224 */ /* 0x000fe400078e00ff */
[----:B------:R-:W-:-:S04]  /*1cc0*/  VIADD R5, R5, 0x700 ;  /* 0x0000070005057836 */ /* 0x000fc80000000000 */
[----:B------:R-:W-:-:S05]  /*1cd0*/  IMAD.WIDE.U32 R4, R5, 0x8, R2 ;  /* 0x0000000805047825 */ /* 0x000fca00078e0002 */
[----:B------:R0:W-:Y:S02]  /*1ce0*/  REDG.E.ADD.64.STRONG.GPU desc[UR18][R4.64], R6 ;  /* 0x000000060400798e */ /* 0x0001e4000c12e512 */
.L_x_167:
[----:B------:R-:W-:Y:S05]  /*1cf0*/  BSYNC.RECONVERGENT B1 ;  /* 0x0000000000017941 */ /* 0x000fea0003800200 */
.L_x_166:
[----:B------:R-:W-:-:S05]  /*1d00*/  VIADD R11, R11, 0x8 ;  /* 0x000000080b0b7836 */ /* 0x000fca0000000000 */
[----:B------:R-:W-:-:S13]  /*1d10*/  ISETP.NE.AND P0, PT, R11, R9, PT ;  /* 0x000000090b00720c */ /* 0x000fda0003f05270 */
[----:B------:R-:W-:Y:S05]  /*1d20*/  @P0 BRA `(.L_x_168) ;  /* 0xfffffff800a00947 */ /* 0x000fea000383ffff */
[----:B01234-:R-:W-:-:S07]  /*1d30*/  IMAD.MOV.U32 R7, RZ, RZ, R9 ;  /* 0x000000ffff077224 */ /* 0x01ffce00078e0009 */
.L_x_151:
[----:B------:R-:W-:Y:S01]  /*1d40*/  UISETP.NE.AND UP0, UPT, UR20, URZ, UPT ;  /* 0x000000ff1400728c */ /* 0x000fe2000bf05270 */
[----:B------:R-:W-:Y:S01]  /*1d50*/  IMAD.U32 R2, RZ, RZ, UR9 ;  /* 0x00000009ff027e24 */ /* 0x000fe2000f8e00ff */
[----:B------:R-:W-:Y:S01]  /*1d60*/  LOP3.LUT R11, R0, 0x1, RZ, 0xc0, !PT ;  /* 0x00000001000b7812 */ /* 0x000fe200078ec0ff */
[----:B------:R-:W-:-:S03]  /*1d70*/  IMAD.U32 R10, RZ, RZ, UR20 ;  /* 0x00000014ff0a7e24 */ /* 0x000fc6000f8e00ff */
[----:B------:R-:W-:Y:S01]  /*1d80*/  IADD3 R0, PT, PT, R2, -0x1, RZ ;  /* 0xffffffff02007810 */ /* 0x000fe20007ffe0ff */
[----:B------:R-:W-:Y:S02]  /*1d90*/  VIADD R10, R10, 0xffffffff ;  /* 0xffffffff0a0a7836 */ /* 0x000fe40000000000 */
[----:B------:R-:W-:Y:S05]  /*1da0*/  BRA.U !UP0, `(.L_x_169) ;  /* 0x00000005086c7547 */ /* 0x000fea000b800000 */
[----:B------:R-:W-:-:S13]  /*1db0*/  ISETP.GE.U32.AND P0, PT, R10, 0x3, PT ;  /* 0x000000030a00780c */ /* 0x000fda0003f06070 */
[----:B------:R-:W-:Y:S05]  /*1dc0*/  @!P0 BRA `(.L_x_170) ;  /* 0x0000000000bc8947 */ /* 0x000fea0003800000 */
[----:B------:R-:W-:Y:S01]  /*1dd0*/  IMAD R2, R7, 0x400, R27 ;  /* 0x0000040007027824 */ /* 0x000fe200078e021b */
[----:B------:R-:W-:Y:S04]  /*1de0*/  BSSY.RECONVERGENT B1, `(.L_x_171) ;  /* 0x0000010000017945 */ /* 0x000fe80003800200 */
[----:B------:R-:W0:Y:S04]  /*1df0*/  LDS R13, [R2] ;  /* 0x00000000020d7984 */ /* 0x000e280000000800 */
[----:B------:R-:W1:Y:S04]  /*1e00*/  LDS R14, [R2+0x400] ;  /* 0x00040000020e7984 */ /* 0x000e680000000800 */
[----:B------:R-:W2:Y:S04]  /*1e10*/  LDS R6, [R2+0x800] ;  /* 0x0008000002067984 */ /* 0x000ea80000000800 */
[----:B------:R-:W3:Y:S01]  /*1e20*/  LDS R12, [R2+0xc00] ;  /* 0x000c0000020c7984 */ /* 0x000ee20000000800 */
[----:B0-----:R-:W-:-:S02]  /*1e30*/  ISETP.NE.AND P0, PT, R13, RZ, PT ;  /* 0x000000ff0d00720c */ /* 0x001fc40003f05270 */
[----:B-1----:R-:W-:Y:S02]  /*1e40*/  ISETP.NE.AND P1, PT, R14, RZ, PT ;  /* 0x000000ff0e00720c */ /* 0x002fe40003f25270 */
[----:B--2---:R-:W-:Y:S02]  /*1e50*/  ISETP.NE.AND P2, PT, R6, RZ, PT ;  /* 0x000000ff0600720c */ /* 0x004fe40003f45270 */
[----:B---3--:R-:W-:-:S07]  /*1e60*/  ISETP.NE.AND P3, PT, R12, RZ, PT ;  /* 0x000000ff0c00720c */ /* 0x008fce0003f65270 */
[----:B------:R-:W-:Y:S06]  /*1e70*/  @!P0 BRA `(.L_x_172) ;  /* 0x0000000000188947 */ /* 0x000fec0003800000 */
[----:B------:R-:W0:Y:S01]  /*1e80*/  LDC.64 R4, c[0x0][0x380] ;  /* 0x0000e000ff047b82 */ /* 0x000e220000000a00 */
[----:B------:R-:W-:Y:S02]  /*1e90*/  IMAD R3, R7, 0x100, R18 ;  /* 0x0000010007037824 */ /* 0x000fe400078e0212 */
[----:B------:R-:W-:Y:S02]  /*1ea0*/  IMAD.MOV.U32 R2, RZ, RZ, R13 ;  /* 0x000000ffff027224 */ /* 0x000fe400078e000d */
[----:B0-----:R-:W-:-:S04]  /*1eb0*/  IMAD.WIDE.U32 R4, R3, 0x8, R4 ;  /* 0x0000000803047825 */ /* 0x001fc800078e0004 */
[----:B------:R-:W-:-:S05]  /*1ec0*/  IMAD.MOV.U32 R3, RZ, RZ, RZ ;  /* 0x000000ffff037224 */ /* 0x000fca00078e00ff */
[----:B------:R0:W-:Y:S02]  /*1ed0*/  REDG.E.ADD.64.STRONG.GPU desc[UR18][R4.64], R2 ;  /* 0x000000020400798e */ /* 0x0001e4000c12e512 */
.L_x_172:
[----:B------:R-:W-:Y:S05]  /*1ee0*/  BSYNC.RECONVERGENT B1 ;  /* 0x0000000000017941 */ /* 0x000fea0003800200 */
.L_x_171:
[----:B------:R-:W-:Y:S04]  /*1ef0*/  BSSY.RECONVERGENT B1, `(.L_x_173) ;  /* 0x0000008000017945 */ /* 0x000fe80003800200 */
[----:B------:R-:W-:Y:S05]  /*1f00*/  @!P1 BRA `(.L_x_174) ;  /* 0x0000000000189947 */ /* 0x000fea0003800000 */
[----:B0-----:R-:W0:Y:S01]  /*1f10*/  LDC.64 R2, c[0x0][0x380] ;  /* 0x0000e000ff027b82 */ /* 0x001e220000000a00 */
[----:B------:R-:W-:Y:S02]  /*1f20*/  IMAD R5, R7, 0x100, R18 ;  /* 0x0000010007057824 */ /* 0x000fe400078e0212 */
[----:B------:R-:W-:Y:S02]  /*1f30*/  HFMA2 R15, -RZ, RZ, 0, 0 ;  /* 0x00000000ff0f7431 */ /* 0x000fe400000001ff */
[----:B------:R-:W-:-:S04]  /*1f40*/  VIADD R5, R5, 0x100 ;  /* 0x0000010005057836 */ /* 0x000fc80000000000 */
[----:B0-----:R-:W-:-:S05]  /*1f50*/  IMAD.WIDE.U32 R2, R5, 0x8, R2 ;  /* 0x0000000805027825 */ /* 0x001fca00078e0002 */
[----:B------:R1:W-:Y:S02]  /*1f60*/  REDG.E.ADD.64.STRONG.GPU desc[UR18][R2.64], R14 ;  /* 0x0000000e0200798e */ /* 0x0003e4000c12e512 */
.L_x_174:
[----:B------:R-:W-:Y:S05]  /*1f70*/  BSYNC.RECONVERGENT B1 ;  /* 0x0000000000017941 */ /* 0x000fea0003800200 */
.L_x_173:
[----:B------:R-:W-:Y:S04]  /*1f80*/  BSSY.RECONVERGENT B1, `(.L_x_175) ;  /* 0x0000009000017945 */ /* 0x000fe80003800200 */
[----:B------:R-:W-:Y:S05]  /*1f90*/  @!P2 BRA `(.L_x_176) ;  /* 0x00000000001ca947 */ /* 0x000fea0003800000 */
[----:B01----:R-:W0:Y:S01]  /*1fa0*/  LDC.64 R2, c[0x0][0x380] ;  /* 0x0000e000ff027b82 */ /* 0x003e220000000a00 */
[----:B------:R-:W-:Y:S02]  /*1fb0*/  IMAD R5, R7, 0x100, R18 ;  /* 0x0000010007057824 */ /* 0x000fe400078e0212 */
[----:B------:R-:W-:Y:S02]  /*1fc0*/  IMAD.MOV.U32 R4, RZ, RZ, R6 ;  /* 0x000000ffff047224 */ /* 0x000fe400078e0006 */
[----:B------:R-:W-:-:S04]  /*1fd0*/  VIADD R5, R5, 0x200 ;  /* 0x0000020005057836 */ /* 0x000fc80000000000 */
[----:B0-----:R-:W-:-:S04]  /*1fe0*/  IMAD.WIDE.U32 R2, R5, 0x8, R2 ;  /* 0x0000000805027825 */ /* 0x001fc800078e0002 */
[----:B------:R-:W-:-:S05]  /*1ff0*/  IMAD.MOV.U32 R5, RZ, RZ, RZ ;  /* 0x000000ffff057224 */ /* 0x000fca00078e00ff */
[----:B------:R2:W-:Y:S02]  /*2000*/  REDG.E.ADD.64.STRONG.GPU desc[UR18][R2.64], R4 ;  /* 0x000000040200798e */ /* 0x0005e4000c12e512 */
.L_x_176:
[----:B------:R-:W-:Y:S05]  /*2010*/  BSYNC.RECONVERGENT B1 ;  /* 0x0000000000017941 */ /* 0x000fea0003800200 */
.L_x_175:
[----:B------:R-:W-:Y:S04]  /*2020*/  BSSY.RECONVERGENT B1, `(.L_x_177) ;  /* 0x0000008000017945 */ /* 0x000fe80003800200 */
[----:B------:R-:W-:Y:S05]  /*2030*/  @!P3 BRA `(.L_x_178) ;  /* 0x000000000018b947 */ /* 0x000fea0003800000 */
[----:B012---:R-:W0:Y:S01]  /*2040*/  LDC.64 R2, c[0x0][0x380] ;  /* 0x0000e000ff027b82 */ /* 0x007e220000000a00 */
[----:B------:R-:W-:Y:S01]  /*2050*/  IMAD R5, R7, 0x100, R18 ;  /* 0x0000010007057824 */ /* 0x000fe200078e0212 */
[----:B------:R-:W-:-:S03]  /*2060*/  MOV R13, RZ ;  /* 0x000000ff000d7202 */ /* 0x000fc60000000f00 */
[----:B------:R-:W-:-:S04]  /*2070*/  VIADD R5, R5, 0x300 ;  /* 0x0000030005057836 */ /* 0x000fc80000000000 */
[----:B0-----:R-:W-:-:S05]  /*2080*/  IMAD.WIDE.U32 R2, R5, 0x8, R2 ;  /* 0x0000000805027825 */ /* 0x001fca00078e0002 */
[----:B------:R3:W-:Y:S02]  /*2090*/  REDG.E.ADD.64.STRONG.GPU desc[UR18][R2.64], R12 ;  /* 0x0000000c0200798e */ /* 0x0007e4000c12e512 */
.L_x_178:
[----:B------:R-:W-:Y:S05]  /*20a0*/  BSYNC.RECONVERGENT B1 ;  /* 0x0000000000017941 */ /* 0x000fea0003800200 */
.L_x_177:
[----:B------:R-:W-:-:S07]  /*20b0*/  VIADD R7, R7, 0x4 ;  /* 0x0000000407077836 */ /* 0x000fce0000000000 */
.L_x_170:
[----:B------:R-:W-:Y:S01]  /*20c0*/  UISETP.NE.AND UP0, UPT, UR9, URZ, UPT ;  /* 0x000000ff0900728c */ /* 0x000fe2000bf05270 */
[----:B------:R-:W-:Y:S08]  /*20d0*/  BSSY.RECONVERGENT B1, `(.L_x_169) ;  /* 0x0000028000017945 */ /* 0x000ff00003800200 */
[----:B------:R-:W-:Y:S05]  /*20e0*/  BRA.U !UP0, `(.L_x_179) ;  /* 0x0000000108987547 */ /* 0x000fea000b800000 */
[----:B------:R-:W-:-:S13]  /*20f0*/  ISETP.NE.AND P0, PT, R0, RZ, PT ;  /* 0x000000ff0000720c */ /* 0x000fda0003f05270 */
[----:B------:R-:W-:Y:S05]  /*2100*/  @!P0 BRA `(.L_x_180) ;  /* 0x0000000000608947 */ /* 0x000fea0003800000 */
[----:B0123--:R-:W-:Y:S01]  /*2110*/  IMAD R2, R7, 0x400, R27 ;  /* 0x0000040007027824 */ /* 0x00ffe200078e021b */
[----:B------:R-:W-:Y:S04]  /*2120*/  BSSY.RECONVERGENT B2, `(.L_x_181) ;  /* 0x000000b000027945 */ /* 0x000fe80003800200 */
[----:B------:R-:W0:Y:S04]  /*2130*/  LDS R4, [R2] ;  /* 0x0000000002047984 */ /* 0x000e280000000800 */
[----:B------:R-:W1:Y:S01]  /*2140*/  LDS R6, [R2+0x400] ;  /* 0x0004000002067984 */ /* 0x000e620000000800 */
[----:B0-----:R-:W-:-:S02]  /*2150*/  ISETP.NE.AND P0, PT, R4, RZ, PT ;  /* 0x000000ff0400720c */ /* 0x001fc40003f05270 */
[----:B-1----:R-:W-:-:S11]  /*2160*/  ISETP.NE.AND P1, PT, R6, RZ, PT ;  /* 0x000000ff0600720c */ /* 0x002fd60003f25270 */
[----:B------:R-:W-:Y:S05]  /*2170*/  @!P0 BRA `(.L_x_182) ;  /* 0x0000000000148947 */ /* 0x000fea0003800000 */
[----:B------:R-:W0:Y:S01]  /*2180*/  LDC.64 R2, c[0x0][0x380] ;  /* 0x0000e000ff027b82 */ /* 0x000e220000000a00 */
[----:B------:R-:W-:-:S04]  /*2190*/  IMAD R5, R7, 0x100, R18 ;  /* 0x0000010007057824 */ /* 0x000fc800078e0212 */
[----:B0-----:R-:W-:-:S04]  /*21a0*/  IMAD.WIDE.U32 R2, R5, 0x8, R2 ;  /* 0x0000000805027825 */ /* 0x001fc800078e0002 */
[----:B------:R-:W-:-:S05]  /*21b0*/  IMAD.MOV.U32 R5, RZ, RZ, RZ ;  /* 0x000000ffff057224 */ /* 0x000fca00078e00ff */
[----:B------:R0:W-:Y:S02]  /*21c0*/  REDG.E.ADD.64.STRONG.GPU desc[UR18][R2.64], R4 ;  /* 0x000000040200798e */ /* 0x0001e4000c12e512 */
.L_x_182:
[----:B------:R-:W-:Y:S05]  /*21d0*/  BSYNC.RECONVERGENT B2 ;  /* 0x0000000000027941 */ /* 0x000fea0003800200 */
.L_x_181:
[----:B------:R-:W-:Y:S04]  /*21e0*/  BSSY.RECONVERGENT B2, `(.L_x_183) ;  /* 0x0000009000027945 */ /* 0x000fe80003800200 */
[----:B------:R-:W-:Y:S05]  /*21f0*/  @!P1 BRA `(.L_x_184) ;  /* 0x00000000001c9947 */ /* 0x000fea0003800000 */
[----:B0-----:R-:W0:Y:S01]  /*2200*/  LDC.64 R2, c[0x0][0x380] ;  /* 0x0000e000ff027b82 */ /* 0x001e220000000a00 */
[----:B------:R-:W-:-:S05]  /*2210*/  IMAD R4, R7, 0x100, R18 ;  /* 0x0000010007047824 */ /* 0x000fca00078e0212 */
[----:B------:R-:W-:Y:S01]  /*2220*/  IADD3 R5, PT, PT, R4, 0x100, RZ ;  /* 0x0000010004057810 */ /* 0x000fe20007ffe0ff */
[----:B------:R-:W-:-:S04]  /*2230*/  IMAD.MOV.U32 R4, RZ, RZ, R6 ;  /* 0x000000ffff047224 */ /* 0x000fc800078e0006 */
[----:B0-----:R-:W-:-:S04]  /*2240*/  IMAD.WIDE.U32 R2, R5, 0x8, R2 ;  /* 0x0000000805027825 */ /* 0x001fc800078e0002 */
[----:B------:R-:W-:-:S05]  /*2250*/  IMAD.MOV.U32 R5, RZ, RZ, RZ ;  /* 0x000000ffff057224 */ /* 0x000fca00078e00ff */
[----:B------:R1:W-:Y:S02]  /*2260*/  REDG.E.ADD.64.STRONG.GPU desc[UR18][R2.64], R4 ;  /* 0x000000040200798e */ /* 0x0003e4000c12e512 */
.L_x_184:
[----:B------:R-:W-:Y:S05]  /*2270*/  BSYNC.RECONVERGENT B2 ;  /* 0x0000000000027941 */ /* 0x000fea0003800200 */
.L_x_183:
[----:B------:R-:W-:-:S07]  /*2280*/  VIADD R7, R7, 0x2 ;  /* 0x0000000207077836 */ /* 0x000fce0000000000 */
.L_x_180:
[----:B------:R-:W-:-:S13]  /*2290*/  ISETP.NE.AND P0, PT, R11, RZ, PT ;  /* 0x000000ff0b00720c */ /* 0x000fda0003f05270 */
[----:B------:R-:W-:Y:S05]  /*22a0*/  @!P0 BRA `(.L_x_179) ;  /* 0x0000000000288947 */ /* 0x000fea0003800000 */
[----:B0123--:R-:W-:-:S05]  /*22b0*/  IMAD R2, R7, 0x400, R27 ;  /* 0x0000040007027824 */ /* 0x00ffca00078e021b */
[----:B------:R-:W0:Y:S02]  /*22c0*/  LDS R6, [R2] ;  /* 0x0000000002067984 */ /* 0x000e240000000800 */
[----:B0-----:R-:W-:-:S13]  /*22d0*/  ISETP.NE.AND P0, PT, R6, RZ, PT ;  /* 0x000000ff0600720c */ /* 0x001fda0003f05270 */
[----:B------:R-:W-:Y:S05]  /*22e0*/  @!P0 BRA `(.L_x_179) ;  /* 0x0000000000188947 */ /* 0x000fea0003800000 */
[----:B------:R-:W0:Y:S01]  /*22f0*/  LDC.64 R2, c[0x0][0x380] ;  /* 0x0000e000ff027b82 */ /* 0x000e220000000a00 */
[----:B------:R-:W-:-:S04]  /*2300*/  IMAD R5, R7, 0x100, R18 ;  /* 0x0000010007057824 */ /* 0x000fc800078e0212 */
[----:B0-----:R-:W-:Y:S01]  /*2310*/  IMAD.WIDE.U32 R4, R5, 0x8, R2 ;  /* 0x0000000805047825 */ /* 0x001fe200078e0002 */
[----:B------:R-:W-:-:S03]  /*2320*/  MOV R2, R6 ;  /* 0x0000000600027202 */ /* 0x000fc60000000f00 */
[----:B------:R-:W-:-:S05]  /*2330*/  IMAD.MOV.U32 R3, RZ, RZ, RZ ;  /* 0x000000ffff037224 */ /* 0x000fca00078e00ff */
[----:B------:R4:W-:Y:S02]  /*2340*/  REDG.E.ADD.64.STRONG.GPU desc[UR18][R4.64], R2 ;  /* 0x000000020400798e */ /* 0x0009e4000c12e512 */
.L_x_179:
[----:B------:R-:W-:Y:S05]  /*2350*/  BSYNC.RECONVERGENT B1 ;  /* 0x0000000000017941 */ /* 0x000fea0003800200 */
.L_x_169:
[----:B------:R-:W-:-:S13]  /*2360*/  ISETP.GT.U32.AND P0, PT, R18, 0x7f, PT ;  /* 0x0000007f1200780c */ /* 0x000fda0003f04070 */
[----:B------:R-:W-:Y:S05]  /*2370*/  @P0 BRA `(.L_x_150) ;  /* 0x00000008008c0947 */ /* 0x000fea0003800000 */
[----:B------:R-:W-:Y:S01]  /*2380*/  ISETP.GE.U32.AND P0, PT, R8, 0x7, PT ;  /* 0x000000070800780c */ /* 0x000fe20003f06070 */
[----:B------:R-:W-:-:S12]  /*2390*/  IMAD.MOV.U32 R7, RZ, RZ, RZ ;  /* 0x000000ffff077224 */ /* 0x000fd800078e00ff */
[----:B------:R-:W-:Y:S05]  /*23a0*/  @!P0 BRA `(.L_x_185) ;  /* 0x0000000400148947 */ /* 0x000fea0003800000 */
[----:B01234-:R-:W0:Y:S01]  /*23b0*/  LDC.64 R2, c[0x0][0x380] ;  /* 0x0000e000ff027b82 */ /* 0x01fe220000000a00 */
[----:B------:R-:W-:-:S07]  /*23c0*/  IMAD.MOV.U32 R8, RZ, RZ, RZ ;  /* 0x000000ffff087224 */ /* 0x000fce00078e00ff */
.L_x_202:
[C---:B------:R-:W-:Y:S01]  /*23d0*/  IMAD R29, R8.reuse, 0x400, R27 ;  /* 0x00000400081d7824 */ /* 0x040fe200078e021b */
[----:B------:R-:W-:Y:S01]  /*23e0*/  BSSY.RECONVERGENT B1, `(.L_x_186) ;  /* 0x000000c000017945 */ /* 0x000fe20003800200 */
[----:B01234-:R-:W-:-:S03]  /*23f0*/  IMAD R5, R8, 0x100, R18 ;  /* 0x0000010008057824 */ /* 0x01ffc600078e0212 */
[----:B------:R-:W1:Y:S01]  /*2400*/  LDS R6, [R29+0x200] ;  /* 0x000200001d067984 */ /* 0x000e620000000800 */
[----:B0-----:R-:W-:-:S03]  /*2410*/  IMAD.WIDE.U32 R4, R5, 0x8, R2 ;  /* 0x0000000805047825 */ /* 0x001fc600078e0002 */
[----:B------:R-:W0:Y:S04]  /*2420*/  LDS R12, [R29+0x600] ;  /* 0x000600001d0c7984 */ /* 0x000e280000000800 */
[----:B------:R2:W3:Y:S04]  /*2430*/  LDS R17, [R29+0xa00] ;  /* 0x000a00001d117984 */ /* 0x0004e80000000800 */
[----:B------:R2:W4:Y:S01]  /*2440*/  LDS R13, [R29+0xe00] ;  /* 0x000e00001d0d7984 */ /* 0x0005220000000800 */
[----:B-1----:R-:W-:Y:S02]  /*2450*/  ISETP.NE.AND P0, PT, R6, RZ, PT ;  /* 0x000000ff0600720c */ /* 0x002fe40003f05270 */
[----:B0-----:R-:W-:-:S11]  /*2460*/  ISETP.NE.AND P1, PT, R12, RZ, PT ;  /* 0x000000ff0c00720c */ /* 0x001fd60003f25270 */
[----:B--234-:R-:W-:Y:S05]  /*2470*/  @!P0 BRA `(.L_x_187) ;  /* 0x0000000000088947 */ /* 0x01cfea0003800000 */
[----:B------:R-:W-:-:S05]  /*2480*/  HFMA2 R7, -RZ, RZ, 0, 0 ;  /* 0x00000000ff077431 */ /* 0x000fca00000001ff */
[----:B------:R0:W-:Y:S02]  /*2490*/  REDG.E.ADD.64.STRONG.GPU desc[UR18][R4.64+0x400], R6 ;  /* 0x000400060400798e */ /* 0x0001e4000c12e512 */
.L_x_187:
[----:B------:R-:W-:Y:S05]  /*24a0*/  BSYNC.RECONVERGENT B1 ;  /* 0x0000000000017941 */ /* 0x000fea0003800200 */
.L_x_186:
[----:B------:R-:W-:Y:S04]  /*24b0*/  BSSY.RECONVERGENT B1, `(.L_x_188) ;  /* 0x0000005000017945 */ /* 0x000fe80003800200 */
[----:B------:R-:W-:Y:S05]  /*24c0*/  @!P1 BRA `(.L_x_189) ;  /* 0x00000000000c9947 */ /* 0x000fea0003800000 */
[----:B0-----:R-:W-:Y:S02]  /*24d0*/  IMAD.MOV.U32 R6, RZ, RZ, R12 ;  /* 0x000000ffff067224 */ /* 0x001fe400078e000c */
[----:B------:R-:W-:-:S05]  /*24e0*/  IMAD.MOV.U32 R7, RZ, RZ, RZ ;  /* 0x000000ffff077224 */ /* 0x000fca00078e00ff */
[----:B------:R1:W-:Y:S02]  /*24f0*/  REDG.E.ADD.64.STRONG.GPU desc[UR18][R4.64+0xc00], R6 ;  /* 0x000c00060400798e */ /* 0x0003e4000c12e512 */
.L_x_189:
[----:B------:R-:W-:Y:S05]  /*2500*/  BSYNC.RECONVERGENT B1 ;  /* 0x0000000000017941 */ /* 0x000fea0003800200 */
.L_x_188:
[----:B------:R-:W2:Y:S01]  /*2510*/  LDS R15, [R29+0x1200] ;  /* 0x001200001d0f7984 */ /* 0x000ea20000000800 */
[----:B------:R-:W-:Y:S01]  /*2520*/  ISETP.NE.AND P6, PT, R17, RZ, PT ;  /* 0x000000ff1100720c */ /* 0x000fe20003fc5270 */
[----:B------:R-:W-:Y:S01]  /*2530*/  VIADD R8, R8, 0x8 ;  /* 0x0000000808087836 */ /* 0x000fe20000000000 */
[----:B------:R-:W-:Y:S01]  /*2540*/  BSSY.RECONVERGENT B1, `(.L_x_190) ;  /* 0x000000e000017945 */ /* 0x000fe20003800200 */
[----:B------:R-:W3:Y:S01]  /*2550*/  LDS R12, [R29+0x1600] ;  /* 0x001600001d0c7984 */ /* 0x000ee20000000800 */
[----:B------:R-:W-:Y:S02]  /*2560*/  ISETP.NE.AND P1, PT, R13, RZ, PT ;  /* 0x000000ff0d00720c */ /* 0x000fe40003f25270 */
[----:B------:R-:W-:Y:S01]  /*2570*/  ISETP.NE.AND P0, PT, R8, R9, PT ;  /* 0x000000090800720c */ /* 0x000fe20003f05270 */
[----:B------:R-:W4:Y:S04]  /*2580*/  LDS R14, [R29+0x1a00] ;  /* 0x001a00001d0e7984 */ /* 0x000f280000000800 */
[----:B------:R-:W5:Y:S01]  /*2590*/  LDS R16, [R29+0x1e00] ;  /* 0x001e00001d107984 */ /* 0x000f620000000800 */
[----:B--2---:R-:W-:-:S02]  /*25a0*/  ISETP.NE.AND P2, PT, R15, RZ, PT ;  /* 0x000000ff0f00720c */ /* 0x004fc40003f45270 */
[----:B---3--:R-:W-:Y:S02]  /*25b0*/  ISETP.NE.AND P3, PT, R12, RZ, PT ;  /* 0x000000ff0c00720c */ /* 0x008fe40003f65270 */
[----:B----4-:R-:W-:Y:S02]  /*25c0*/  ISETP.NE.AND P4, PT, R14, RZ, PT ;  /* 0x000000ff0e00720c */ /* 0x010fe40003f85270 */
[----:B-----5:R-:W-:Y:S01]  /*25d0*/  ISETP.NE.AND P5, PT, R16, RZ, PT ;  /* 0x000000ff1000720c */ /* 0x020fe20003fa5270 */
[----:B------:R-:W-:-:S12]  /*25e0*/  @!P6 BRA `(.L_x_191) ;  /* 0x00000000000ce947 */ /* 0x000fd80003800000 */
[----:B01----:R-:W-:Y:S02]  /*25f0*/  IMAD.MOV.U32 R6, RZ, RZ, R17 ;  /* 0x000000ffff067224 */ /* 0x003fe400078e0011 */
[----:B------:R-:W-:-:S05]  /*2600*/  IMAD.MOV.U32 R7, RZ, RZ, RZ ;  /* 0x000000ffff077224 */ /* 0x000fca00078e00ff */
[----:B------:R2:W-:Y:S02]  /*2610*/  REDG.E.ADD.64.STRONG.GPU desc[UR18][R4.64+0x1400], R6 ;  /* 0x001400060400798e */ /* 0x0005e4000c12e512 */
.L_x_191:
[----:B------:R-:W-:Y:S05]  /*2620*/  BSYNC.RECONVERGENT B1 ;  /* 0x0000000000017941 */ /* 0x000fea0003800200 */
.L_x_190:
[----:B------:R-:W-:Y:S04]  /*2630*/  BSSY.RECONVERGENT B1, `(.L_x_192) ;  /* 0x0000005000017945 */ /* 0x000fe80003800200 */
[----:B------:R-:W-:Y:S05]  /*2640*/  @!P1 BRA `(.L_x_193) ;  /* 0x00000000000c9947 */ /* 0x000fea0003800000 */
[----:B012---:R-:W-:Y:S01]  /*2650*/  MOV R6, R13 ;  /* 0x0000000d00067202 */ /* 0x007fe20000000f00 */
[----:B------:R-:W-:-:S05]  /*2660*/  IMAD.MOV.U32 R7, RZ, RZ, RZ ;  /* 0x000000ffff077224 */ /* 0x000fca00078e00ff */
[----:B------:R3:W-:Y:S02]  /*2670*/  REDG.E.ADD.64.STRONG.GPU desc[UR18][R4.64+0x1c00], R6 ;  /* 0x001c00060400798e */ /* 0x0007e4000c12e512 */
.L_x_193:
[----:B------:R-:W-:Y:S05]  /*2680*/  BSYNC.RECONVERGENT B1 ;  /* 0x0000000000017941 */ /* 0x000fea0003800200 */
.L_x_192:
[----:B------:R-:W-:Y:S04]  /*2690*/  BSSY.RECONVERGENT B1, `(.L_x_194) ;  /* 0x0000005000017945 */ /* 0x000fe80003800200 */
[----:B------:R-:W-:Y:S05]  /*26a0*/  @!P2 BRA `(.L_x_195) ;  /* 0x00000000000ca947 */ /* 0x000fea0003800000 */
[----:B0123--:R-:W-:Y:S02]  /*26b0*/  IMAD.MOV.U32 R6, RZ, RZ, R15 ;  /* 0x000000ffff067224 */ /* 0x00ffe400078e000f */
[----:B------:R-:W-:-:S05]  /*26c0*/  IMAD.MOV.U32 R7, RZ, RZ, RZ ;  /* 0x000000ffff077224 */ /* 0x000fca00078e00ff */
[----:B------:R4:W-:Y:S02]  /*26d0*/  REDG.E.ADD.64.STRONG.GPU desc[UR18][R4.64+0x2400], R6 ;  /* 0x002400060400798e */ /* 0x0009e4000c12e512 */
.L_x_195:
[----:B------:R-:W-:Y:S05]  /*26e0*/  BSYNC.RECONVERGENT B1 ;  /* 0x0000000000017941 */ /* 0x000fea0003800200 */
.L_x_194:
[----:B------:R-:W-:Y:S04]  /*26f0*/  BSSY.RECONVERGENT B1, `(.L_x_196) ;  /* 0x0000004000017945 */ /* 0x000fe80003800200 */
[----:B------:R-:W-:Y:S05]  /*2700*/  @!P3 BRA `(.L_x_197) ;  /* 0x000000000008b947 */ /* 0x000fea0003800000 */
[----:B------:R-:W-:-:S05]  /*2710*/  IMAD.MOV.U32 R13, RZ, RZ, RZ ;  /* 0x000000ffff0d7224 */ /* 0x000fca00078e00ff */
[----:B------:R0:W-:Y:S02]  /*2720*/  REDG.E.ADD.64.STRONG.GPU desc[UR18][R4.64+0x2c00], R12 ;  /* 0x002c000c0400798e */ /* 0x0001e4000c12e512 */
.L_x_197:
[----:B------:R-:W-:Y:S05]  /*2730*/  BSYNC.RECONVERGENT B1 ;  /* 0x0000000000017941 */ /* 0x000fea0003800200 */
.L_x_196:
[----:B------:R-:W-:Y:S04]  /*2740*/  BSSY.RECONVERGENT B1, `(.L_x_198) ;  /* 0x0000004000017945 */ /* 0x000fe80003800200 */
[----:B------:R-:W-:Y:S05]  /*2750*/  @!P4 BRA `(.L_x_199) ;  /* 0x000000000008c947 */ /* 0x000fea0003800000 */
[----:B------:R-:W-:-:S05]  /*2760*/  IMAD.MOV.U32 R15, RZ, RZ, RZ ;  /* 0x000000ffff0f7224 */ /* 0x000fca00078e00ff */
[----:B------:R0:W-:Y:S02]  /*2770*/  REDG.E.ADD.64.STRONG.GPU desc[UR18][R4.64+0x3400], R14 ;  /* 0x0034000e0400798e */ /* 0x0001e4000c12e512 */
.L_x_199:
[----:B------:R-:W-:Y:S05]  /*2780*/  BSYNC.RECONVERGENT B1 ;  /* 0x0000000000017941 */ /* 0x000fea0003800200 */
.L_x_198:
[----:B------:R-:W-:Y:S04]  /*2790*/  BSSY.RECONVERGENT B1, `(.L_x_200) ;  /* 0x0000004000017945 */ /* 0x000fe80003800200 */
[----:B------:R-:W-:Y:S05]  /*27a0*/  @!P5 BRA `(.L_x_201) ;  /* 0x000000000008d947 */ /* 0x000fea0003800000 */
[----:B------:R-:W-:-:S05]  /*27b0*/  HFMA2 R17, -RZ, RZ, 0, 0 ;  /* 0x00000000ff117431 */ /* 0x000fca00000001ff */
[----:B------:R0:W-:Y:S02]  /*27c0*/  REDG.E.ADD.64.STRONG.GPU desc[UR18][R4.64+0x3c00], R16 ;  /* 0x003c00100400798e */ /* 0x0001e4000c12e512 */
.L_x_201:
[----:B------:R-:W-:Y:S05]  /*27d0*/  BSYNC.RECONVERGENT B1 ;  /* 0x0000000000017941 */ /* 0x000fea0003800200 */
.L_x_200:
[----:B------:R-:W-:Y:S05]  /*27e0*/  @P0 BRA `(.L_x_202) ;  /* 0xfffffff800f80947 */ /* 0x000fea000383ffff */
[----:B01234-:R-:W-:-:S07]  /*27f0*/  IMAD.MOV.U32 R7, RZ, RZ, R9 ;  /* 0x000000ffff077224 */ /* 0x01ffce00078e0009 */
.L_x_185:
[----:B------:R-:W-:-:S09]  /*2800*/  UISETP.NE.AND UP0, UPT, UR20, URZ, UPT ;  /* 0x000000ff1400728c */ /* 0x000fd2000bf05270 */
[----:B------:R-:W-:Y:S05]  /*2810*/  BRA.U !UP0, `(.L_x_150) ;  /* 0x0000000508647547 */ /* 0x000fea000b800000 */
[----:B------:R-:W-:-:S13]  /*2820*/  ISETP.GE.U32.AND P0, PT, R10, 0x3, PT ;  /* 0x000000030a00780c */ /* 0x000fda0003f06070 */
[----:B------:R-:W-:Y:S05]  /*2830*/  @!P0 BRA `(.L_x_203) ;  /* 0x0000000000c08947 */ /* 0x000fea0003800000 */
[----:B01234-:R-:W-:Y:S01]  /*2840*/  IMAD R2, R7, 0x400, R27 ;  /* 0x0000040007027824 */ /* 0x01ffe200078e021b */
[----:B------:R-:W-:Y:S04]  /*2850*/  BSSY.RECONVERGENT B1, `(.L_x_204) ;  /* 0x0000010000017945 */ /* 0x000fe80003800200 */
[----:B------:R-:W0:Y:S04]  /*2860*/  LDS R10, [R2+0x200] ;  /* 0x00020000020a7984 */ /* 0x000e280000000800 */
        /* <DEDUP_REMOVED lines=14> */
.L_x_205:
[----:B------:R-:W-:Y:S05]  /*2950*/  BSYNC.RECONVERGENT B1 ;  /* 0x0000000000017941 */ /* 0x000fea0003800200 */
.L_x_204:
[----:B------:R-:W-:Y:S04]  /*2960*/  BSSY.RECONVERGENT B1, `(.L_x_206) ;  /* 0x0000009000017945 */ /* 0x000fe80003800200 */
[----:B------:R-:W-:Y:S05]  /*2970*/  @!P1 BRA `(.L_x_207) ;  /* 0x00000000001c9947 */ /* 0x000fea0003800000 */
[----:B0-----:R-:W0:Y:S01]  /*2980*/  LDC.64 R4, c[0x0][0x380] ;  /* 0x0000e000ff047b82 */ /* 0x001e220000000a00 */
[----:B------:R-:W-:Y:S01]  /*2990*/  LEA R3, R7, R18, 0x8 ;  /* 0x0000001207037211 */ /* 0x000fe200078e40ff */
[----:B------:R-:W-:-:S04]  /*29a0*/  IMAD.MOV.U32 R2, RZ, RZ, R9 ;  /* 0x000000ffff027224 */ /* 0x000fc800078e0009 */
[----:B------:R-:W-:-:S04]  /*29b0*/  VIADD R3, R3, 0x100 ;  /* 0x0000010003037836 */ /* 0x000fc80000000000 */
[----:B0-----:R-:W-:-:S04]  /*29c0*/  IMAD.WIDE.U32 R4, R3, 0x8, R4 ;  /* 0x0000000803047825 */ /* 0x001fc800078e0004 */
[----:B------:R-:W-:-:S05]  /*29d0*/  IMAD.MOV.U32 R3, RZ, RZ, RZ ;  /* 0x000000ffff037224 */ /* 0x000fca00078e00ff */
[----:B------:R1:W-:Y:S02]  /*29e0*/  REDG.E.ADD.64.STRONG.GPU desc[UR18][R4.64+0x400], R2 ;  /* 0x000400020400798e */ /* 0x0003e4000c12e512 */
.L_x_207:
[----:B------:R-:W-:Y:S05]  /*29f0*/  BSYNC.RECONVERGENT B1 ;  /* 0x0000000000017941 */ /* 0x000fea0003800200 */
.L_x_206:
[----:B------:R-:W-:Y:S04]  /*2a00*/  BSSY.RECONVERGENT B1, `(.L_x_208) ;  /* 0x0000009000017945 */ /* 0x000fe80003800200 */
[----:B------:R-:W-:Y:S05]  /*2a10*/  @!P2 BRA `(.L_x_209) ;  /* 0x00000000001ca947 */ /* 0x000fea0003800000 */
[----:B01----:R-:W0:Y:S01]  /*2a20*/  LDC.64 R2, c[0x0][0x380] ;  /* 0x0000e000ff027b82 */ /* 0x003e220000000a00 */
[----:B------:R-:W-:Y:S01]  /*2a30*/  IMAD R5, R7, 0x100, R18 ;  /* 0x0000010007057824 */ /* 0x000fe200078e0212 */
[----:B------:R-:W-:-:S03]  /*2a40*/  MOV R4, R6 ;  /* 0x0000000600047202 */ /* 0x000fc60000000f00 */
[----:B------:R-:W-:-:S04]  /*2a50*/  VIADD R5, R5, 0x200 ;  /* 0x0000020005057836 */ /* 0x000fc80000000000 */
[----:B0-----:R-:W-:-:S04]  /*2a60*/  IMAD.WIDE.U32 R2, R5, 0x8, R2 ;  /* 0x0000000805027825 */ /* 0x001fc800078e0002 */
[----:B------:R-:W-:-:S05]  /*2a70*/  IMAD.MOV.U32 R5, RZ, RZ, RZ ;  /* 0x000000ffff057224 */ /* 0x000fca00078e00ff */
[----:B------:R2:W-:Y:S02]  /*2a80*/  REDG.E.ADD.64.STRONG.GPU desc[UR18][R2.64+0x400], R4 ;  /* 0x000400040200798e */ /* 0x0005e4000c12e512 */
.L_x_209:
[----:B------:R-:W-:Y:S05]  /*2a90*/  BSYNC.RECONVERGENT B1 ;  /* 0x0000000000017941 */ /* 0x000fea0003800200 */
.L_x_208:
[----:B------:R-:W-:Y:S04]  /*2aa0*/  BSSY.RECONVERGENT B1, `(.L_x_210) ;  /* 0x0000008000017945 */ /* 0x000fe80003800200 */
[----:B------:R-:W-:Y:S05]  /*2ab0*/  @!P3 BRA `(.L_x_211) ;  /* 0x000000000018b947 */ /* 0x000fea0003800000 */
[----:B012---:R-:W0:Y:S01]  /*2ac0*/  LDC.64 R2, c[0x0][0x380] ;  /* 0x0000e000ff027b82 */ /* 0x007e220000000a00 */
[----:B------:R-:W-:Y:S02]  /*2ad0*/  IMAD R5, R7, 0x100, R18 ;  /* 0x0000010007057824 */ /* 0x000fe400078e0212 */
[----:B------:R-:W-:Y:S02]  /*2ae0*/  IMAD.MOV.U32 R9, RZ, RZ, RZ ;  /* 0x000000ffff097224 */ /* 0x000fe400078e00ff */
[----:B------:R-:W-:-:S04]  /*2af0*/  VIADD R5, R5, 0x300 ;  /* 0x0000030005057836 */ /* 0x000fc80000000000 */
[----:B0-----:R-:W-:-:S05]  /*2b00*/  IMAD.WIDE.U32 R2, R5, 0x8, R2 ;  /* 0x0000000805027825 */ /* 0x001fca00078e0002 */
[----:B------:R3:W-:Y:S02]  /*2b10*/  REDG.E.ADD.64.STRONG.GPU desc[UR18][R2.64+0x400], R8 ;  /* 0x000400080200798e */ /* 0x0007e4000c12e512 */
.L_x_211:
[----:B------:R-:W-:Y:S05]  /*2b20*/  BSYNC.RECONVERGENT B1 ;  /* 0x0000000000017941 */ /* 0x000fea0003800200 */
.L_x_210:
[----:B------:R-:W-:-:S07]  /*2b30*/  VIADD R7, R7, 0x4 ;  /* 0x0000000407077836 */ /* 0x000fce0000000000 */
.L_x_203:
[----:B------:R-:W-:-:S09]  /*2b40*/  UISETP.NE.AND UP0, UPT, UR9, URZ, UPT ;  /* 0x000000ff0900728c */ /* 0x000fd2000bf05270 */
[----:B------:R-:W-:Y:S05]  /*2b50*/  BRA.U !UP0, `(.L_x_150) ;  /* 0x0000000108947547 */ /* 0x000fea000b800000 */
[----:B------:R-:W-:-:S13]  /*2b60*/  ISETP.NE.AND P0, PT, R0, RZ, PT ;  /* 0x000000ff0000720c */ /* 0x000fda0003f05270 */
[----:B------:R-:W-:Y:S05]  /*2b70*/  @!P0 BRA `(.L_x_212) ;  /* 0x0000000000608947 */ /* 0x000fea0003800000 */
[----:B01234-:R-:W-:Y:S01]  /*2b80*/  LEA R2, R7, R27, 0xa ;  /* 0x0000001b07027211 */ /* 0x01ffe200078e50ff */
[----:B------:R-:W-:Y:S04]  /*2b90*/  BSSY.RECONVERGENT B1, `(.L_x_213) ;  /* 0x000000b000017945 */ /* 0x000fe80003800200 */
[----:B------:R-:W0:Y:S04]  /*2ba0*/  LDS R4, [R2+0x200] ;  /* 0x0002000002047984 */ /* 0x000e280000000800 */
        /* <DEDUP_REMOVED lines=9> */
.L_x_214:
[----:B------:R-:W-:Y:S05]  /*2c40*/  BSYNC.RECONVERGENT B1 ;  /* 0x0000000000017941 */ /* 0x000fea0003800200 */
.L_x_213:
[----:B------:R-:W-:Y:S04]  /*2c50*/  BSSY.RECONVERGENT B1, `(.L_x_215) ;  /* 0x0000009000017945 */ /* 0x000fe80003800200 */
[----:B------:R-:W-:Y:S05]  /*2c60*/  @!P1 BRA `(.L_x_216) ;  /* 0x00000000001c9947 */ /* 0x000fea0003800000 */
[----:B0-----:R-:W0:Y:S01]  /*2c70*/  LDC.64 R2, c[0x0][0x380] ;  /* 0x0000e000ff027b82 */ /* 0x001e220000000a00 */
[----:B------:R-:W-:-:S04]  /*2c80*/  IMAD R4, R7, 0x100, R18 ;  /* 0x0000010007047824 */ /* 0x000fc800078e0212 */
[----:B------:R-:W-:Y:S02]  /*2c90*/  VIADD R5, R4, 0x100 ;  /* 0x0000010004057836 */ /* 0x000fe40000000000 */
[----:B------:R-:W-:Y:S02]  /*2ca0*/  IMAD.MOV.U32 R4, RZ, RZ, R0 ;  /* 0x000000ffff047224 */ /* 0x000fe400078e0000 */
[----:B0-----:R-:W-:-:S04]  /*2cb0*/  IMAD.WIDE.U32 R2, R5, 0x8, R2 ;  /* 0x0000000805027825 */ /* 0x001fc800078e0002 */
[----:B------:R-:W-:-:S05]  /*2cc0*/  HFMA2 R5, -RZ, RZ, 0, 0 ;  /* 0x00000000ff057431 */ /* 0x000fca00000001ff */
[----:B------:R1:W-:Y:S02]  /*2cd0*/  REDG.E.ADD.64.STRONG.GPU desc[UR18][R2.64+0x400], R4 ;  /* 0x000400040200798e */ /* 0x0003e4000c12e512 */
.L_x_216:
[----:B------:R-:W-:Y:S05]  /*2ce0*/  BSYNC.RECONVERGENT B1 ;  /* 0x0000000000017941 */ /* 0x000fea0003800200 */
.L_x_215:
[----:B------:R-:W-:-:S07]  /*2cf0*/  VIADD R7, R7, 0x2 ;  /* 0x0000000207077836 */ /* 0x000fce0000000000 */
.L_x_212:
[----:B------:R-:W-:-:S13]  /*2d00*/  ISETP.NE.AND P0, PT, R11, RZ, PT ;  /* 0x000000ff0b00720c */ /* 0x000fda0003f05270 */
[----:B------:R-:W-:Y:S05]  /*2d10*/  @!P0 BRA `(.L_x_150) ;  /* 0x0000000000248947 */ /* 0x000fea0003800000 */
[----:B------:R-:W-:-:S05]  /*2d20*/  IMAD R0, R7, 0x400, R27 ;  /* 0x0000040007007824 */ /* 0x000fca00078e021b */
[----:B012-4-:R-:W0:Y:S02]  /*2d30*/  LDS R4, [R0+0x200] ;  /* 0x0002000000047984 */ /* 0x017e240000000800 */
[----:B0-----:R-:W-:-:S13]  /*2d40*/  ISETP.NE.AND P0, PT, R4, RZ, PT ;  /* 0x000000ff0400720c */ /* 0x001fda0003f05270 */
[----:B------:R-:W-:Y:S05]  /*2d50*/  @!P0 BRA `(.L_x_150) ;  /* 0x0000000000148947 */ /* 0x000fea0003800000 */
[----:B---3--:R-:W0:Y:S01]  /*2d60*/  LDC.64 R2, c[0x0][0x380] ;  /* 0x0000e000ff027b82 */ /* 0x008e220000000a00 */
[----:B------:R-:W-:Y:S02]  /*2d70*/  IMAD R7, R7, 0x100, R18 ;  /* 0x0000010007077824 */ /* 0x000fe400078e0212 */
[----:B------:R-:W-:Y:S02]  /*2d80*/  IMAD.MOV.U32 R5, RZ, RZ, RZ ;  /* 0x000000ffff057224 */ /* 0x000fe400078e00ff */
[----:B0-----:R-:W-:-:S05]  /*2d90*/  IMAD.WIDE.U32 R2, R7, 0x8, R2 ;  /* 0x0000000807027825 */ /* 0x001fca00078e0002 */
[----:B------:R0:W-:Y:S02]  /*2da0*/  REDG.E.ADD.64.STRONG.GPU desc[UR18][R2.64+0x400], R4 ;  /* 0x000400040200798e */ /* 0x0001e4000c12e512 */
.L_x_150:
[----:B------:R-:W-:Y:S05]  /*2db0*/  BSYNC.RECONVERGENT B0 ;  /* 0x0000000000007941 */ /* 0x000fea0003800200 */
.L_x_149:
[----:B------:R-:W1:Y:S01]  /*2dc0*/  LDCU.64 UR4, c[0x0][0x390] ;  /* 0x00007200ff0477ac */ /* 0x000e620008000a00 */
[----:B------:R-:W-:-:S04]  /*2dd0*/  UIADD3 UR6, UP1, UPT, UR6, 0x1, URZ ;  /* 0x0000000106067890 */ /* 0x000fc8000ff3e0ff */
[----:B------:R-:W-:Y:S02]  /*2de0*/  UIADD3.X UR7, UPT, UPT, URZ, UR7, URZ, UP1, !UPT ;  /* 0x00000007ff077290 */ /* 0x000fe40008ffe4ff */
[----:B-1----:R-:W-:-:S04]  /*2df0*/  UIADD3 UR10, UP0, UPT, UR4, -0x1, URZ ;  /* 0xffffffff040a7890 */ /* 0x002fc8000ff1e0ff */
[----:B------:R-:W-:-:S04]  /*2e00*/  UIADD3.X UR11, UPT, UPT, UR5, -0x1, URZ, UP0, !UPT ;  /* 0xffffffff050b7890 */ /* 0x000fc800087fe4ff */
[----:B------:R-:W-:-:S04]  /*2e10*/  USHF.R.U64 UR10, UR10, 0x1e, UR11 ;  /* 0x0000001e0a0a7899 */ /* 0x000fc8000800120b */
[----:B------:R-:W-:-:S04]  /*2e20*/  UIADD3 UR10, UP0, UPT, UR10, 0x1, URZ ;  /* 0x000000010a0a7890 */ /* 0x000fc8000ff1e0ff */
[----:B------:R-:W-:Y:S02]  /*2e30*/  ULEA.HI.X UR11, UR11, URZ, URZ, 0x2, UP0 ;  /* 0x000000ff0b0b7291 */ /* 0x000fe400080f14ff */
[----:B------:R-:W-:-:S04]  /*2e40*/  UISETP.LT.U32.AND UP0, UPT, UR10, UR4, UPT ;  /* 0x000000040a00728c */ /* 0x000fc8000bf01070 */
[----:B------:R-:W-:-:S04]  /*2e50*/  UISETP.LT.U32.AND.EX UP0, UPT, UR11, UR5, UPT, UP0 ;  /* 0x000000050b00728c */ /* 0x000fc8000bf01100 */
[----:B------:R-:W-:Y:S02]  /*2e60*/  USEL UR4, UR10, UR4, UP0 ;  /* 0x000000040a047287 */ /* 0x000fe40008000000 */
[----:B------:R-:W-:Y:S02]  /*2e70*/  USEL UR5, UR11, UR5, UP0 ;  /* 0x000000050b057287 */ /* 0x000fe40008000000 */
[----:B------:R-:W-:-:S04]  /*2e80*/  UISETP.NE.U32.AND UP0, UPT, UR6, UR4, UPT ;  /* 0x000000040600728c */ /* 0x000fc8000bf05070 */
[----:B------:R-:W-:Y:S01]  /*2e90*/  UISETP.NE.AND.EX UP0, UPT, UR7, UR5, UPT, UP0 ;  /* 0x000000050700728c */ /* 0x000fe2000bf05300 */
[----:B------:R-:W-:Y:S08]  /*2ea0*/  BAR.SYNC.DEFER_BLOCKING 0x0 ;  /* 0x0000000000007b1d */ /* 0x000ff00000010000 */
[----:B------:R-:W-:Y:S05]  /*2eb0*/  BRA.U UP0, `(.L_x_217) ;  /* 0xffffffd100dc7547 */ /* 0x000fea000b83ffff */
[----:B------:R-:W-:Y:S05]  /*2ec0*/  EXIT ;  /* 0x000000000000794d */ /* 0x000fea0003800000 */
.L_x_218:
        /* <DEDUP_REMOVED lines=11> */
.L_x_1241:


//--------------------- .text._ZN3cub18CUB_300001_SM_10006detail10radix_sort31DeviceRadixSortSingleTileKernelINS1_5radix10policy_hubIjjyE10Policy1000ELNS0_9SortOrderE0EjjyNS1_21identity_decomposer_tEEEvPKT1_PSA_PKT2_PSE_T3_iiT4_ --------------------------
	.section	.text._ZN3cub18CUB_300001_SM_10006detail10radix_sort31DeviceRadixSortSingleTileKernelINS1_5radix10policy_hubIjjyE10Policy1000ELNS0_9SortOrderE0EjjyNS1_21identity_decomposer_tEEEvPKT1_PSA_PKT2_PSE_T3_iiT4_,"ax",@progbits
	.align	128
        .global         _ZN3cub18CUB_300001_SM_10006detail10radix_sort31DeviceRadixSortSingleTileKernelINS1_5radix10policy_hubIjjyE10Policy1000ELNS0_9SortOrderE0EjjyNS1_21identity_decomposer_tEEEvPKT1_PSA_PKT2_PSE_T3_iiT4_
        .type           _ZN3cub18CUB_300001_SM_10006detail10radix_sort31DeviceRadixSortSingleTileKernelINS1_5radix10policy_hubIjjyE10Policy1000ELNS0_9SortOrderE0EjjyNS1_21identity_decomposer_tEEEvPKT1_PSA_PKT2_PSE_T3_iiT4_,@function
        .size           _ZN3cub18CUB_300001_SM_10006detail10radix_sort31DeviceRadixSortSingleTileKernelINS1_5radix10policy_hubIjjyE10Policy1000ELNS0_9SortOrderE0EjjyNS1_21identity_decomposer_tEEEvPKT1_PSA_PKT2_PSE_T3_iiT4_,(.L_x_1242 - _ZN3cub18CUB_300001_SM_10006detail10radix_sort31DeviceRadixSortSingleTileKernelINS1_5radix10policy_hubIjjyE10Policy1000ELNS0_9SortOrderE0EjjyNS1_21identity_decomposer_tEEEvPKT1_PSA_PKT2_PSE_T3_iiT4_)
        .other          _ZN3cub18CUB_300001_SM_10006detail10radix_sort31DeviceRadixSortSingleTileKernelINS1_5radix10policy_hubIjjyE10Policy1000ELNS0_9SortOrderE0EjjyNS1_21identity_decomposer_tEEEvPKT1_PSA_PKT2_PSE_T3_iiT4_,@"STO_CUDA_ENTRY STV_DEFAULT"
_ZN3cub18CUB_300001_SM_10006detail10radix_sort31DeviceRadixSortSingleTileKernelINS1_5radix10policy_hubIjjyE10Policy1000ELNS0_9SortOrderE0EjjyNS1_21identity_decomposer_tEEEvPKT1_PSA_PKT2_PSE_T3_iiT4_:
.text._ZN3cub18CUB_300001_SM_10006detail10radix_sort31DeviceRadixSortSingleTileKernelINS1_5radix10policy_hubIjjyE10Policy1000ELNS0_9SortOrderE0EjjyNS1_21identity_decomposer_tEEEvPKT1_PSA_PKT2_PSE_T3_iiT4_:
[----:B------:R-:W-:Y:S01]  /*0000*/  LDC R1, c[0x0][0x37c] ;  /* 0x0000df00ff017b82 */ /* 0x000fe20000000800 */
[----:B------:R-:W0:Y:S01]  /*0010*/  S2R R0, SR_TID.X ;  /* 0x0000000000007919 */ /* 0x000e220000002100 */
[----:B------:R-:W1:Y:S01]  /*0020*/  LDCU UR4, c[0x0][0x3a0] ;  /* 0x00007400ff0477ac */ /* 0x000e620008000800 */
[----:B------:R-:W-:-:S05]  /*0030*/  IMAD.MOV.U32 R16, RZ, RZ, -0x1 ;  /* 0xffffffffff107424 */ /* 0x000fca00078e00ff */
[----:B------:R-:W2:Y:S01]  /*0040*/  LDC.64 R6, c[0x0][0x390] ;  /* 0x0000e400ff067b82 */ /* 0x000ea20000000a00 */
[----:B------:R-:W-:Y:S01]  /*0050*/  IMAD.MOV.U32 R17, RZ, RZ, -0x1 ;  /* 0xffffffffff117424 */ /* 0x000fe200078e00ff */
[----:B------:R-:W3:Y:S01]  /*0060*/  LDCU.64 UR10, c[0x0][0x358] ;  /* 0x00006b00ff0a77ac */ /* 0x000ee20008000a00 */
[----:B------:R-:W-:Y:S02]  /*0070*/  IMAD.MOV.U32 R18, RZ, RZ, -0x1 ;  /* 0xffffffffff127424 */ /* 0x000fe400078e00ff */
[----:B------:R-:W-:Y:S01]  /*0080*/  IMAD.MOV.U32 R19, RZ, RZ, -0x1 ;  /* 0xffffffffff137424 */ /* 0x000fe200078e00ff */
[----:B------:R-:W4:Y:S01]  /*0090*/  LDCU.64 UR6, c[0x0][0x3a8] ;  /* 0x00007500ff0677ac */ /* 0x000f220008000a00 */
[----:B------:R-:W-:Y:S02]  /*00a0*/  IMAD.MOV.U32 R20, RZ, RZ, -0x1 ;  /* 0xffffffffff147424 */ /* 0x000fe400078e00ff */
[----:B------:R-:W-:Y:S02]  /*00b0*/  IMAD.MOV.U32 R21, RZ, RZ, -0x1 ;  /* 0xffffffffff157424 */ /* 0x000fe400078e00ff */
[----:B------:R-:W-:-:S02]  /*00c0*/  IMAD.MOV.U32 R22, RZ, RZ, -0x1 ;  /* 0xffffffffff167424 */ /* 0x000fc400078e00ff */
[----:B------:R-:W-:Y:S02]  /*00d0*/  IMAD.MOV.U32 R12, RZ, RZ, -0x1 ;  /* 0xffffffffff0c7424 */ /* 0x000fe400078e00ff */
[----:B------:R-:W-:Y:S02]  /*00e0*/  IMAD.MOV.U32 R13, RZ, RZ, -0x1 ;  /* 0xffffffffff0d7424 */ /* 0x000fe400078e00ff */
[----:B------:R-:W-:Y:S02]  /*00f0*/  IMAD.MOV.U32 R14, RZ, RZ, -0x1 ;  /* 0xffffffffff0e7424 */ /* 0x000fe400078e00ff */
[----:B------:R-:W-:Y:S02]  /*0100*/  IMAD.MOV.U32 R15, RZ, RZ, -0x1 ;  /* 0xffffffffff0f7424 */ /* 0x000fe400078e00ff */
[----:B------:R-:W-:Y:S02]  /*0110*/  IMAD.MOV.U32 R23, RZ, RZ, -0x1 ;  /* 0xffffffffff177424 */ /* 0x000fe400078e00ff */
[----:B------:R-:W-:-:S02]  /*0120*/  IMAD.MOV.U32 R24, RZ, RZ, -0x1 ;  /* 0xffffffffff187424 */ /* 0x000fc400078e00ff */
[----:B------:R-:W-:Y:S02]  /*0130*/  IMAD.MOV.U32 R25, RZ, RZ, -0x1 ;  /* 0xffffffffff197424 */ /* 0x000fe400078e00ff */
[----:B------:R-:W-:Y:S02]  /*0140*/  IMAD.MOV.U32 R26, RZ, RZ, -0x1 ;  /* 0xffffffffff1a7424 */ /* 0x000fe400078e00ff */
[----:B------:R-:W-:Y:S02]  /*0150*/  IMAD.MOV.U32 R27, RZ, RZ, -0x1 ;  /* 0xffffffffff1b7424 */ /* 0x000fe400078e00ff */
[----:B------:R-:W-:Y:S01]  /*0160*/  IMAD.MOV.U32 R28, RZ, RZ, -0x1 ;  /* 0xffffffffff1c7424 */ /* 0x000fe200078e00ff */
[----:B------:R-:W4:Y:S01]  /*0170*/  S2UR UR5, SR_CgaCtaId ;  /* 0x00000000000579c3 */ /* 0x000f220000008800 */
[----:B0-----:R-:W-:Y:S01]  /*0180*/  IMAD R9, R0, 0x13, RZ ;  /* 0x0000001300097824 */ /* 0x001fe200078e02ff */
[----:B------:R-:W0:Y:S03]  /*0190*/  LDCU UR9, c[0x0][0x3ac] ;  /* 0x00007580ff0977ac */ /* 0x000e260008000800 */
[C---:B------:R-:W-:Y:S01]  /*01a0*/  VIADD R4, R9.reuse, 0x3 ;  /* 0x0000000309047836 */ /* 0x040fe20000000000 */
[C---:B-1----:R-:W-:Y:S01]  /*01b0*/  ISETP.GE.AND P6, PT, R9.reuse, UR4, PT ;  /* 0x0000000409007c0c */ /* 0x042fe2000bfc6270 */
[----:B------:R-:W-:-:S02]  /*01c0*/  VIADD R5, R9, 0x6 ;  /* 0x0000000609057836 */ /* 0x000fc40000000000 */
[C---:B------:R-:W-:Y:S01]  /*01d0*/  VIADD R51, R9.reuse, 0x7 ;  /* 0x0000000709337836 */ /* 0x040fe20000000000 */
[----:B------:R-:W-:Y:S01]  /*01e0*/  ISETP.GE.AND P3, PT, R4, UR4, PT ;  /* 0x0000000404007c0c */ /* 0x000fe2000bf66270 */
[----:B------:R-:W-:Y:S01]  /*01f0*/  VIADD R52, R9, 0x8 ;  /* 0x0000000809347836 */ /* 0x000fe20000000000 */
[----:B------:R-:W-:Y:S01]  /*0200*/  ISETP.GE.AND P0, PT, R5, UR4, PT ;  /* 0x0000000405007c0c */ /* 0x000fe2000bf06270 */
[C---:B------:R-:W-:Y:S01]  /*0210*/  VIADD R53, R9.reuse, 0x9 ;  /* 0x0000000909357836 */ /* 0x040fe20000000000 */
[----:B------:R-:W1:Y:S01]  /*0220*/  LDC.64 R4, c[0x0][0x380] ;  /* 0x0000e000ff047b82 */ /* 0x000e620000000a00 */
[C---:B------:R-:W-:Y:S01]  /*0230*/  VIADD R54, R9.reuse, 0xa ;  /* 0x0000000a09367836 */ /* 0x040fe20000000000 */
[----:B------:R-:W-:Y:S01]  /*0240*/  P2R R50, PR, RZ, 0x1 ;  /* 0x00000001ff327803 */ /* 0x000fe20000000000 */
[C---:B------:R-:W-:Y:S01]  /*0250*/  VIADD R55, R9.reuse, 0xb ;  /* 0x0000000b09377836 */ /* 0x040fe20000000000 */
[----:B------:R-:W-:Y:S01]  /*0260*/  P2R R11, PR, RZ, 0x8 ;  /* 0x00000008ff0b7803 */ /* 0x000fe20000000000 */
[----:B------:R-:W-:-:S02]  /*0270*/  VIADD R56, R9, 0xc ;  /* 0x0000000c09387836 */ /* 0x000fc40000000000 */
[C---:B------:R-:W-:Y:S02]  /*0280*/  VIADD R2, R9.reuse, 0x1 ;  /* 0x0000000109027836 */ /* 0x040fe40000000000 */
[C---:B------:R-:W-:Y:S02]  /*0290*/  VIADD R3, R9.reuse, 0x2 ;  /* 0x0000000209037836 */ /* 0x040fe40000000000 */
[C---:B------:R-:W-:Y:S01]  /*02a0*/  VIADD R57, R9.reuse, 0xd ;  /* 0x0000000d09397836 */ /* 0x040fe20000000000 */
[----:B------:R-:W-:Y:S01]  /*02b0*/  ISETP.GE.AND P5, PT, R2, UR4, PT ;  /* 0x0000000402007c0c */ /* 0x000fe2000bfa6270 */
[----:B------:R-:W-:Y:S01]  /*02c0*/  VIADD R2, R9, 0x4 ;  /* 0x0000000409027836 */ /* 0x000fe20000000000 */
[----:B------:R-:W-:Y:S01]  /*02d0*/  ISETP.GE.AND P4, PT, R3, UR4, PT ;  /* 0x0000000403007c0c */ /* 0x000fe2000bf86270 */
[C---:B------:R-:W-:Y:S01]  /*02e0*/  VIADD R3, R9.reuse, 0x5 ;  /* 0x0000000509037836 */ /* 0x040fe20000000000 */
[----:B------:R-:W-:Y:S01]  /*02f0*/  P2R R8, PR, RZ, 0x20 ;  /* 0x00000020ff087803 */ /* 0x000fe20000000000 */
[----:B------:R-:W-:Y:S01]  /*0300*/  VIADD R58, R9, 0xe ;  /* 0x0000000e093a7836 */ /* 0x000fe20000000000 */
[----:B------:R-:W-:Y:S01]  /*0310*/  ISETP.GE.AND P2, PT, R2, UR4, PT ;  /* 0x0000000402007c0c */ /* 0x000fe2000bf46270 */
[----:B------:R-:W-:Y:S01]  /*0320*/  IMAD.MOV.U32 R2, RZ, RZ, -0x1 ;  /* 0xffffffffff027424 */ /* 0x000fe200078e00ff */
[----:B------:R-:W-:Y:S01]  /*0330*/  ISETP.GE.AND P1, PT, R3, UR4, PT ;  /* 0x0000000403007c0c */ /* 0x000fe2000bf26270 */
[----:B------:R-:W-:Y:S01]  /*0340*/  IMAD.MOV.U32 R3, RZ, RZ, -0x1 ;  /* 0xffffffffff037424 */ /* 0x000fe200078e00ff */
[----:B------:R-:W-:Y:S01]  /*0350*/  P2R R10, PR, RZ, 0x10 ;  /* 0x00000010ff0a7803 */ /* 0x000fe20000000000 */
[C---:B------:R-:W-:Y:S01]  /*0360*/  VIADD R59, R9.reuse, 0xf ;  /* 0x0000000f093b7836 */ /* 0x040fe20000000000 */
[----:B------:R-:W-:Y:S01]  /*0370*/  P2R R49, PR, RZ, 0x2 ;  /* 0x00000002ff317803 */ /* 0x000fe20000000000 */
[----:B-1----:R-:W-:Y:S01]  /*0380*/  IMAD.WIDE.U32 R4, R9, 0x4, R4 ;  /* 0x0000000409047825 */ /* 0x002fe200078e0004 */
[----:B------:R-:W-:-:S03]  /*0390*/  P2R R48, PR, RZ, 0x4 ;  /* 0x00000004ff307803 */ /* 0x000fc60000000000 */
[----:B------:R-:W-:Y:S01]  /*03a0*/  VIADD R60, R9, 0x10 ;  /* 0x00000010093c7836 */ /* 0x000fe20000000000 */
[----:B---3--:R1:W5:Y:S01]  /*03b0*/  @!P0 LDG.E R16, desc[UR10][R4.64+0x18] ;  /* 0x0000180a04108981 */ /* 0x008362000c1e1900 */
[----:B------:R-:W-:Y:S01]  /*03c0*/  ISETP.GE.AND P0, PT, R51, UR4, PT ;  /* 0x0000000433007c0c */ /* 0x000fe2000bf06270 */
[C---:B------:R-:W-:Y:S02]  /*03d0*/  VIADD R61, R9.reuse, 0x11 ;  /* 0x00000011093d7836 */ /* 0x040fe40000000000 */
[C---:B------:R-:W-:Y:S01]  /*03e0*/  VIADD R62, R9.reuse, 0x12 ;  /* 0x00000012093e7836 */ /* 0x040fe20000000000 */
[----:B------:R-:W-:Y:S01]  /*03f0*/  P2R R51, PR, RZ, 0x1 ;  /* 0x00000001ff337803 */ /* 0x000fe20000000000 */
[----:B------:R1:W5:Y:S01]  /*0400*/  @!P6 LDG.E R2, desc[UR10][R4.64] ;  /* 0x0000000a0402e981 */ /* 0x000362000c1e1900 */
[----:B--2---:R-:W-:-:S03]  /*0410*/  IMAD.WIDE.U32 R6, R9, 0x4, R6 ;  /* 0x0000000409067825 */ /* 0x004fc600078e0006 */
[----:B------:R1:W5:Y:S04]  /*0420*/  @!P5 LDG.E R3, desc[UR10][R4.64+0x4] ;  /* 0x0000040a0403d981 */ /* 0x000368000c1e1900 */
[----:B------:R1:W5:Y:S01]  /*0430*/  @!P0 LDG.E R17, desc[UR10][R4.64+0x1c] ;  /* 0x00001c0a04118981 */ /* 0x000362000c1e1900 */
[----:B------:R-:W-:-:S03]  /*0440*/  ISETP.GE.AND P0, PT, R52, UR4, PT ;  /* 0x0000000434007c0c */ /* 0x000fc6000bf06270 */
[----:B------:R1:W5:Y:S01]  /*0450*/  @!P4 LDG.E R12, desc[UR10][R4.64+0x8] ;  /* 0x0000080a040cc981 */ /* 0x000362000c1e1900 */
[----:B------:R-:W-:-:S03]  /*0460*/  P2R R52, PR, RZ, 0x1 ;  /* 0x00000001ff347803 */ /* 0x000fc60000000000 */
[----:B------:R1:W5:Y:S04]  /*0470*/  @!P3 LDG.E R13, desc[UR10][R4.64+0xc] ;  /* 0x00000c0a040db981 */ /* 0x000368000c1e1900 */
[----:B------:R1:W5:Y:S04]  /*0480*/  @!P2 LDG.E R14, desc[UR10][R4.64+0x10] ;  /* 0x0000100a040ea981 */ /* 0x000368000c1e1900 */
[----:B------:R1:W5:Y:S01]  /*0490*/  @!P0 LDG.E R18, desc[UR10][R4.64+0x20] ;  /* 0x0000200a04128981 */ /* 0x000362000c1e1900 */
[----:B------:R-:W-:-:S03]  /*04a0*/  ISETP.GE.AND P0, PT, R53, UR4, PT ;  /* 0x0000000435007c0c */ /* 0x000fc6000bf06270 */
[----:B------:R1:W5:Y:S01]  /*04b0*/  @!P1 LDG.E R15, desc[UR10][R4.64+0x14] ;  /* 0x0000140a040f9981 */ /* 0x000362000c1e1900 */
[----:B------:R-:W-:-:S09]  /*04c0*/  P2R R53, PR, RZ, 0x1 ;  /* 0x00000001ff357803 */ /* 0x000fd20000000000 */
[----:B------:R1:W5:Y:S01]  /*04d0*/  @!P0 LDG.E R19, desc[UR10][R4.64+0x24] ;  /* 0x0000240a04138981 */ /* 0x000362000c1e1900 */
[----:B------:R-:W-:-:S04]  /*04e0*/  ISETP.GE.AND P0, PT, R54, UR4, PT ;  /* 0x0000000436007c0c */ /* 0x000fc8000bf06270 */
        /* <DEDUP_REMOVED lines=8> */
[----:B------:R-:W-:-:S04]  /*0570*/  ISETP.NE.AND P0, PT, R55, RZ, PT ;  /* 0x000000ff3700720c */ /* 0x000fc80003f05270 */
[----:B------:R-:W-:Y:S02]  /*0580*/  P2R R55, PR, RZ, 0x1 ;  /* 0x00000001ff377803 */ /* 0x000fe40000000000 */
        /* <DEDUP_REMOVED lines=8> */
[----:B------:R-:W-:Y:S02]  /*0610*/  ISETP.NE.AND P0, PT, R50, RZ, PT ;  /* 0x000000ff3200720c */ /* 0x000fe40003f05270 */
[----:B------:R-:W-:Y:S02]  /*0620*/  ISETP.GE.AND P1, PT, R57, UR4, PT ;  /* 0x0000000439007c0c */ /* 0x000fe4000bf26270 */
[----:B------:R-:W-:Y:S02]  /*0630*/  P2R R50, PR, RZ, 0x1 ;  /* 0x00000001ff327803 */ /* 0x000fe40000000000 */
[----:B------:R-:W-:Y:S02]  /*0640*/  ISETP.NE.AND P0, PT, R49, RZ, PT ;  /* 0x000000ff3100720c */ /* 0x000fe40003f05270 */
[----:B------:R-:W-:-:S02]  /*0650*/  ISETP.GE.AND P2, PT, R58, UR4, PT ;  /* 0x000000043a007c0c */ /* 0x000fc4000bf46270 */
[----:B------:R-:W-:Y:S02]  /*0660*/  ISETP.GE.AND P3, PT, R59, UR4, PT ;  /* 0x000000043b007c0c */ /* 0x000fe4000bf66270 */
[----:B------:R-:W-:Y:S02]  /*0670*/  ISETP.GE.AND P4, PT, R60, UR4, PT ;  /* 0x000000043c007c0c */ /* 0x000fe4000bf86270 */
[----:B------:R-:W-:Y:S01]  /*0680*/  ISETP.GE.AND P5, PT, R61, UR4, PT ;  /* 0x000000043d007c0c */ /* 0x000fe2000bfa6270 */
[----:B------:R1:W5:Y:S01]  /*0690*/  @!P1 LDG.E R23, desc[UR10][R4.64+0x34] ;  /* 0x0000340a04179981 */ /* 0x000362000c1e1900 */
[----:B------:R-:W-:Y:S02]  /*06a0*/  ISETP.GE.AND P6, PT, R62, UR4, PT ;  /* 0x000000043e007c0c */ /* 0x000fe4000bfc6270 */
[----:B------:R-:W-:Y:S02]  /*06b0*/  P2R R49, PR, RZ, 0x1 ;  /* 0x00000001ff317803 */ /* 0x000fe40000000000 */
[----:B------:R-:W-:Y:S01]  /*06c0*/  ISETP.NE.AND P0, PT, R48, RZ, PT ;  /* 0x000000ff3000720c */ /* 0x000fe20003f05270 */
[----:B------:R1:W5:Y:S03]  /*06d0*/  @!P2 LDG.E R24, desc[UR10][R4.64+0x38] ;  /* 0x0000380a0418a981 */ /* 0x000366000c1e1900 */
[----:B------:R-:W-:Y:S01]  /*06e0*/  P2R R48, PR, RZ, 0x1 ;  /* 0x00000001ff307803 */ /* 0x000fe20000000000 */
[----:B------:R1:W5:Y:S01]  /*06f0*/  @!P3 LDG.E R25, desc[UR10][R4.64+0x3c] ;  /* 0x00003c0a0419b981 */ /* 0x000362000c1e1900 */
[----:B------:R-:W-:-:S03]  /*0700*/  ISETP.NE.AND P0, PT, R11, RZ, PT ;  /* 0x000000ff0b00720c */ /* 0x000fc60003f05270 */
[----:B------:R1:W5:Y:S01]  /*0710*/  @!P4 LDG.E R26, desc[UR10][R4.64+0x40] ;  /* 0x0000400a041ac981 */ /* 0x000362000c1e1900 */
[----:B------:R-:W-:-:S03]  /*0720*/  P2R R11, PR, RZ, 0x1 ;  /* 0x00000001ff0b7803 */ /* 0x000fc60000000000 */
[----:B------:R1:W5:Y:S01]  /*0730*/  @!P5 LDG.E R27, desc[UR10][R4.64+0x44] ;  /* 0x0000440a041bd981 */ /* 0x000362000c1e1900 */
[----:B------:R-:W-:-:S03]  /*0740*/  ISETP.NE.AND P0, PT, R10, RZ, PT ;  /* 0x000000ff0a00720c */ /* 0x000fc60003f05270 */
[----:B------:R1:W5:Y:S01]  /*0750*/  @!P6 LDG.E R28, desc[UR10][R4.64+0x48] ;  /* 0x0000480a041ce981 */ /* 0x000362000c1e1900 */
[----:B------:R-:W-:Y:S01]  /*0760*/  BAR.SYNC.DEFER_BLOCKING 0x0 ;  /* 0x0000000000007b1d */ /* 0x000fe20000010000 */
[----:B------:R-:W-:Y:S02]  /*0770*/  P2R R10, PR, RZ, 0x1 ;  /* 0x00000001ff0a7803 */ /* 0x000fe40000000000 */
[----:B------:R-:W-:-:S04]  /*0780*/  ISETP.NE.AND P0, PT, R8, RZ, PT ;  /* 0x000000ff0800720c */ /* 0x000fc80003f05270 */
[----:B------:R-:W-:Y:S02]  /*0790*/  P2R R8, PR, RZ, 0x1 ;  /* 0x00000001ff087803 */ /* 0x000fe40000000000 */
[----:B------:R-:W-:-:S13]  /*07a0*/  ISETP.GE.AND P0, PT, R9, UR4, PT ;  /* 0x0000000409007c0c */ /* 0x000fda000bf06270 */
[----:B------:R1:W5:Y:S01]  /*07b0*/  @!P0 LDG.E R29, desc[UR10][R6.64] ;  /* 0x0000000a061d8981 */ /* 0x000362000c1e1900 */
[----:B------:R-:W-:-:S03]  /*07c0*/  ISETP.NE.AND P0, PT, R8, RZ, PT ;  /* 0x000000ff0800720c */ /* 0x000fc60003f05270 */
[----:B------:R1:W5:Y:S04]  /*07d0*/  @!P1 LDG.E R42, desc[UR10][R6.64+0x34] ;  /* 0x0000340a062a9981 */ /* 0x000368000c1e1900 */
[----:B------:R1:W5:Y:S04]  /*07e0*/  @!P2 LDG.E R43, desc[UR10][R6.64+0x38] ;  /* 0x0000380a062ba981 */ /* 0x000368000c1e1900 */
[----:B------:R1:W5:Y:S04]  /*07f0*/  @!P3 LDG.E R44, desc[UR10][R6.64+0x3c] ;  /* 0x00003c0a062cb981 */ /* 0x000368000c1e1900 */
[----:B------:R1:W5:Y:S01]  /*0800*/  @!P0 LDG.E R30, desc[UR10][R6.64+0x4] ;  /* 0x0000040a061e8981 */ /* 0x000362000c1e1900 */
[----:B------:R-:W-:-:S03]  /*0810*/  ISETP.NE.AND P0, PT, R10, RZ, PT ;  /* 0x000000ff0a00720c */ /* 0x000fc60003f05270 */
[----:B------:R1:W5:Y:S04]  /*0820*/  @!P4 LDG.E R45, desc[UR10][R6.64+0x40] ;  /* 0x0000400a062dc981 */ /* 0x000368000c1e1900 */
[----:B------:R1:W5:Y:S04]  /*0830*/  @!P5 LDG.E R46, desc[UR10][R6.64+0x44] ;  /* 0x0000440a062ed981 */ /* 0x000368000c1e1900 */
[----:B------:R1:W5:Y:S04]  /*0840*/  @!P6 LDG.E R47, desc[UR10][R6.64+0x48] ;  /* 0x0000480a062fe981 */ /* 0x000368000c1e1900 */
[----:B------:R1:W5:Y:S01]  /*0850*/  @!P0 LDG.E R31, desc[UR10][R6.64+0x8] ;  /* 0x0000080a061f8981 */ /* 0x000362000c1e1900 */
[----:B------:R-:W-:-:S13]  /*0860*/  ISETP.NE.AND P0, PT, R11, RZ, PT ;  /* 0x000000ff0b00720c */ /* 0x000fda0003f05270 */
        /* <DEDUP_REMOVED lines=17> */
[----:B------:R-:W-:Y:S01]  /*0980*/  ISETP.NE.AND P0, PT, R56, RZ, PT ;  /* 0x000000ff3800720c */ /* 0x000fe20003f05270 */
[----:B------:R-:W2:Y:S01]  /*0990*/  S2R R48, SR_LANEID ;  /* 0x0000000000307919 */ /* 0x000ea20000000000 */
[----:B------:R-:W-:Y:S02]  /*09a0*/  UMOV UR4, 0x400 ;  /* 0x0000040000047882 */ /* 0x000fe40000000000 */
[----:B----4-:R-:W-:-:S09]  /*09b0*/  ULEA UR4, UR5, UR4, 0x18 ;  /* 0x0000000405047291 */ /* 0x010fd2000f8ec0ff */
[----:B------:R1:W5:Y:S01]  /*09c0*/  @!P0 LDG.E R41, desc[UR10][R6.64+0x30] ;  /* 0x0000300a06298981 */ /* 0x000362000c1e1900 */
[----:B------:R-:W-:Y:S02]  /*09d0*/  LEA R49, R0, UR4, 0x2 ;  /* 0x0000000400317c11 */ /* 0x000fe4000f8e10ff */
[----:B------:R-:W-:-:S03]  /*09e0*/  SHF.R.U32.HI R124, RZ, 0x5, R0 ;  /* 0x00000005ff7c7819 */ /* 0x000fc60000011600 */
[----:B------:R-:W-:Y:S01]  /*09f0*/  IMAD R51, R0, 0x80, R49 ;  /* 0x0000008000337824 */ /* 0x000fe200078e0231 */
[----:B------:R-:W-:-:S03]  /*0a00*/  LEA R50, R124, UR4, 0x2 ;  /* 0x000000047c327c11 */ /* 0x000fc6000f8e10ff */
[----:B------:R-:W-:Y:S01]  /*0a10*/  IMAD R53, R0, -0x38, R51 ;  /* 0xffffffc800357824 */ /* 0x000fe200078e0233 */
[----:B------:R-:W-:Y:S02]  /*0a20*/  UIADD3 UR8, UPT, UPT, UR6, 0x6, URZ ;  /* 0x0000000606087890 */ /* 0x000fe4000fffe0ff */
[----:B------:R-:W-:Y:S01]  /*0a30*/  UIADD3 UR5, UPT, UPT, -UR6, UR7, URZ ;  /* 0x0000000706057290 */ /* 0x000fe2000fffe1ff */
[----:B01----:R-:W-:Y:S11]  /*0a40*/  BAR.SYNC.DEFER_BLOCKING 0x0 ;  /* 0x0000000000007b1d */ /* 0x003ff60000010000 */
.L_x_220:
[----:B------:R-:W-:Y:S01]  /*0a50*/  UISETP.LT.AND UP0, UPT, UR5, 0x6, UPT ;  /* 0x000000060500788c */ /* 0x000fe2000bf01270 */
[----:B------:R-:W-:Y:S01]  /*0a60*/  STS [R49], RZ ;  /* 0x000000ff31007388 */ /* 0x000fe20000000800 */
[----:B------:R-:W-:Y:S01]  /*0a70*/  UIADD3 UR6, UPT, UPT, UR8, -0x6, URZ ;  /* 0xfffffffa08067890 */ /* 0x000fe2000fffe0ff */
[----:B--2---:R-:W-:Y:S01]  /*0a80*/  ISETP.NE.AND P1, PT, R48, 0x1f, PT ;  /* 0x0000001f3000780c */ /* 0x004fe20003f25270 */
[----:B------:R-:W-:Y:S01]  /*0a90*/  USEL UR4, UR5, 0x6, UP0 ;  /* 0x0000000605047887 */ /* 0x000fe20008000000 */
[----:B------:R-:W-:Y:S01]  /*0aa0*/  STS [R49+0x400], RZ ;  /* 0x000400ff31007388 */ /* 0x000fe20000000800 */
[C---:B------:R-:W-:Y:S01]  /*0ab0*/  ISETP.NE.AND P2, PT, R124.reuse, 0x6, PT ;  /* 0x000000067c00780c */ /* 0x040fe20003f45270 */
[----:B------:R-:W-:Y:S01]  /*0ac0*/  UISETP.GE.AND UP0, UPT, UR8, UR9, UPT ;  /* 0x000000090800728c */ /* 0x000fe2000bf06270 */
[----:B0----5:R-:W-:Y:S01]  /*0ad0*/  SHF.R.U32.HI R4, RZ, UR6, R2 ;  /* 0x00000006ff047c19 */ /* 0x021fe20008011602 */
[----:B------:R-:W-:Y:S01]  /*0ae0*/  UBMSK UR4, URZ, UR4 ;  /* 0x00000004ff04729b */ /* 0x000fe20008000000 */
[----:B------:R-:W-:Y:S01]  /*0af0*/  STS [R49+0x800], RZ ;  /* 0x000800ff31007388 */ /* 0x000fe20000000800 */
[----:B------:R-:W-:-:S03]  /*0b00*/  ISETP.NE.AND P3, PT, R124, 0x7, PT ;  /* 0x000000077c00780c */ /* 0x000fc60003f65270 */
[----:B------:R-:W-:Y:S01]  /*0b10*/  STS [R49+0xc00], RZ ;  /* 0x000c00ff31007388 */ /* 0x000fe20000000800 */
[----:B------:R-:W-:-:S03]  /*0b20*/  LOP3.LUT R4, R4, UR4, RZ, 0xc0, !PT ;  /* 0x0000000404047c12 */ /* 0x000fc6000f8ec0ff */
[----:B------:R-:W-:Y:S02]  /*0b30*/  STS [R49+0x1000], RZ ;  /* 0x001000ff31007388 */ /* 0x000fe40000000800 */
[----:B------:R-:W-:Y:S01]  /*0b40*/  IMAD.SHL.U32 R5, R4, 0x400, RZ ;  /* 0x0000040004057824 */ /* 0x000fe200078e00ff */
[----:B------:R-:W-:Y:S01]  /*0b50*/  SHF.R.U32.HI R4, RZ, 0x4, R4 ;  /* 0x00000004ff047819 */ /* 0x000fe20000011604 */
[----:B------:R-:W-:Y:S03]  /*0b60*/  STS [R49+0x1400], RZ ;  /* 0x001400ff31007388 */ /* 0x000fe60000000800 */
[----:B------:R-:W-:Y:S01]  /*0b70*/  LOP3.LUT R54, R5, 0x7c00, RZ, 0xc0, !PT ;  /* 0x00007c0005367812 */ /* 0x000fe200078ec0ff */
[----:B------:R-:W-:Y:S01]  /*0b80*/  STS [R49+0x1800], RZ ;  /* 0x001800ff31007388 */ /* 0x000fe20000000800 */
[----:B------:R-:W-:-:S03]  /*0b90*/  LOP3.LUT R4, R4, 0xffffffe, RZ, 0xc0, !PT ;  /* 0x0ffffffe04047812 */ /* 0x000fc600078ec0ff */
[----:B------:R-:W-:Y:S01]  /*0ba0*/  STS [R49+0x1c00], RZ ;  /* 0x001c00ff31007388 */ /* 0x000fe20000000800 */
[----:B------:R-:W-:Y:S02]  /*0bb0*/  IADD3 R54, PT, PT, R4, R49, R54 ;  /* 0x0000003104367210 */ /* 0x000fe40007ffe036 */
[----:B------:R-:W-:Y:S01]  /*0bc0*/  SHF.R.U32.HI R4, RZ, UR6, R3 ;  /* 0x00000006ff047c19 */ /* 0x000fe20008011603 */
[----:B------:R-:W-:Y:S03]  /*0bd0*/  STS [R49+0x2000], RZ ;  /* 0x002000ff31007388 */ /* 0x000fe60000000800 */
[----:B------:R-:W-:Y:S01]  /*0be0*/  LOP3.LUT R4, R4, UR4, RZ, 0xc0, !PT ;  /* 0x0000000404047c12 */ /* 0x000fe2000f8ec0ff */
[----:B------:R-:W-:Y:S04]  /*0bf0*/  STS [R49+0x2400], RZ ;  /* 0x002400ff31007388 */ /* 0x000fe80000000800 */
[----:B------:R-:W-:Y:S01]  /*0c00*/  STS [R49+0x2800], RZ ;  /* 0x002800ff31007388 */ /* 0x000fe20000000800 */
[----:B------:R-:W-:Y:S01]  /*0c10*/  IMAD.SHL.U32 R5, R4, 0x400, RZ ;  /* 0x0000040004057824 */ /* 0x000fe200078e00ff */
[----:B------:R-:W-:-:S02]  /*0c20*/  SHF.R.U32.HI R4, RZ, 0x4, R4 ;  /* 0x00000004ff047819 */ /* 0x000fc40000011604 */
[----:B------:R-:W-:Y:S02]  /*0c30*/  STS [R49+0x2c00], RZ ;  /* 0x002c00ff31007388 */ /* 0x000fe40000000800 */
[----:B------:R-:W-:Y:S02]  /*0c40*/  LOP3.LUT R56, R5, 0x7c00, RZ, 0xc0, !PT ;  /* 0x00007c0005387812 */ /* 0x000fe400078ec0ff */
        /* <DEDUP_REMOVED lines=32> */
[----:B------:R-:W0:Y:S02]  /*0e50*/  LDS.U16 R52, [R54] ;  /* 0x0000000036347984 */ /* 0x000e240000000400 */
[----:B0-----:R-:W-:-:S05]  /*0e60*/  VIADD R5, R52, 0x1 ;  /* 0x0000000134057836 */ /* 0x001fca0000000000 */
[----:B------:R0:W-:Y:S04]  /*0e70*/  STS.U16 [R54], R5 ;  /* 0x0000000536007388 */ /* 0x0001e80000000400 */
[----:B------:R-:W1:Y:S01]  /*0e80*/  LDS.U16 R57, [R56] ;  /* 0x0000000038397984 */ /* 0x000e620000000400 */
[----:B0-----:R-:W-:Y:S01]  /*0e90*/  IMAD.SHL.U32 R5, R4, 0x400, RZ ;  /* 0x0000040004057824 */ /* 0x001fe200078e00ff */
[----:B------:R-:W-:-:S04]  /*0ea0*/  SHF.R.U32.HI R4, RZ, 0x4, R4 ;  /* 0x00000004ff047819 */ /* 0x000fc80000011604 */
[----:B------:R-:W-:Y:S02]  /*0eb0*/  LOP3.LUT R60, R5, 0x7c00, RZ, 0xc0, !PT ;  /* 0x00007c00053c7812 */ /* 0x000fe400078ec0ff */
[----:B------:R-:W-:-:S04]  /*0ec0*/  LOP3.LUT R4, R4, 0xffffffe, RZ, 0xc0, !PT ;  /* 0x0ffffffe04047812 */ /* 0x000fc800078ec0ff */
[----:B------:R-:W-:Y:S02]  /*0ed0*/  IADD3 R60, PT, PT, R4, R49, R60 ;  /* 0x00000031043c7210 */ /* 0x000fe40007ffe03c */
[----:B------:R-:W-:-:S04]  /*0ee0*/  SHF.R.U32.HI R4, RZ, UR6, R14 ;  /* 0x00000006ff047c19 */ /* 0x000fc8000801160e */
[----:B------:R-:W-:-:S05]  /*0ef0*/  LOP3.LUT R4, R4, UR4, RZ, 0xc0, !PT ;  /* 0x0000000404047c12 */ /* 0x000fca000f8ec0ff */
[----:B------:R-:W-:Y:S01]  /*0f00*/  IMAD.SHL.U32 R6, R4, 0x400, RZ ;  /* 0x0000040004067824 */ /* 0x000fe200078e00ff */
[----:B------:R-:W-:-:S04]  /*0f10*/  SHF.R.U32.HI R4, RZ, 0x4, R4 ;  /* 0x00000004ff047819 */ /* 0x000fc80000011604 */
[----:B------:R-:W-:Y:S02]  /*0f20*/  LOP3.LUT R6, R6, 0x7c00, RZ, 0xc0, !PT ;  /* 0x00007c0006067812 */ /* 0x000fe400078ec0ff */
[----:B------:R-:W-:-:S04]  /*0f30*/  LOP3.LUT R4, R4, 0xffffffe, RZ, 0xc0, !PT ;  /* 0x0ffffffe04047812 */ /* 0x000fc800078ec0ff */
[----:B------:R-:W-:Y:S01]  /*0f40*/  IADD3 R62, PT, PT, R4, R49, R6 ;  /* 0x00000031043e7210 */ /* 0x000fe20007ffe006 */
[----:B-1----:R-:W-:Y:S01]  /*0f50*/  VIADD R7, R57, 0x1 ;  /* 0x0000000139077836 */ /* 0x002fe20000000000 */
[----:B------:R-:W-:-:S04]  /*0f60*/  SHF.R.U32.HI R4, RZ, UR6, R15 ;  /* 0x00000006ff047c19 */ /* 0x000fc8000801160f */
[----:B------:R-:W-:Y:S01]  /*0f70*/  STS.U16 [R56], R7 ;  /* 0x0000000738007388 */ /* 0x000fe20000000400 */
[----:B------:R-:W-:-:S03]  /*0f80*/  LOP3.LUT R4, R4, UR4, RZ, 0xc0, !PT ;  /* 0x0000000404047c12 */ /* 0x000fc6000f8ec0ff */
        /* <DEDUP_REMOVED lines=129> */
[----:B------:R-:W-:Y:S01]  /*17a0*/  SHF.R.U32.HI R4, RZ, UR6, R28 ;  /* 0x00000006ff047c19 */ /* 0x000fe2000801161c */
[----:B------:R-:W0:Y:S03]  /*17b0*/  S2UR UR6, SR_CgaCtaId ;  /* 0x00000000000679c3 */ /* 0x000e260000008800 */
[----:B------:R-:W-:Y:S01]  /*17c0*/  LOP3.LUT R4, R4, UR4, RZ, 0xc0, !PT ;  /* 0x0000000404047c12 */ /* 0x000fe2000f8ec0ff */
[----:B------:R-:W-:-:S04]  /*17d0*/  UMOV UR4, 0x400 ;  /* 0x0000040000047882 */ /* 0x000fc80000000000 */
[----:B------:R-:W-:Y:S01]  /*17e0*/  IMAD.SHL.U32 R6, R4, 0x400, RZ ;  /* 0x0000040004067824 */ /* 0x000fe200078e00ff */
[----:B------:R-:W-:-:S04]  /*17f0*/  SHF.R.U32.HI R4, RZ, 0x4, R4 ;  /* 0x00000004ff047819 */ /* 0x000fc80000011604 */
[----:B------:R-:W-:Y:S02]  /*1800*/  LOP3.LUT R6, R6, 0x7c00, RZ, 0xc0, !PT ;  /* 0x00007c0006067812 */ /* 0x000fe400078ec0ff */
[----:B------:R-:W-:-:S04]  /*1810*/  LOP3.LUT R4, R4, 0xffffffe, RZ, 0xc0, !PT ;  /* 0x0ffffffe04047812 */ /* 0x000fc800078ec0ff */
[----:B------:R-:W-:Y:S01]  /*1820*/  IADD3 R90, PT, PT, R4, R49, R6 ;  /* 0x00000031045a7210 */ /* 0x000fe20007ffe006 */
[----:B-1----:R-:W-:Y:S01]  /*1830*/  VIADD R7, R85, 0x1 ;  /* 0x0000000155077836 */ /* 0x002fe20000000000 */
[----:B0-----:R-:W-:-:S04]  /*1840*/  ULEA UR4, UR6, UR4, 0x18 ;  /* 0x0000000406047291 */ /* 0x001fc8000f8ec0ff */
[----:B------:R-:W-:Y:S04]  /*1850*/  STS.U16 [R84], R7 ;  /* 0x0000000754007388 */ /* 0x000fe80000000400 */
[----:B------:R-:W0:Y:S02]  /*1860*/  LDS.U16 R87, [R86] ;  /* 0x0000000056577984 */ /* 0x000e240000000400 */
[----:B0-----:R-:W-:-:S05]  /*1870*/  VIADD R5, R87, 0x1 ;  /* 0x0000000157057836 */ /* 0x001fca0000000000 */
[----:B------:R-:W-:Y:S04]  /*1880*/  STS.U16 [R86], R5 ;  /* 0x0000000556007388 */ /* 0x000fe80000000400 */
[----:B------:R-:W0:Y:S02]  /*1890*/  LDS.U16 R89, [R88] ;  /* 0x0000000058597984 */ /* 0x000e240000000400 */
[----:B0-----:R-:W-:-:S05]  /*18a0*/  VIADD R7, R89, 0x1 ;  /* 0x0000000159077836 */ /* 0x001fca0000000000 */
[----:B------:R-:W-:Y:S04]  /*18b0*/  STS.U16 [R88], R7 ;  /* 0x0000000758007388 */ /* 0x000fe80000000400 */
[----:B------:R-:W0:Y:S02]  /*18c0*/  LDS.U16 R91, [R90] ;  /* 0x000000005a5b7984 */ /* 0x000e240000000400 */
[----:B0-----:R-:W-:-:S05]  /*18d0*/  VIADD R5, R91, 0x1 ;  /* 0x000000015b057836 */ /* 0x001fca0000000000 */
[----:B------:R-:W-:Y:S01]  /*18e0*/  STS.U16 [R90], R5 ;  /* 0x000000055a007388 */ /* 0x000fe20000000400 */
[----:B------:R-:W-:Y:S06]  /*18f0*/  BAR.SYNC.DEFER_BLOCKING 0x0 ;  /* 0x0000000000007b1d */ /* 0x000fec0000010000 */
[----:B------:R-:W-:Y:S04]  /*1900*/  LDS R92, [R51] ;  /* 0x00000000335c7984 */ /* 0x000fe80000000800 */
[----:B------:R-:W0:Y:S04]  /*1910*/  LDS R93, [R51+0x4] ;  /* 0x00000400335d7984 */ /* 0x000e280000000800 */
[----:B------:R-:W1:Y:S04]  /*1920*/  LDS R94, [R51+0x8] ;  /* 0x00000800335e7984 */ /* 0x000e680000000800 */
[----:B------:R-:W2:Y:S04]  /*1930*/  LDS R95, [R51+0xc] ;  /* 0x00000c00335f7984 */ /* 0x000ea80000000800 */
[----:B------:R-:W3:Y:S04]  /*1940*/  LDS R96, [R51+0x10] ;  /* 0x0000100033607984 */ /* 0x000ee80000000800 */
[----:B------:R-:W4:Y:S04]  /*1950*/  LDS R97, [R51+0x14] ;  /* 0x0000140033617984 */ /* 0x000f280000000800 */
[----:B------:R-:W4:Y:S04]  /*1960*/  LDS R98, [R51+0x18] ;  /* 0x0000180033627984 */ /* 0x000f280000000800 */
[----:B------:R-:W4:Y:S04]  /*1970*/  LDS R99, [R51+0x1c] ;  /* 0x00001c0033637984 */ /* 0x000f280000000800 */
[----:B------:R-:W4:Y:S04]  /*1980*/  LDS R100, [R51+0x20] ;  /* 0x0000200033647984 */ /* 0x000f280000000800 */
[----:B------:R-:W4:Y:S04]  /*1990*/  LDS R101, [R51+0x24] ;  /* 0x0000240033657984 */ /* 0x000f280000000800 */
[----:B------:R-:W4:Y:S04]  /*19a0*/  LDS R102, [R51+0x28] ;  /* 0x0000280033667984 */ /* 0x000f280000000800 */
[----:B------:R-:W4:Y:S01]  /*19b0*/  LDS R103, [R51+0x2c] ;  /* 0x00002c0033677984 */ /* 0x000f220000000800 */
[----:B0-----:R-:W-:-:S03]  /*19c0*/  IMAD.IADD R93, R92, 0x1, R93 ;  /* 0x000000015c5d7824 */ /* 0x001fc600078e025d */
[----:B------:R-:W0:Y:S01]  /*19d0*/  LDS R104, [R51+0x30] ;  /* 0x0000300033687984 */ /* 0x000e220000000800 */
[----:B-1----:R-:W-:-:S03]  /*19e0*/  IMAD.IADD R94, R94, 0x1, R93 ;  /* 0x000000015e5e7824 */ /* 0x002fc600078e025d */
[----:B------:R-:W1:Y:S01]  /*19f0*/  LDS R105, [R51+0x34] ;  /* 0x0000340033697984 */ /* 0x000e620000000800 */
[----:B--2---:R-:W-:-:S03]  /*1a00*/  IMAD.IADD R95, R95, 0x1, R94 ;  /* 0x000000015f5f7824 */ /* 0x004fc600078e025e */
[----:B------:R-:W2:Y:S01]  /*1a10*/  LDS R106, [R51+0x38] ;  /* 0x00003800336a7984 */ /* 0x000ea20000000800 */
[----:B---3--:R-:W-:-:S03]  /*1a20*/  IMAD.IADD R96, R96, 0x1, R95 ;  /* 0x0000000160607824 */ /* 0x008fc600078e025f */
[----:B------:R-:W3:Y:S01]  /*1a30*/  LDS R107, [R51+0x3c] ;  /* 0x00003c00336b7984 */ /* 0x000ee20000000800 */
[----:B----4-:R-:W-:-:S03]  /*1a40*/  IMAD.IADD R97, R97, 0x1, R96 ;  /* 0x0000000161617824 */ /* 0x010fc600078e0260 */
[----:B------:R-:W4:Y:S01]  /*1a50*/  LDS R108, [R51+0x40] ;  /* 0x00004000336c7984 */ /* 0x000f220000000800 */
[----:B------:R-:W-:-:S03]  /*1a60*/  IMAD.IADD R98, R98, 0x1, R97 ;  /* 0x0000000162627824 */ /* 0x000fc600078e0261 */
        /* <DEDUP_REMOVED lines=31> */
[----:B------:R-:W-:-:S04]  /*1c60*/  IMAD.IADD R114, R114, 0x1, R113 ;  /* 0x0000000172727824 */ /* 0x000fc800078e0271 */
[----:B0-----:R-:W-:-:S04]  /*1c70*/  IMAD.IADD R115, R115, 0x1, R114 ;  /* 0x0000000173737824 */ /* 0x001fc800078e0272 */
[----:B-1----:R-:W-:-:S04]  /*1c80*/  IMAD.IADD R116, R116, 0x1, R115 ;  /* 0x0000000174747824 */ /* 0x002fc800078e0273 */
[----:B--2---:R-:W-:-:S04]  /*1c90*/  IMAD.IADD R117, R117, 0x1, R116 ;  /* 0x0000000175757824 */ /* 0x004fc800078e0274 */
[----:B---3--:R-:W-:-:S04]  /*1ca0*/  IMAD.IADD R118, R118, 0x1, R117 ;  /* 0x0000000176767824 */ /* 0x008fc800078e0275 */
[----:B----4-:R-:W-:-:S04]  /*1cb0*/  IMAD.IADD R119, R119, 0x1, R118 ;  /* 0x0000000177777824 */ /* 0x010fc800078e0276 */
[----:B------:R-:W-:-:S04]  /*1cc0*/  IMAD.IADD R120, R120, 0x1, R119 ;  /* 0x0000000178787824 */ /* 0x000fc800078e0277 */
[----:B------:R-:W-:-:S04]  /*1cd0*/  IMAD.IADD R121, R121, 0x1, R120 ;  /* 0x0000000179797824 */ /* 0x000fc800078e0278 */
[----:B------:R-:W-:-:S04]  /*1ce0*/  IMAD.IADD R122, R122, 0x1, R121 ;  /* 0x000000017a7a7824 */ /* 0x000fc800078e0279 */
[----:B------:R-:W-:-:S04]  /*1cf0*/  IMAD.IADD R123, R123, 0x1, R122 ;  /* 0x000000017b7b7824 */ /* 0x000fc800078e027a */
[----:B------:R-:W-:-:S05]  /*1d00*/  IMAD.IADD R125, R4, 0x1, R123 ;  /* 0x00000001047d7824 */ /* 0x000fca00078e027b */
        /* <DEDUP_REMOVED lines=8> */
[----:B------:R-:W0:Y:S02]  /*1d90*/  SHFL.UP P0, R126, R127, 0x10, RZ ;  /* 0x060000007f7e7989 */ /* 0x000e2400000000ff */
[----:B0-----:R-:W-:Y:S01]  /*1da0*/  @P0 IMAD.IADD R126, R127, 0x1, R126 ;  /* 0x000000017f7e0824 */ /* 0x001fe200078e027e */
[----:B------:R-:W-:-:S03]  /*1db0*/  ISETP.NE.AND P0, PT, R124, 0x1, PT ;  /* 0x000000017c00780c */ /* 0x000fc60003f05270 */
[----:B------:R-:W-:Y:S01]  /*1dc0*/  IMAD.IADD R125, R126, 0x1, -R125 ;  /* 0x000000017e7d7824 */ /* 0x000fe200078e0a7d */
[----:B------:R-:W-:Y:S01]  /*1dd0*/  @!P1 STS [R50+0x8400], R126 ;  /* 0x0084007e32009388 */ /* 0x000fe20000000800 */
[----:B------:R-:W-:Y:S01]  /*1de0*/  BAR.SYNC.DEFER_BLOCKING 0x0 ;  /* 0x0000000000007b1d */ /* 0x000fe20000010000 */
[----:B------:R-:W-:-:S05]  /*1df0*/  ISETP.NE.AND P1, PT, R124, 0x4, PT ;  /* 0x000000047c00780c */ /* 0x000fca0003f25270 */
[----:B------:R-:W0:Y:S04]  /*1e00*/  LDS.128 R4, [UR4+0x8400] ;  /* 0x00840004ff047984 */ /* 0x000e280008000c00 */
[----:B------:R-:W1:Y:S01]  /*1e10*/  LDS.128 R8, [UR4+0x8410] ;  /* 0x00841004ff087984 */ /* 0x000e620008000c00 */
[C---:B0-----:R-:W-:Y:S01]  /*1e20*/  SEL R55, R4.reuse, R55, !P0 ;  /* 0x0000003704377207 */ /* 0x041fe20004000000 */
[----:B------:R-:W-:Y:S01]  /*1e30*/  IMAD.IADD R5, R4, 0x1, R5 ;  /* 0x0000000104057824 */ /* 0x000fe200078e0205 */
[----:B------:R-:W-:-:S03]  /*1e40*/  ISETP.NE.AND P0, PT, R124, 0x2, PT ;  /* 0x000000027c00780c */ /* 0x000fc60003f05270 */
[----:B------:R-:W-:Y:S01]  /*1e50*/  IMAD.IADD R6, R6, 0x1, R5 ;  /* 0x0000000106067824 */ /* 0x000fe200078e0205 */
[----:B------:R-:W-:Y:S02]  /*1e60*/  SEL R55, R5, R55, !P0 ;  /* 0x0000003705377207 */ /* 0x000fe40004000000 */
[----:B------:R-:W-:Y:S01]  /*1e70*/  ISETP.NE.AND P0, PT, R124, 0x3, PT ;  /* 0x000000037c00780c */ /* 0x000fe20003f05270 */
[----:B------:R-:W-:-:S03]  /*1e80*/  IMAD.IADD R7, R7, 0x1, R6 ;  /* 0x0000000107077824 */ /* 0x000fc600078e0206 */
[----:B------:R-:W-:Y:S01]  /*1e90*/  SEL R55, R6, R55, !P0 ;  /* 0x0000003706377207 */ /* 0x000fe20004000000 */
[C---:B-1----:R-:W-:Y:S01]  /*1ea0*/  IMAD.IADD R8, R7.reuse, 0x1, R8 ;  /* 0x0000000107087824 */ /* 0x042fe200078e0208 */
[----:B------:R-:W-:Y:S02]  /*1eb0*/  ISETP.NE.AND P0, PT, R124, 0x5, PT ;  /* 0x000000057c00780c */ /* 0x000fe40003f05270 */
[----:B------:R-:W-:Y:S01]  /*1ec0*/  SEL R55, R7, R55, !P1 ;  /* 0x0000003707377207 */ /* 0x000fe20004800000 */
[----:B------:R-:W-:Y:S01]  /*1ed0*/  IMAD.IADD R9, R9, 0x1, R8 ;  /* 0x0000000109097824 */ /* 0x000fe200078e0208 */
[----:B------:R-:W-:Y:S02]  /*1ee0*/  ISETP.NE.AND P1, PT, R48, RZ, PT ;  /* 0x000000ff3000720c */ /* 0x000fe40003f25270 */
[----:B------:R-:W-:Y:S01]  /*1ef0*/  SEL R55, R8, R55, !P0 ;  /* 0x0000003708377207 */ /* 0x000fe20004000000 */
[----:B------:R-:W-:Y:S01]  /*1f00*/  IMAD.IADD R10, R10, 0x1, R9 ;  /* 0x000000010a0a7824 */ /* 0x000fe200078e0209 */
[----:B------:R-:W-:-:S02]  /*1f10*/  ISETP.GT.U32.AND P0, PT, R0, 0x1f, PT ;  /* 0x0000001f0000780c */ /* 0x000fc40003f04070 */
[----:B------:R-:W-:Y:S01]  /*1f20*/  SEL R55, R9, R55, !P2 ;  /* 0x0000003709377207 */ /* 0x000fe20005000000 */
[----:B------:R-:W-:Y:S01]  /*1f30*/  IMAD.IADD R11, R11, 0x1, R10 ;  /* 0x000000010b0b7824 */ /* 0x000fe200078e020a */
[----:B------:R-:W-:Y:S02]  /*1f40*/  ISETP.GT.U32.OR P2, PT, R0, 0x1f, P1 ;  /* 0x0000001f0000780c */ /* 0x000fe40000f44470 */
[----:B------:R-:W-:Y:S02]  /*1f50*/  SEL R4, R125, RZ, P1 ;  /* 0x000000ff7d047207 */ /* 0x000fe40000800000 */
[----:B------:R-:W-:-:S05]  /*1f60*/  SEL R55, R10, R55, !P3 ;  /* 0x000000370a377207 */ /* 0x000fca0005800000 */
[----:B------:R-:W-:Y:S01]  /*1f70*/  @P0 IMAD.IADD R125, R55, 0x1, R4 ;  /* 0x00000001377d0824 */ /* 0x000fe200078e0204 */
[----:B------:R-:W-:-:S03]  /*1f80*/  ISETP.NE.AND P0, PT, R0, RZ, PT ;  /* 0x000000ff0000720c */ /* 0x000fc60003f05270 */
[----:B------:R-:W-:-:S05]  /*1f90*/  @!P2 IMAD.U32 R125, R11, 0x10000, RZ ;  /* 0x000100000b7da824 */ /* 0x000fca00078e00ff */
[----:B------:R-:W-:Y:S01]  /*1fa0*/  @!P2 STS [UR4+0x8428], R125 ;  /* 0x0084287dff00a988 */ /* 0x000fe20008000804 */
[----:B------:R-:W-:Y:S06]  /*1fb0*/  BAR.SYNC.DEFER_BLOCKING 0x0 ;  /* 0x0000000000007b1d */ /* 0x000fec0000010000 */
[----:B------:R-:W0:Y:S02]  /*1fc0*/  LDS R4, [UR4+0x8428] ;  /* 0x00842804ff047984 */ /* 0x000e240008000800 */
[----:B0-----:R-:W-:-:S05]  /*1fd0*/  SEL R4, R4, RZ, P0 ;  /* 0x000000ff04047207 */ /* 0x001fca0000000000 */
[----:B------:R-:W-:-:S04]  /*1fe0*/  IMAD.IADD R4, R4, 0x1, R125 ;  /* 0x0000000104047824 */ /* 0x000fc800078e027d */
[--C-:B------:R-:W-:Y:S01]  /*1ff0*/  IMAD.IADD R92, R92, 0x1, R4.reuse ;  /* 0x000000015c5c7824 */ /* 0x100fe200078e0204 */
[----:B------:R-:W-:Y:S01]  /*2000*/  STS [R51], R4 ;  /* 0x0000000433007388 */ /* 0x000fe20000000800 */
[--C-:B------:R-:W-:Y:S02]  /*2010*/  IMAD.IADD R6, R93, 0x1, R4.reuse ;  /* 0x000000015d067824 */ /* 0x100fe400078e0204 */
[--C-:B------:R-:W-:Y:S01]  /*2020*/  IMAD.IADD R94, R94, 0x1, R4.reuse ;  /* 0x000000015e5e7824 */ /* 0x100fe200078e0204 */
[----:B------:R-:W-:Y:S01]  /*2030*/  STS [R51+0x4], R92 ;  /* 0x0000045c33007388 */ /* 0x000fe20000000800 */
[--C-:B------:R-:W-:Y:S02]  /*2040*/  IMAD.IADD R8, R95, 0x1, R4.reuse ;  /* 0x000000015f087824 */ /* 0x100fe400078e0204 */
[--C-:B------:R-:W-:Y:S01]  /*2050*/  IMAD.IADD R96, R96, 0x1, R4.reuse ;  /* 0x0000000160607824 */ /* 0x100fe200078e0204 */
[----:B------:R-:W-:Y:S01]  /*2060*/  STS [R51+0x8], R6 ;  /* 0x0000080633007388 */ /* 0x000fe20000000800 */
[----:B------:R-:W-:-:S02]  /*2070*/  IMAD.IADD R10, R97, 0x1, R4 ;  /* 0x00000001610a7824 */ /* 0x000fc400078e0204 */
[--C-:B------:R-:W-:Y:S01]  /*2080*/  IMAD.IADD R98, R98, 0x1, R4.reuse ;  /* 0x0000000162627824 */ /* 0x100fe200078e0204 */
[----:B------:R-:W-:Y:S01]  /*2090*/  STS [R51+0xc], R94 ;  /* 0x00000c5e33007388 */ /* 0x000fe20000000800 */
        /* <DEDUP_REMOVED lines=36> */
[----:B------:R-:W-:-:S03]  /*22e0*/  IMAD.IADD R150, R123, 0x1, R4 ;  /* 0x000000017b967824 */ /* 0x000fc600078e0204 */
[----:B------:R-:W-:Y:S04]  /*22f0*/  STS [R51+0x40], R134 ;  /* 0x0000408633007388 */ /* 0x000fe80000000800 */
        /* <DEDUP_REMOVED lines=15> */
[----:B------:R-:W-:Y:S01]  /*23f0*/  STS [R51+0x80], R150 ;  /* 0x0000809633007388 */ /* 0x000fe20000000800 */
[----:B------:R-:W-:Y:S06]  /*2400*/  BAR.SYNC.DEFER_BLOCKING 0x0 ;  /* 0x0000000000007b1d */ /* 0x000fec0000010000 */
[----:B------:R-:W0:Y:S04]  /*2410*/  LDS.U16 R5, [R54] ;  /* 0x0000000036057984 */ /* 0x000e280000000400 */
[----:B------:R-:W1:Y:S04]  /*2420*/  LDS.U16 R56, [R56] ;  /* 0x0000000038387984 */ /* 0x000e680000000400 */
[----:B------:R-:W2:Y:S04]  /*2430*/  LDS.U16 R58, [R58] ;  /* 0x000000003a3a7984 */ /* 0x000ea80000000400 */
[----:B------:R-:W3:Y:S04]  /*2440*/  LDS.U16 R60, [R60] ;  /* 0x000000003c3c7984 */ /* 0x000ee80000000400 */
[----:B------:R-:W4:Y:S04]  /*2450*/  LDS.U16 R62, [R62] ;  /* 0x000000003e3e7984 */ /* 0x000f280000000400 */
[----:B------:R-:W4:Y:S04]  /*2460*/  LDS.U16 R64, [R64] ;  /* 0x0000000040407984 */ /* 0x000f280000000400 */
[----:B------:R-:W4:Y:S04]  /*2470*/  LDS.U16 R66, [R66] ;  /* 0x0000000042427984 */ /* 0x000f280000000400 */
[----:B------:R-:W4:Y:S04]  /*2480*/  LDS.U16 R68, [R68] ;  /* 0x0000000044447984 */ /* 0x000f280000000400 */
[----:B------:R-:W4:Y:S04]  /*2490*/  LDS.U16 R70, [R70] ;  /* 0x0000000046467984 */ /* 0x000f280000000400 */
[----:B------:R-:W4:Y:S04]  /*24a0*/  LDS.U16 R72, [R72] ;  /* 0x0000000048487984 */ /* 0x000f280000000400 */
[----:B------:R-:W4:Y:S01]  /*24b0*/  LDS.U16 R74, [R74] ;  /* 0x000000004a4a7984 */ /* 0x000f220000000400 */
[----:B0-----:R-:W-:-:S03]  /*24c0*/  IMAD.IADD R5, R52, 0x1, R5 ;  /* 0x0000000134057824 */ /* 0x001fc600078e0205 */
[----:B------:R-:W0:Y:S01]  /*24d0*/  LDS.U16 R76, [R76] ;  /* 0x000000004c4c7984 */ /* 0x000e220000000400 */
[----:B-1----:R-:W-:-:S03]  /*24e0*/  IMAD.IADD R56, R57, 0x1, R56 ;  /* 0x0000000139387824 */ /* 0x002fc600078e0238 */
[----:B------:R-:W1:Y:S01]  /*24f0*/  LDS.U16 R78, [R78] ;  /* 0x000000004e4e7984 */ /* 0x000e620000000400 */
[----:B--2---:R-:W-:-:S03]  /*2500*/  IMAD.IADD R58, R59, 0x1, R58 ;  /* 0x000000013b3a7824 */ /* 0x004fc600078e023a */
[----:B------:R-:W2:Y:S01]  /*2510*/  LDS.U16 R80, [R80] ;  /* 0x0000000050507984 */ /* 0x000ea20000000400 */
[----:B---3--:R-:W-:-:S03]  /*2520*/  IMAD.IADD R60, R61, 0x1, R60 ;  /* 0x000000013d3c7824 */ /* 0x008fc600078e023c */
[----:B------:R-:W3:Y:S01]  /*2530*/  LDS.U16 R82, [R82] ;  /* 0x0000000052527984 */ /* 0x000ee20000000400 */
[----:B----4-:R-:W-:-:S03]  /*2540*/  IMAD.IADD R62, R63, 0x1, R62 ;  /* 0x000000013f3e7824 */ /* 0x010fc600078e023e */
[----:B------:R-:W4:Y:S01]  /*2550*/  LDS.U16 R84, [R84] ;  /* 0x0000000054547984 */ /* 0x000f220000000400 */
[----:B------:R-:W-:-:S03]  /*2560*/  IMAD.IADD R64, R65, 0x1, R64 ;  /* 0x0000000141407824 */ /* 0x000fc600078e0240 */
[----:B------:R-:W4:Y:S01]  /*2570*/  LDS.U16 R86, [R86] ;  /* 0x0000000056567984 */ /* 0x000f220000000400 */
[----:B------:R-:W-:-:S03]  /*2580*/  IMAD.IADD R66, R67, 0x1, R66 ;  /* 0x0000000143427824 */ /* 0x000fc600078e0242 */
[----:B------:R-:W4:Y:S01]  /*2590*/  LDS.U16 R88, [R88] ;  /* 0x0000000058587984 */ /* 0x000f220000000400 */
[----:B------:R-:W-:-:S03]  /*25a0*/  IMAD.IADD R68, R69, 0x1, R68 ;  /* 0x0000000145447824 */ /* 0x000fc600078e0244 */
[----:B------:R-:W4:Y:S01]  /*25b0*/  LDS.U16 R90, [R90] ;  /* 0x000000005a5a7984 */ /* 0x000f220000000400 */
[----:B------:R-:W-:Y:S02]  /*25c0*/  IMAD.IADD R70, R71, 0x1, R70 ;  /* 0x0000000147467824 */ /* 0x000fe400078e0246 */
[----:B------:R-:W-:Y:S02]  /*25d0*/  IMAD.IADD R72, R73, 0x1, R72 ;  /* 0x0000000149487824 */ /* 0x000fe400078e0248 */
[----:B------:R-:W-:Y:S02]  /*25e0*/  IMAD.IADD R74, R75, 0x1, R74 ;  /* 0x000000014b4a7824 */ /* 0x000fe400078e024a */
[----:B0-----:R-:W-:Y:S02]  /*25f0*/  IMAD.IADD R76, R77, 0x1, R76 ;  /* 0x000000014d4c7824 */ /* 0x001fe400078e024c */
[----:B-1----:R-:W-:Y:S02]  /*2600*/  IMAD.IADD R78, R79, 0x1, R78 ;  /* 0x000000014f4e7824 */ /* 0x002fe400078e024e */
[----:B--2---:R-:W-:-:S02]  /*2610*/  IMAD.IADD R80, R81, 0x1, R80 ;  /* 0x0000000151507824 */ /* 0x004fc400078e0250 */
[----:B---3--:R-:W-:Y:S02]  /*2620*/  IMAD.IADD R82, R83, 0x1, R82 ;  /* 0x0000000153527824 */ /* 0x008fe400078e0252 */
[----:B----4-:R-:W-:Y:S02]  /*2630*/  IMAD.IADD R84, R85, 0x1, R84 ;  /* 0x0000000155547824 */ /* 0x010fe400078e0254 */
[----:B------:R-:W-:Y:S02]  /*2640*/  IMAD.IADD R86, R87, 0x1, R86 ;  /* 0x0000000157567824 */ /* 0x000fe400078e0256 */
[----:B------:R-:W-:Y:S02]  /*2650*/  IMAD.IADD R88, R89, 0x1, R88 ;  /* 0x0000000159587824 */ /* 0x000fe400078e0258 */
[----:B------:R-:W-:Y:S01]  /*2660*/  IMAD.IADD R90, R91, 0x1, R90 ;  /* 0x000000015b5a7824 */ /* 0x000fe200078e025a */
[----:B------:R-:W-:Y:S06]  /*2670*/  BAR.SYNC.DEFER_BLOCKING 0x0 ;  /* 0x0000000000007b1d */ /* 0x000fec0000010000 */
[----:B------:R-:W-:Y:S05]  /*2680*/  BRA.U UP0, `(.L_x_219) ;  /* 0x0000000500987547 */ /* 0x000fea000b800000 */
[----:B------:R-:W-:Y:S01]  /*2690*/  LEA R4, R5, UR4, 0x2 ;  /* 0x0000000405047c11 */ /* 0x000fe2000f8e10ff */
[----:B------:R-:W-:Y:S01]  /*26a0*/  UIADD3 UR8, UPT, UPT, UR8, 0x6, URZ ;  /* 0x0000000608087890 */ /* 0x000fe2000fffe0ff */
[----:B------:R-:W-:Y:S01]  /*26b0*/  LEA R5, R56, UR4, 0x2 ;  /* 0x0000000438057c11 */ /* 0x000fe2000f8e10ff */
[----:B------:R-:W-:Y:S01]  /*26c0*/  UIADD3 UR5, UPT, UPT, UR5, -0x6, URZ ;  /* 0xfffffffa05057890 */ /* 0x000fe2000fffe0ff */
[----:B------:R-:W-:Y:S01]  /*26d0*/  LEA R6, R58, UR4, 0x2 ;  /* 0x000000043a067c11 */ /* 0x000fe2000f8e10ff */
[----:B------:R0:W-:Y:S01]  /*26e0*/  STS [R4], R2 ;  /* 0x0000000204007388 */ /* 0x0001e20000000800 */
[----:B------:R-:W-:Y:S02]  /*26f0*/  LEA R7, R60, UR4, 0x2 ;  /* 0x000000043c077c11 */ /* 0x000fe4000f8e10ff */
[----:B------:R-:W-:Y:S01]  /*2700*/  LEA R8, R62, UR4, 0x2 ;  /* 0x000000043e087c11 */ /* 0x000fe2000f8e10ff */
[----:B------:R0:W-:Y:S01]  /*2710*/  STS [R5], R3 ;  /* 0x0000000305007388 */ /* 0x0001e20000000800 */
[----:B------:R-:W-:-:S02]  /*2720*/  LEA R9, R64, UR4, 0x2 ;  /* 0x0000000440097c11 */ /* 0x000fc4000f8e10ff */
[----:B------:R-:W-:Y:S01]  /*2730*/  LEA R10, R66, UR4, 0x2 ;  /* 0x00000004420a7c11 */ /* 0x000fe2000f8e10ff */
[----:B------:R0:W-:Y:S01]  /*2740*/  STS [R6], R12 ;  /* 0x0000000c06007388 */ /* 0x0001e20000000800 */
[----:B------:R-:W-:Y:S02]  /*2750*/  LEA R11, R68, UR4, 0x2 ;  /* 0x00000004440b7c11 */ /* 0x000fe4000f8e10ff */
        /* <DEDUP_REMOVED lines=16> */
[----:B------:R0:W-:Y:S04]  /*2860*/  STS [R52], R18 ;  /* 0x0000001234007388 */ /* 0x0001e80000000800 */
        /* <DEDUP_REMOVED lines=9> */
[----:B------:R0:W-:Y:S01]  /*2900*/  STS [R64], R28 ;  /* 0x0000001c40007388 */ /* 0x0001e20000000800 */
[----:B------:R-:W-:Y:S06]  /*2910*/  BAR.SYNC.DEFER_BLOCKING 0x0 ;  /* 0x0000000000007b1d */ /* 0x000fec0000010000 */
[----:B------:R0:W1:Y:S04]  /*2920*/  LDS R2, [R53] ;  /* 0x0000000035027984 */ /* 0x0000680000000800 */
[----:B------:R0:W3:Y:S04]  /*2930*/  LDS R3, [R53+0x4] ;  /* 0x0000040035037984 */ /* 0x0000e80000000800 */
[----:B------:R0:W4:Y:S04]  /*2940*/  LDS R12, [R53+0x8] ;  /* 0x00000800350c7984 */ /* 0x0001280000000800 */
[----:B------:R0:W2:Y:S04]  /*2950*/  LDS R13, [R53+0xc] ;  /* 0x00000c00350d7984 */ /* 0x0000a80000000800 */
[----:B------:R0:W0:Y:S04]  /*2960*/  LDS R14, [R53+0x10] ;  /* 0x00001000350e7984 */ /* 0x0000280000000800 */
        /* <DEDUP_REMOVED lines=13> */
[----:B------:R0:W0:Y:S01]  /*2a40*/  LDS R28, [R53+0x48] ;  /* 0x00004800351c7984 */ /* 0x0000220000000800 */
[----:B------:R-:W-:Y:S06]  /*2a50*/  BAR.SYNC.DEFER_BLOCKING 0x0 ;  /* 0x0000000000007b1d */ /* 0x000fec0000010000 */
        /* <DEDUP_REMOVED lines=20> */
[----:B------:R0:W0:Y:S04]  /*2ba0*/  LDS R29, [R53] ;  /* 0x00000000351d7984 */ /* 0x0000280000000800 */
        /* <DEDUP_REMOVED lines=19> */
[----:B-1234-:R-:W-:Y:S05]  /*2ce0*/  BRA `(.L_x_220) ;  /* 0xffffffdc00587947 */ /* 0x01efea000383ffff */
.L_x_219:
[----:B------:R-:W-:Y:S01]  /*2cf0*/  LEA R5, R5, UR4, 0x2 ;  /* 0x0000000405057c11 */ /* 0x000fe2000f8e10ff */
[----:B------:R-:W-:Y:S01]  /*2d00*/  IMAD R53, R0, -0x48, R53 ;  /* 0xffffffb800357824 */ /* 0x000fe200078e0235 */
[----:B------:R-:W-:Y:S01]  /*2d10*/  LEA R56, R56, UR4, 0x2 ;  /* 0x0000000438387c11 */ /* 0x000fe2000f8e10ff */
[----:B------:R-:W0:Y:S01]  /*2d20*/  LDCU.64 UR6, c[0x0][0x3a0] ;  /* 0x00007400ff0677ac */ /* 0x000e220008000a00 */
[----:B------:R-:W-:Y:S01]  /*2d30*/  LEA R58, R58, UR4, 0x2 ;  /* 0x000000043a3a7c11 */ /* 0x000fe2000f8e10ff */
[----:B------:R-:W-:Y:S01]  /*2d40*/  STS [R5], R2 ;  /* 0x0000000205007388 */ /* 0x000fe20000000800 */
[----:B------:R-:W-:Y:S01]  /*2d50*/  LEA R60, R60, UR4, 0x2 ;  /* 0x000000043c3c7c11 */ /* 0x000fe2000f8e10ff */
[----:B------:R-:W-:Y:S01]  /*2d60*/  VIADD R6, R0, 0x100 ;  /* 0x0000010000067836 */ /* 0x000fe20000000000 */
[----:B------:R-:W-:Y:S01]  /*2d70*/  LEA R62, R62, UR4, 0x2 ;  /* 0x000000043e3e7c11 */ /* 0x000fe2000f8e10ff */
[----:B------:R1:W-:Y:S01]  /*2d80*/  STS [R56], R3 ;  /* 0x0000000338007388 */ /* 0x0003e20000000800 */
[----:B------:R-:W-:Y:S01]  /*2d90*/  LEA R64, R64, UR4, 0x2 ;  /* 0x0000000440407c11 */ /* 0x000fe2000f8e10ff */
[----:B------:R-:W-:Y:S01]  /*2da0*/  VIADD R8, R0, 0x300 ;  /* 0x0000030000087836 */ /* 0x000fe20000000000 */
[----:B------:R-:W-:Y:S01]  /*2db0*/  LEA R66, R66, UR4, 0x2 ;  /* 0x0000000442427c11 */ /* 0x000fe2000f8e10ff */
[----:B------:R2:W-:Y:S01]  /*2dc0*/  STS [R58], R12 ;  /* 0x0000000c3a007388 */ /* 0x0005e20000000800 */
[----:B------:R-:W-:-:S02]  /*2dd0*/  LEA R68, R68, UR4, 0x2 ;  /* 0x0000000444447c11 */ /* 0x000fc4000f8e10ff */
[----:B------:R-:W-:Y:S01]  /*2de0*/  LEA R70, R70, UR4, 0x2 ;  /* 0x0000000446467c11 */ /* 0x000fe2000f8e10ff */
[----:B------:R-:W-:Y:S01]  /*2df0*/  STS [R60], R13 ;  /* 0x0000000d3c007388 */ /* 0x000fe20000000800 */
[----:B------:R-:W-:Y:S01]  /*2e00*/  LEA R72, R72, UR4, 0x2 ;  /* 0x0000000448487c11 */ /* 0x000fe2000f8e10ff */
[----:B-1----:R-:W1:Y:S01]  /*2e10*/  LDC.64 R2, c[0x0][0x388] ;  /* 0x0000e200ff027b82 */ /* 0x002e620000000a00 */
[----:B------:R-:W-:Y:S01]  /*2e20*/  LEA R74, R74, UR4, 0x2 ;  /* 0x000000044a4a7c11 */ /* 0x000fe2000f8e10ff */
[----:B------:R-:W-:Y:S01]  /*2e30*/  STS [R62], R14 ;  /* 0x0000000e3e007388 */ /* 0x000fe20000000800 */
[----:B------:R-:W-:Y:S01]  /*2e40*/  LEA R76, R76, UR4, 0x2 ;  /* 0x000000044c4c7c11 */ /* 0x000fe2000f8e10ff */
[----:B0-----:R-:W-:Y:S01]  /*2e50*/  IMAD.U32 R4, RZ, RZ, UR7 ;  /* 0x00000007ff047e24 */ /* 0x001fe2000f8e00ff */
[----:B------:R-:W-:Y:S01]  /*2e60*/  LEA R78, R78, UR4, 0x2 ;  /* 0x000000044e4e7c11 */ /* 0x000fe2000f8e10ff */
[----:B------:R-:W-:Y:S01]  /*2e70*/  STS [R64], R15 ;  /* 0x0000000f40007388 */ /* 0x000fe20000000800 */
[----:B------:R-:W-:Y:S01]  /*2e80*/  LEA R80, R80, UR4, 0x2 ;  /* 0x0000000450507c11 */ /* 0x000fe2000f8e10ff */
[----:B--2---:R-:W-:Y:S01]  /*2e90*/  VIADD R12, R0, 0x500 ;  /* 0x00000500000c7836 */ /* 0x004fe20000000000 */
[----:B------:R-:W-:Y:S01]  /*2ea0*/  LEA R82, R82, UR4, 0x2 ;  /* 0x0000000452527c11 */ /* 0x000fe2000f8e10ff */
[----:B------:R-:W-:Y:S01]  /*2eb0*/  STS [R66], R16 ;  /* 0x0000001042007388 */ /* 0x000fe20000000800 */
[----:B------:R-:W-:-:S02]  /*2ec0*/  LEA R84, R84, UR4, 0x2 ;  /* 0x0000000454547c11 */ /* 0x000fc4000f8e10ff */
[----:B------:R-:W-:Y:S01]  /*2ed0*/  LEA R86, R86, UR4, 0x2 ;  /* 0x0000000456567c11 */ /* 0x000fe2000f8e10ff */
[----:B------:R-:W-:Y:S01]  /*2ee0*/  STS [R68], R17 ;  /* 0x0000001144007388 */ /* 0x000fe20000000800 */
[----:B------:R-:W-:Y:S02]  /*2ef0*/  LEA R88, R88, UR4, 0x2 ;  /* 0x0000000458587c11 */ /* 0x000fe4000f8e10ff */
[----:B------:R-:W-:Y:S01]  /*2f00*/  LEA R90, R90, UR4, 0x2 ;  /* 0x000000045a5a7c11 */ /* 0x000fe2000f8e10ff */
[----:B------:R-:W-:Y:S01]  /*2f10*/  STS [R70], R18 ;  /* 0x0000001246007388 */ /* 0x000fe20000000800 */
[----:B------:R-:W-:Y:S02]  /*2f20*/  ISETP.LT.U32.AND P6, PT, R0, UR6, PT ;  /* 0x0000000600007c0c */ /* 0x000fe4000bfc1070 */
[----:B------:R-:W-:Y:S01]  /*2f30*/  ISETP.LT.U32.AND P2, PT, R6, UR6, PT ;  /* 0x0000000606007c0c */ /* 0x000fe2000bf41070 */
[----:B------:R-:W-:Y:S01]  /*2f40*/  STS [R72], R19 ;  /* 0x0000001348007388 */ /* 0x000fe20000000800 */
[----:B------:R-:W-:Y:S01]  /*2f50*/  ISETP.GT.U32.AND.EX P6, PT, R4, RZ, PT, P6 ;  /* 0x000000ff0400720c */ /* 0x000fe20003fc4160 */
[----:B------:R-:W-:Y:S01]  /*2f60*/  VIADD R6, R0, 0x200 ;  /* 0x0000020000067836 */ /* 0x000fe20000000000 */
[----:B------:R-:W-:Y:S01]  /*2f70*/  ISETP.LT.U32.AND P4, PT, R8, UR6, PT ;  /* 0x0000000608007c0c */ /* 0x000fe2000bf81070 */
[----:B------:R-:W-:Y:S01]  /*2f80*/  STS [R74], R20 ;  /* 0x000000144a007388 */ /* 0x000fe20000000800 */
[----:B------:R-:W-:Y:S01]  /*2f90*/  IMAD.U32 R8, RZ, RZ, UR7 ;  /* 0x00000007ff087e24 */ /* 0x000fe2000f8e00ff */
[C---:B------:R-:W-:Y:S01]  /*2fa0*/  LOP3.LUT R10, R0.reuse, 0x400, RZ, 0xfc, !PT ;  /* 0x00000400000a7812 */ /* 0x040fe200078efcff */
[----:B-1----:R-:W-:Y:S01]  /*2fb0*/  IMAD.WIDE.U32 R2, R0, 0x4, R2 ;  /* 0x0000000400027825 */ /* 0x002fe200078e0002 */
[----:B------:R-:W-:Y:S01]  /*2fc0*/  STS [R76], R21 ;  /* 0x000000154c007388 */ /* 0x000fe20000000800 */
[----:B------:R-:W-:-:S02]  /*2fd0*/  ISETP.LT.U32.AND P5, PT, R6, UR6, PT ;  /* 0x0000000606007c0c */ /* 0x000fc4000bfa1070 */
[----:B------:R-:W-:Y:S01]  /*2fe0*/  VIADD R6, R0, 0x600 ;  /* 0x0000060000067836 */ /* 0x000fe20000000000 */
[----:B------:R-:W-:Y:S01]  /*2ff0*/  STS [R78], R22 ;  /* 0x000000164e007388 */ /* 0x000fe20000000800 */
[----:B------:R-:W-:Y:S01]  /*3000*/  ISETP.LT.U32.AND P3, PT, R10, UR6, PT ;  /* 0x000000060a007c0c */ /* 0x000fe2000bf61070 */
[----:B------:R-:W-:Y:S01]  /*3010*/  IMAD.U32 R10, RZ, RZ, UR7 ;  /* 0x00000007ff0a7e24 */ /* 0x000fe2000f8e00ff */
[----:B------:R-:W-:Y:S01]  /*3020*/  ISETP.GT.U32.AND.EX P2, PT, R8, RZ, PT, P2 ;  /* 0x000000ff0800720c */ /* 0x000fe20003f44120 */
[----:B------:R-:W-:Y:S01]  /*3030*/  STS [R80], R23 ;  /* 0x0000001750007388 */ /* 0x000fe20000000800 */
[----:B------:R-:W-:Y:S01]  /*3040*/  ISETP.LT.U32.AND P0, PT, R6, UR6, PT ;  /* 0x0000000606007c0c */ /* 0x000fe2000bf01070 */
[----:B------:R-:W-:Y:S01]  /*3050*/  VIADD R6, R0, 0x700 ;  /* 0x0000070000067836 */ /* 0x000fe20000000000 */
[----:B------:R-:W-:Y:S01]  /*3060*/  ISETP.GT.U32.AND.EX P5, PT, R10, RZ, PT, P5 ;  /* 0x000000ff0a00720c */ /* 0x000fe20003fa4150 */
[----:B------:R-:W-:Y:S01]  /*3070*/  STS [R82], R24 ;  /* 0x0000001852007388 */ /* 0x000fe20000000800 */
[----:B------:R-:W-:-:S02]  /*3080*/  ISETP.GT.U32.AND.EX P4, PT, R8, RZ, PT, P4 ;  /* 0x000000ff0800720c */ /* 0x000fc40003f84140 */
[----:B------:R-:W-:Y:S01]  /*3090*/  ISETP.LT.U32.AND P1, PT, R12, UR6, PT ;  /* 0x000000060c007c0c */ /* 0x000fe2000bf21070 */
[----:B------:R-:W-:Y:S01]  /*30a0*/  STS [R84], R25 ;  /* 0x0000001954007388 */ /* 0x000fe20000000800 */
[C---:B------:R-:W-:Y:S02]  /*30b0*/  ISETP.GT.U32.AND.EX P0, PT, R8.reuse, RZ, PT, P0 ;  /* 0x000000ff0800720c */ /* 0x040fe40003f04100 */
[----:B------:R-:W-:Y:S01]  /*30c0*/  ISETP.GT.U32.AND.EX P1, PT, R8, RZ, PT, P1 ;  /* 0x000000ff0800720c */ /* 0x000fe20003f24110 */
[----:B------:R-:W-:Y:S04]  /*30d0*/  STS [R86], R26 ;  /* 0x0000001a56007388 */ /* 0x000fe80000000800 */
[----:B------:R-:W-:Y:S04]  /*30e0*/  STS [R88], R27 ;  /* 0x0000001b58007388 */ /* 0x000fe80000000800 */
[----:B------:R-:W-:Y:S01]  /*30f0*/  STS [R90], R28 ;  /* 0x0000001c5a007388 */ /* 0x000fe20000000800 */
[----:B------:R-:W-:Y:S06]  /*3100*/  BAR.SYNC.DEFER_BLOCKING 0x0 ;  /* 0x0000000000007b1d */ /* 0x000fec0000010000 */
[----:B------:R-:W0:Y:S04]  /*3110*/  LDS R7, [R53] ;  /* 0x0000000035077984 */ /* 0x000e280000000800 */
[----:B------:R-:W-:Y:S04]  /*3120*/  LDS R9, [R53+0x400] ;  /* 0x0004000035097984 */ /* 0x000fe80000000800 */
        /* <DEDUP_REMOVED lines=16> */
[----:B------:R-:W-:Y:S01]  /*3230*/  LDS R65, [R53+0x4800] ;  /* 0x0048000035417984 */ /* 0x000fe20000000800 */
[----:B------:R-:W-:Y:S06]  /*3240*/  BAR.SYNC.DEFER_BLOCKING 0x0 ;  /* 0x0000000000007b1d */ /* 0x000fec0000010000 */
[----:B------:R1:W-:Y:S04]  /*3250*/  STS [R5], R29 ;  /* 0x0000001d05007388 */ /* 0x0003e80000000800 */
[----:B------:R-:W-:Y:S04]  /*3260*/  STS [R56], R30 ;  /* 0x0000001e38007388 */ /* 0x000fe80000000800 */
[----:B------:R-:W-:Y:S01]  /*3270*/  STS [R58], R31 ;  /* 0x0000001f3a007388 */ /* 0x000fe20000000800 */
[----:B-1----:R-:W1:Y:S03]  /*3280*/  LDC.64 R4, c[0x0][0x398] ;  /* 0x0000e600ff047b82 */ /* 0x002e660000000a00 */
[----:B------:R-:W-:Y:S04]  /*3290*/  STS [R60], R32 ;  /* 0x000000203c007388 */ /* 0x000fe80000000800 */
[----:B------:R-:W-:Y:S04]  /*32a0*/  STS [R62], R33 ;  /* 0x000000213e007388 */ /* 0x000fe80000000800 */
[----:B------:R-:W-:Y:S04]  /*32b0*/  STS [R64], R34 ;  /* 0x0000002240007388 */ /* 0x000fe80000000800 */
[----:B------:R-:W-:Y:S04]  /*32c0*/  STS [R66], R35 ;  /* 0x0000002342007388 */ /* 0x000fe80000000800 */
[----:B------:R-:W-:Y:S04]  /*32d0*/  STS [R68], R36 ;  /* 0x0000002444007388 */ /* 0x000fe80000000800 */
[----:B------:R-:W-:Y:S01]  /*32e0*/  STS [R70], R37 ;  /* 0x0000002546007388 */ /* 0x000fe20000000800 */
[----:B-1----:R-:W-:-:S03]  /*32f0*/  IMAD.WIDE.U32 R4, R0, 0x4, R4 ;  /* 0x0000000400047825 */ /* 0x002fc600078e0004 */
[----:B------:R-:W-:Y:S04]  /*3300*/  STS [R72], R38 ;  /* 0x0000002648007388 */ /* 0x000fe80000000800 */
        /* <DEDUP_REMOVED lines=8> */
[----:B------:R-:W-:Y:S01]  /*3390*/  STS [R90], R47 ;  /* 0x0000002f5a007388 */ /* 0x000fe20000000800 */
[----:B------:R-:W-:Y:S06]  /*33a0*/  BAR.SYNC.DEFER_BLOCKING 0x0 ;  /* 0x0000000000007b1d */ /* 0x000fec0000010000 */
[----:B------:R-:W1:Y:S04]  /*33b0*/  @P6 LDS R67, [R53] ;  /* 0x0000000035436984 */ /* 0x000e680000000800 */
[----:B------:R-:W2:Y:S04]  /*33c0*/  LDS R29, [R53+0x400] ;  /* 0x00040000351d7984 */ /* 0x000ea80000000800 */
[----:B------:R-:W3:Y:S04]  /*33d0*/  LDS R31, [R53+0x800] ;  /* 0x00080000351f7984 */ /* 0x000ee80000000800 */
[----:B------:R-:W4:Y:S04]  /*33e0*/  LDS R33, [R53+0xc00] ;  /* 0x000c000035217984 */ /* 0x000f280000000800 */
[----:B------:R-:W5:Y:S04]  /*33f0*/  LDS R35, [R53+0x1000] ;  /* 0x0010000035237984 */ /* 0x000f680000000800 */
[----:B------:R-:W5:Y:S04]  /*3400*/  LDS R37, [R53+0x1400] ;  /* 0x0014000035257984 */ /* 0x000f680000000800 */
[----:B------:R-:W5:Y:S04]  /*3410*/  LDS R39, [R53+0x1800] ;  /* 0x0018000035277984 */ /* 0x000f680000000800 */
[----:B0-----:R0:W-:Y:S04]  /*3420*/  @P6 STG.E desc[UR10][R2.64], R7 ;  /* 0x0000000702006986 */ /* 0x0011e8000c10190a */
[----:B------:R-:W5:Y:S04]  /*3430*/  LDS R41, [R53+0x1c00] ;  /* 0x001c000035297984 */ /* 0x000f680000000800 */
[----:B-1----:R-:W-:Y:S01]  /*3440*/  @P6 STG.E desc[UR10][R4.64], R67 ;  /* 0x0000004304006986 */ /* 0x002fe2000c10190a */
[----:B------:R-:W-:Y:S01]  /*3450*/  ISETP.LT.U32.AND P6, PT, R6, UR6, PT ;  /* 0x0000000606007c0c */ /* 0x000fe2000bfc1070 */
[----:B0-----:R-:W-:Y:S01]  /*3460*/  IMAD.U32 R7, RZ, RZ, UR7 ;  /* 0x00000007ff077e24 */ /* 0x001fe2000f8e00ff */
[----:B------:R-:W-:Y:S01]  /*3470*/  LOP3.LUT R6, R0, 0x800, RZ, 0xfc, !PT ;  /* 0x0000080000067812 */ /* 0x000fe200078efcff */
[----:B------:R-:W-:Y:S01]  /*3480*/  @P2 STG.E desc[UR10][R2.64+0x400], R9 ;  /* 0x0004000902002986 */ /* 0x000fe2000c10190a */
[----:B------:R-:W-:-:S02]  /*3490*/  ISETP.GT.U32.AND.EX P6, PT, R10, RZ, PT, P6 ;  /* 0x000000ff0a00720c */ /* 0x000fc40003fc4160 */
[----:B------:R-:W-:Y:S01]  /*34a0*/  ISETP.GT.U32.AND.EX P3, PT, R7, RZ, PT, P3 ;  /* 0x000000ff0700720c */ /* 0x000fe20003f64130 */
[----:B--2---:R-:W-:Y:S01]  /*34b0*/  @P2 STG.E desc[UR10][R4.64+0x400], R29 ;  /* 0x0004001d04002986 */ /* 0x004fe2000c10190a */
[----:B------:R-:W-:Y:S01]  /*34c0*/  ISETP.LT.U32.AND P2, PT, R6, UR6, PT ;  /* 0x0000000606007c0c */ /* 0x000fe2000bf41070 */
[----:B------:R-:W-:Y:S02]  /*34d0*/  VIADD R6, R0, 0x900 ;  /* 0x0000090000067836 */ /* 0x000fe40000000000 */
[----:B------:R-:W-:Y:S01]  /*34e0*/  @P5 STG.E desc[UR10][R2.64+0x800], R11 ;  /* 0x0008000b02005986 */ /* 0x000fe2000c10190a */
[----:B------:R-:W-:-:S03]  /*34f0*/  ISETP.GT.U32.AND.EX P2, PT, R8, RZ, PT, P2 ;  /* 0x000000ff0800720c */ /* 0x000fc60003f44120 */
[----:B---3--:R-:W-:Y:S01]  /*3500*/  @P5 STG.E desc[UR10][R4.64+0x800], R31 ;  /* 0x0008001f04005986 */ /* 0x008fe2000c10190a */
[----:B------:R-:W-:Y:S01]  /*3510*/  ISETP.LT.U32.AND P5, PT, R6, UR6, PT ;  /* 0x0000000606007c0c */ /* 0x000fe2000bfa1070 */
[----:B------:R-:W-:Y:S02]  /*3520*/  VIADD R6, R0, 0xa00 ;  /* 0x00000a0000067836 */ /* 0x000fe40000000000 */
[----:B------:R-:W0:Y:S01]  /*3530*/  LDS R7, [R53+0x2000] ;  /* 0x0020000035077984 */ /* 0x000e220000000800 */
[----:B------:R-:W-:Y:S01]  /*3540*/  ISETP.GT.U32.AND.EX P5, PT, R8, RZ, PT, P5 ;  /* 0x000000ff0800720c */ /* 0x000fe20003fa4150 */
[----:B------:R-:W-:Y:S02]  /*3550*/  VIADD R8, R0, 0x1100 ;  /* 0x0000110000087836 */ /* 0x000fe40000000000 */
[----:B------:R-:W-:Y:S04]  /*3560*/  @P4 STG.E desc[UR10][R2.64+0xc00], R13 ;  /* 0x000c000d02004986 */ /* 0x000fe8000c10190a */
[----:B----4-:R-:W-:Y:S01]  /*3570*/  @P4 STG.E desc[UR10][R4.64+0xc00], R33 ;  /* 0x000c002104004986 */ /* 0x010fe2000c10190a */
[----:B------:R-:W-:Y:S01]  /*3580*/  ISETP.LT.U32.AND P4, PT, R6, UR6, PT ;  /* 0x0000000606007c0c */ /* 0x000fe2000bf81070 */
[----:B------:R-:W-:-:S02]  /*3590*/  VIADD R6, R0, 0xb00 ;  /* 0x00000b0000067836 */ /* 0x000fc40000000000 */
[----:B------:R-:W1:Y:S01]  /*35a0*/  LDS R9, [R53+0x2400] ;  /* 0x0024000035097984 */ /* 0x000e620000000800 */
[----:B------:R-:W-:-:S03]  /*35b0*/  ISETP.GT.U32.AND.EX P4, PT, R10, RZ, PT, P4 ;  /* 0x000000ff0a00720c */ /* 0x000fc60003f84140 */
[----:B------:R-:W2:Y:S04]  /*35c0*/  LDS R11, [R53+0x2800] ;  /* 0x00280000350b7984 */ /* 0x000ea80000000800 */
[----:B------:R-:W3:Y:S04]  /*35d0*/  LDS R13, [R53+0x2c00] ;  /* 0x002c0000350d7984 */ /* 0x000ee80000000800 */
[----:B------:R-:W-:Y:S04]  /*35e0*/  @P3 STG.E desc[UR10][R2.64+0x1000], R15 ;  /* 0x0010000f02003986 */ /* 0x000fe8000c10190a */
[----:B-----5:R-:W-:Y:S01]  /*35f0*/  @P3 STG.E desc[UR10][R4.64+0x1000], R35 ;  /* 0x0010002304003986 */ /* 0x020fe2000c10190a */
[----:B------:R-:W-:-:S02]  /*3600*/  ISETP.LT.U32.AND P3, PT, R6, UR6, PT ;  /* 0x0000000606007c0c */ /* 0x000fc4000bf61070 */
[----:B------:R-:W-:Y:S01]  /*3610*/  LOP3.LUT R6, R0, 0xc00, RZ, 0xfc, !PT ;  /* 0x00000c0000067812 */ /* 0x000fe200078efcff */
[----:B------:R-:W-:Y:S04]  /*3620*/  @P1 STG.E desc[UR10][R2.64+0x1400], R17 ;  /* 0x0014001102001986 */ /* 0x000fe8000c10190a */
[----:B------:R-:W-:Y:S01]  /*3630*/  @P1 STG.E desc[UR10][R4.64+0x1400], R37 ;  /* 0x0014002504001986 */ /* 0x000fe2000c10190a */
[----:B------:R-:W-:Y:S01]  /*3640*/  ISETP.LT.U32.AND P1, PT, R6, UR6, PT ;  /* 0x0000000606007c0c */ /* 0x000fe2000bf21070 */
[----:B------:R-:W-:Y:S02]  /*3650*/  VIADD R6, R0, 0xd00 ;  /* 0x00000d0000067836 */ /* 0x000fe40000000000 */
[----:B------:R-:W-:Y:S04]  /*3660*/  @P0 STG.E desc[UR10][R2.64+0x1800], R19 ;  /* 0x0018001302000986 */ /* 0x000fe8000c10190a */
[----:B------:R-:W-:Y:S01]  /*3670*/  @P0 STG.E desc[UR10][R4.64+0x1800], R39 ;  /* 0x0018002704000986 */ /* 0x000fe2000c10190a */
[----:B------:R-:W-:Y:S01]  /*3680*/  ISETP.LT.U32.AND P0, PT, R6, UR6, PT ;  /* 0x0000000606007c0c */ /* 0x000fe2000bf01070 */
[----:B------:R-:W-:-:S02]  /*3690*/  VIADD R6, R0, 0xe00 ;  /* 0x00000e0000067836 */ /* 0x000fc40000000000 */
[----:B------:R-:W-:Y:S04]  /*36a0*/  @P6 STG.E desc[UR10][R2.64+0x1c00], R21 ;  /* 0x001c001502006986 */ /* 0x000fe8000c10190a */
[----:B------:R-:W-:Y:S01]  /*36b0*/  @P6 STG.E desc[UR10][R4.64+0x1c00], R41 ;  /* 0x001c002904006986 */ /* 0x000fe2000c10190a */
[----:B------:R-:W-:Y:S01]  /*36c0*/  ISETP.LT.U32.AND P6, PT, R6, UR6, PT ;  /* 0x0000000606007c0c */ /* 0x000fe2000bfc1070 */
[----:B------:R-:W-:Y:S02]  /*36d0*/  IMAD.U32 R6, RZ, RZ, UR7 ;  /* 0x00000007ff067e24 */ /* 0x000fe4000f8e00ff */
[----:B------:R-:W4:Y:S03]  /*36e0*/  LDS R15, [R53+0x3000] ;  /* 0x00300000350f7984 */ /* 0x000f260000000800 */
[----:B------:R-:W-:Y:S01]  /*36f0*/  ISETP.GT.U32.AND.EX P3, PT, R6, RZ, PT, P3 ;  /* 0x000000ff0600720c */ /* 0x000fe20003f64130 */
[----:B------:R-:W5:Y:S01]  /*3700*/  LDS R17, [R53+0x3400] ;  /* 0x0034000035117984 */ /* 0x000f620000000800 */
[----:B------:R-:W-:-:S03]  /*3710*/  VIADD R6, R0, 0xf00 ;  /* 0x00000f0000067836 */ /* 0x000fc60000000000 */
[----:B------:R-:W5:Y:S04]  /*3720*/  LDS R19, [R53+0x3800] ;  /* 0x0038000035137984 */ /* 0x000f680000000800 */
[----:B------:R-:W5:Y:S04]  /*3730*/  LDS R21, [R53+0x3c00] ;  /* 0x003c000035157984 */ /* 0x000f680000000800 */
[----:B------:R-:W5:Y:S04]  /*3740*/  LDS R29, [R53+0x4000] ;  /* 0x00400000351d7984 */ /* 0x000f680000000800 */
[----:B------:R-:W5:Y:S04]  /*3750*/  LDS R31, [R53+0x4400] ;  /* 0x00440000351f7984 */ /* 0x000f680000000800 */
[----:B------:R-:W-:Y:S04]  /*3760*/  @P2 STG.E desc[UR10][R2.64+0x2000], R23 ;  /* 0x0020001702002986 */ /* 0x000fe8000c10190a */
[----:B0-----:R0:W-:Y:S01]  /*3770*/  @P2 STG.E desc[UR10][R4.64+0x2000], R7 ;  /* 0x0020000704002986 */ /* 0x0011e2000c10190a */
[----:B------:R-:W-:-:S02]  /*3780*/  ISETP.LT.U32.AND P2, PT, R6, UR6, PT ;  /* 0x0000000606007c0c */ /* 0x000fc4000bf41070 */
[C---:B------:R-:W-:Y:S01]  /*3790*/  LOP3.LUT R6, R0.reuse, 0x1000, RZ, 0xfc, !PT ;  /* 0x0000100000067812 */ /* 0x040fe200078efcff */
[----:B------:R2:W-:Y:S01]  /*37a0*/  @P5 STG.E desc[UR10][R2.64+0x2400], R25 ;  /* 0x0024001902005986 */ /* 0x0005e2000c10190a */
[----:B------:R-:W-:-:S03]  /*37b0*/  VIADD R0, R0, 0x1200 ;  /* 0x0000120000007836 */ /* 0x000fc60000000000 */
[----:B-1----:R1:W-:Y:S01]  /*37c0*/  @P5 STG.E desc[UR10][R4.64+0x2400], R9 ;  /* 0x0024000904005986 */ /* 0x0023e2000c10190a */
[----:B------:R-:W-:Y:S01]  /*37d0*/  ISETP.LT.U32.AND P5, PT, R6, UR6, PT ;  /* 0x0000000606007c0c */ /* 0x000fe2000bfa1070 */
[----:B------:R-:W-:Y:S02]  /*37e0*/  IMAD.U32 R6, RZ, RZ, UR7 ;  /* 0x00000007ff067e24 */ /* 0x000fe4000f8e00ff */
[----:B------:R1:W-:Y:S01]  /*37f0*/  @P4 STG.E desc[UR10][R2.64+0x2800], R27 ;  /* 0x0028001b02004986 */ /* 0x0003e2000c10190a */
[----:B0-----:R-:W-:Y:S02]  /*3800*/  IMAD.U32 R7, RZ, RZ, UR7 ;  /* 0x00000007ff077e24 */ /* 0x001fe4000f8e00ff */
[C---:B------:R-:W-:Y:S01]  /*3810*/  ISETP.GT.U32.AND.EX P1, PT, R6.reuse, RZ, PT, P1 ;  /* 0x000000ff0600720c */ /* 0x040fe20003f24110 */
[----:B--2---:R1:W-:Y:S01]  /*3820*/  @P4 STG.E desc[UR10][R4.64+0x2800], R11 ;  /* 0x0028000b04004986 */ /* 0x0043e2000c10190a */
[----:B------:R-:W-:Y:S02]  /*3830*/  ISETP.GT.U32.AND.EX P6, PT, R6, RZ, PT, P6 ;  /* 0x000000ff0600720c */ /* 0x000fe40003fc4160 */
[----:B------:R-:W-:Y:S01]  /*3840*/  ISETP.LT.U32.AND P4, PT, R8, UR6, PT ;  /* 0x0000000608007c0c */ /* 0x000fe2000bf81070 */
[----:B------:R1:W-:Y:S01]  /*3850*/  @P3 STG.E desc[UR10][R2.64+0x2c00], R49 ;  /* 0x002c003102003986 */ /* 0x0003e2000c10190a */
[----:B------:R-:W-:-:S02]  /*3860*/  ISETP.GT.U32.AND.EX P2, PT, R7, RZ, PT, P2 ;  /* 0x000000ff0700720c */ /* 0x000fc40003f44120 */
[----:B------:R-:W-:Y:S01]  /*3870*/  ISETP.GT.U32.AND.EX P4, PT, R6, RZ, PT, P4 ;  /* 0x000000ff0600720c */ /* 0x000fe20003f84140 */
[----:B---3--:R1:W-:Y:S01]  /*3880*/  @P3 STG.E desc[UR10][R4.64+0x2c00], R13 ;  /* 0x002c000d04003986 */ /* 0x0083e2000c10190a */
[----:B------:R-:W-:Y:S01]  /*3890*/  ISETP.LT.U32.AND P3, PT, R0, UR6, PT ;  /* 0x0000000600007c0c */ /* 0x000fe2000bf61070 */
[----:B------:R-:W-:Y:S02]  /*38a0*/  IMAD.U32 R0, RZ, RZ, UR7 ;  /* 0x00000007ff007e24 */ /* 0x000fe4000f8e00ff */
[----:B------:R1:W-:Y:S03]  /*38b0*/  @P1 STG.E desc[UR10][R2.64+0x3000], R51 ;  /* 0x0030003302001986 */ /* 0x0003e6000c10190a */
[C---:B------:R-:W-:Y:S01]  /*38c0*/  ISETP.GT.U32.AND.EX P0, PT, R0.reuse, RZ, PT, P0 ;  /* 0x000000ff0000720c */ /* 0x040fe20003f04100 */
[----:B----4-:R1:W-:Y:S01]  /*38d0*/  @P1 STG.E desc[UR10][R4.64+0x3000], R15 ;  /* 0x0030000f04001986 */ /* 0x0103e2000c10190a */
[----:B------:R-:W-:-:S02]  /*38e0*/  ISETP.GT.U32.AND.EX P5, PT, R0, RZ, PT, P5 ;  /* 0x000000ff0000720c */ /* 0x000fc40003fa4150 */
[----:B------:R-:W-:-:S09]  /*38f0*/  ISETP.GT.U32.AND.EX P3, PT, R0, RZ, PT, P3 ;  /* 0x000000ff0000720c */ /* 0x000fd20003f64130 */
[----:B------:R1:W-:Y:S04]  /*3900*/  @P0 STG.E desc[UR10][R2.64+0x3400], R55 ;  /* 0x0034003702000986 */ /* 0x0003e8000c10190a */
[----:B-----5:R1:W-:Y:S04]  /*3910*/  @P0 STG.E desc[UR10][R4.64+0x3400], R17 ;  /* 0x0034001104000986 */ /* 0x0203e8000c10190a */
[----:B------:R1:W-:Y:S04]  /*3920*/  @P6 STG.E desc[UR10][R2.64+0x3800], R57 ;  /* 0x0038003902006986 */ /* 0x0003e8000c10190a */
[----:B------:R1:W-:Y:S04]  /*3930*/  @P6 STG.E desc[UR10][R4.64+0x3800], R19 ;  /* 0x0038001304006986 */ /* 0x0003e8000c10190a */
[----:B------:R1:W-:Y:S04]  /*3940*/  @P2 STG.E desc[UR10][R2.64+0x3c00], R59 ;  /* 0x003c003b02002986 */ /* 0x0003e8000c10190a */
[----:B------:R1:W-:Y:S04]  /*3950*/  @P2 STG.E desc[UR10][R4.64+0x3c00], R21 ;  /* 0x003c001504002986 */ /* 0x0003e8000c10190a */
[----:B------:R1:W-:Y:S04]  /*3960*/  @P5 STG.E desc[UR10][R2.64+0x4000], R61 ;  /* 0x0040003d02005986 */ /* 0x0003e8000c10190a */
[----:B------:R1:W-:Y:S04]  /*3970*/  @P5 STG.E desc[UR10][R4.64+0x4000], R29 ;  /* 0x0040001d04005986 */ /* 0x0003e8000c10190a */
[----:B------:R1:W-:Y:S04]  /*3980*/  @P4 STG.E desc[UR10][R2.64+0x4400], R63 ;  /* 0x0044003f02004986 */ /* 0x0003e8000c10190a */
[----:B------:R1:W-:Y:S01]  /*3990*/  @P4 STG.E desc[UR10][R4.64+0x4400], R31 ;  /* 0x0044001f04004986 */ /* 0x0003e2000c10190a */
[----:B------:R-:W-:Y:S05]  /*39a0*/  @!P3 EXIT ;  /* 0x000000000000b94d */ /* 0x000fea0003800000 */
[----:B------:R-:W0:Y:S04]  /*39b0*/  LDS R53, [R53+0x4800] ;  /* 0x0048000035357984 */ /* 0x000e280000000800 */
[----:B------:R-:W-:Y:S04]  /*39c0*/  STG.E desc[UR10][R2.64+0x4800], R65 ;  /* 0x0048004102007986 */ /* 0x000fe8000c10190a */
[----:B0-----:R-:W-:Y:S01]  /*39d0*/  STG.E desc[UR10][R4.64+0x4800], R53 ;  /* 0x0048003504007986 */ /* 0x001fe2000c10190a */
[----:B------:R-:W-:Y:S05]  /*39e0*/  EXIT ;  /* 0x000000000000794d */ /* 0x000fea0003800000 */
.L_x_221:
        /* <DEDUP_REMOVED lines=9> */
.L_x_1242:


//--------------------- .text._ZN3cub18CUB_300001_SM_10006detail11EmptyKernelIvEEvv --------------------------
	.section	.text._ZN3cub18CUB_300001_SM_10006detail11EmptyKernelIvEEvv,"ax",@progbits
	.align	128
        .global         _ZN3cub18CUB_300001_SM_10006detail11EmptyKernelIvEEvv
        .type           _ZN3cub18CUB_300001_SM_10006detail11EmptyKernelIvEEvv,@function
        .size           _ZN3cub18CUB_300001_SM_10006detail11EmptyKernelIvEEvv,(.L_x_1243 - _ZN3cub18CUB_300001_SM_10006detail11EmptyKernelIvEEvv)
        .other          _ZN3cub18CUB_300001_SM_10006detail11EmptyKernelIvEEvv,@"STO_CUDA_ENTRY STV_DEFAULT"
_ZN3cub18CUB_300001_SM_10006detail11EmptyKernelIvEEvv:
.text._ZN3cub18CUB_300001_SM_10006detail11EmptyKernelIvEEvv:
[----:B------:R-:W-:Y:S01]  /*0000*/  LDC R1, c[0x0][0x37c] ;  /* 0x0000df00ff017b82 */ /* 0x000fe20000000800 */
[----:B------:R-:W-:Y:S05]  /*0010*/  EXIT ;  /* 0x000000000000794d */ /* 0x000fea0003800000 */
.L_x_222:
        /* <DEDUP_REMOVED lines=14> */
.L_x_1243:


//--------------------- .text._ZN6thrust24THRUST_300001_SM_1000_NS8cuda_cub4core6detail13_kernel_agentINS1_8__reduce11ReduceAgentIPN4cuda3std3__45tupleIJflEEESC_SB_lNS1_9__extrema9arg_max_fIflNS9_4lessIfEEEEEEJSC_SC_iSH_EEEvDpT0_ --------------------------
	.section	.text._ZN6thrust24THRUST_300001_SM_1000_NS8cuda_cub4core6detail13_kernel_agentINS1_8__reduce11ReduceAgentIPN4cuda3std3__45tupleIJflEEESC_SB_lNS1_9__extrema9arg_max_fIflNS9_4lessIfEEEEEEJSC_SC_iSH_EEEvDpT0_,"ax",@progbits
	.align	128
        .global         _ZN6thrust24THRUST_300001_SM_1000_NS8cuda_cub4core6detail13_kernel_agentINS1_8__reduce11ReduceAgentIPN4cuda3std3__45tupleIJflEEESC_SB_lNS1_9__extrema9arg_max_fIflNS9_4lessIfEEEEEEJSC_SC_iSH_EEEvDpT0_
        .type           _ZN6thrust24THRUST_300001_SM_1000_NS8cuda_cub4core6detail13_kernel_agentINS1_8__reduce11ReduceAgentIPN4cuda3std3__45tupleIJflEEESC_SB_lNS1_9__extrema9arg_max_fIflNS9_4lessIfEEEEEEJSC_SC_iSH_EEEvDpT0_,@function
        .size           _ZN6thrust24THRUST_300001_SM_1000_NS8cuda_cub4core6detail13_kernel_agentINS1_8__reduce11ReduceAgentIPN4cuda3std3__45tupleIJflEEESC_SB_lNS1_9__extrema9arg_max_fIflNS9_4lessIfEEEEEEJSC_SC_iSH_EEEvDpT0_,(.L_x_1244 - _ZN6thrust24THRUST_300001_SM_1000_NS8cuda_cub4core6detail13_kernel_agentINS1_8__reduce11ReduceAgentIPN4cuda3std3__45tupleIJflEEESC_SB_lNS1_9__extrema9arg_max_fIflNS9_4lessIfEEEEEEJSC_SC_iSH_EEEvDpT0_)
        .other          _ZN6thrust24THRUST_300001_SM_1000_NS8cuda_cub4core6detail13_kernel_agentINS1_8__reduce11ReduceAgentIPN4cuda3std3__45tupleIJflEEESC_SB_lNS1_9__extrema9arg_max_fIflNS9_4lessIfEEEEEEJSC_SC_iSH_EEEvDpT0_,@"STO_CUDA_ENTRY STV_DEFAULT"
_ZN6thrust24THRUST_300001_SM_1000_NS8cuda_cub4core6detail13_kernel_agentINS1_8__reduce11ReduceAgentIPN4cuda3std3__45tupleIJflEEESC_SB_lNS1_9__extrema9arg_max_fIflNS9_4lessIfEEEEEEJSC_SC_iSH_EEEvDpT0_:
.text._ZN6thrust24THRUST_300001_SM_1000_NS8cuda_cub4core6detail13_kernel_agentINS1_8__reduce11ReduceAgentIPN4cuda3std3__45tupleIJflEEESC_SB_lNS1_9__extrema9arg_max_fIflNS9_4lessIfEEEEEEJSC_SC_iSH_EEEvDpT0_:
[----:B------:R-:W-:Y:S01]  /*0000*/  LDC R1, c[0x0][0x37c] ;  /* 0x0000df00ff017b82 */ /* 0x000fe20000000800 */
[----:B------:R-:W0:Y:S02]  /*0010*/  LDCU UR8, c[0x0][0x390] ;  /* 0x00007200ff0877ac */ /* 0x000e240008000800 */
[----:B0-----:R-:W-:-:S13]  /*0020*/  ISETP.NE.AND P0, PT, RZ, UR8, PT ;  /* 0x00000008ff007c0c */ /* 0x001fda000bf05270 */
[----:B------:R-:W-:Y:S05]  /*0030*/  @!P0 EXIT ;  /* 0x000000000000894d */ /* 0x000fea0003800000 */
[----:B------:R-:W-:Y:S01]  /*0040*/  UISETP.GT.AND UP0, UPT, UR8, 0x4ff, UPT ;  /* 0x000004ff0800788c */ /* 0x000fe2000bf04270 */
[----:B------:R-:W-:Y:S01]  /*0050*/  BSSY.RECONVERGENT B0, `(.L_x_223) ;  /* 0x00005bf000007945 */ /* 0x000fe20003800200 */
[----:B------:R-:W0:Y:S07]  /*0060*/  LDCU.64 UR10, c[0x0][0x358] ;  /* 0x00006b00ff0a77ac */ /* 0x000e2e0008000a00 */
[----:B------:R-:W-:Y:S05]  /*0070*/  BRA.U UP0, `(.L_x_224) ;  /* 0x0000003100807547 */ /* 0x000fea000b800000 */
[----:B------:R-:W1:Y:S01]  /*0080*/  S2R R0, SR_TID.X ;  /* 0x0000000000007919 */ /* 0x000e620000002100 */
[----:B------:R-:W2:Y:S01]  /*0090*/  LDCU UR4, c[0x0][0x390] ;  /* 0x00007200ff0477ac */ /* 0x000ea20008000800 */
[----:B------:R-:W-:Y:S01]  /*00a0*/  BSSY.RECONVERGENT B1, `(.L_x_225) ;  /* 0x000000b000017945 */ /* 0x000fe20003800200 */
[----:B------:R-:W-:Y:S01]  /*00b0*/  IMAD.MOV.U32 R4, RZ, RZ, RZ ;  /* 0x000000ffff047224 */ /* 0x000fe200078e00ff */
[----:B------:R-:W-:Y:S02]  /*00c0*/  CS2R R2, SRZ ;  /* 0x0000000000027805 */ /* 0x000fe4000001ff00 */
[----:B-1----:R-:W-:Y:S01]  /*00d0*/  ISETP.GE.AND P0, PT, R0, UR8, PT ;  /* 0x0000000800007c0c */ /* 0x002fe2000bf06270 */
[----:B------:R-:W-:-:S12]  /*00e0*/  IMAD.MOV.U32 R5, RZ, RZ, R0 ;  /* 0x000000ffff057224 */ /* 0x000fd800078e0000 */
[----:B--2---:R-:W-:Y:S05]  /*00f0*/  @P0 BRA `(.L_x_226) ;  /* 0x0000000000140947 */ /* 0x004fea0003800000 */
[----:B------:R-:W1:Y:S02]  /*0100*/  LDC.64 R6, c[0x0][0x380] ;  /* 0x0000e000ff067b82 */ /* 0x000e640000000a00 */
[----:B-1----:R-:W-:-:S05]  /*0110*/  IMAD.WIDE.U32 R6, R0, 0x10, R6 ;  /* 0x0000001000067825 */ /* 0x002fca00078e0006 */
[----:B0-----:R1:W5:Y:S04]  /*0120*/  LDG.E.CONSTANT R4, desc[UR10][R6.64] ;  /* 0x0000000a06047981 */ /* 0x001368000c1e9900 */
[----:B------:R1:W5:Y:S01]  /*0130*/  LDG.E.64.CONSTANT R2, desc[UR10][R6.64+0x8] ;  /* 0x0000080a06027981 */ /* 0x000362000c1e9b00 */
[----:B------:R-:W-:-:S07]  /*0140*/  VIADD R5, R0, 0x100 ;  /* 0x0000010000057836 */ /* 0x000fce0000000000 */
.L_x_226:
[----:B0-----:R-:W-:Y:S05]  /*0150*/  BSYNC.RECONVERGENT B1 ;  /* 0x0000000000017941 */ /* 0x001fea0003800200 */
.L_x_225:
[----:B------:R-:W-:Y:S01]  /*0160*/  ISETP.GE.AND P0, PT, R5, UR8, PT ;  /* 0x0000000805007c0c */ /* 0x000fe2000bf06270 */
[----:B------:R-:W-:-:S12]  /*0170*/  BSSY.RECONVERGENT B1, `(.L_x_227) ;  /* 0x0000088000017945 */ /* 0x000fd80003800200 */
[----:B------:R-:W-:Y:S05]  /*0180*/  @P0 BRA `(.L_x_228) ;  /* 0x0000000800180947 */ /* 0x000fea0003800000 */
[----:B-1----:R-:W-:Y:S01]  /*0190*/  LOP3.LUT R6, RZ, R5, RZ, 0x33, !PT ;  /* 0x00000005ff067212 */ /* 0x002fe200078e33ff */
[----:B------:R-:W-:Y:S04]  /*01a0*/  BSSY.RECONVERGENT B2, `(.L_x_229) ;  /* 0x000002b000027945 */ /* 0x000fe80003800200 */
[----:B------:R-:W-:-:S05]  /*01b0*/  VIADD R12, R6, UR8 ;  /* 0x00000008060c7c36 */ /* 0x000fca0008000000 */
[----:B------:R-:W-:-:S04]  /*01c0*/  LOP3.LUT R6, R12, 0x300, RZ, 0xc0, !PT ;  /* 0x000003000c067812 */ /* 0x000fc800078ec0ff */
[----:B------:R-:W-:-:S13]  /*01d0*/  ISETP.NE.AND P0, PT, R6, 0x300, PT ;  /* 0x000003000600780c */ /* 0x000fda0003f05270 */
[----:B------:R-:W-:Y:S05]  /*01e0*/  @!P0 BRA `(.L_x_230) ;  /* 0x0000000000988947 */ /* 0x000fea0003800000 */
[----:B------:R-:W0:Y:S01]  /*01f0*/  LDC.64 R6, c[0x0][0x380] ;  /* 0x0000e000ff067b82 */ /* 0x000e220000000a00 */
[----:B------:R-:W-:-:S04]  /*0200*/  LEA.HI R8, R12, 0x1, RZ, 0x18 ;  /* 0x000000010c087811 */ /* 0x000fc800078fc0ff */
[----:B------:R-:W-:-:S05]  /*0210*/  LOP3.LUT R8, R8, 0x3, RZ, 0xc0, !PT ;  /* 0x0000000308087812 */ /* 0x000fca00078ec0ff */
[----:B------:R-:W-:Y:S02]  /*0220*/  IMAD.MOV R10, RZ, RZ, -R8 ;  /* 0x000000ffff0a7224 */ /* 0x000fe400078e0a08 */
[----:B0-----:R-:W-:-:S04]  /*0230*/  IMAD.WIDE.U32 R6, R5, 0x10, R6 ;  /* 0x0000001005067825 */ /* 0x001fc800078e0006 */
[----:B------:R-:W-:-:S07]  /*0240*/  IMAD.MOV.U32 R11, RZ, RZ, R6 ;  /* 0x000000ffff0b7224 */ /* 0x000fce00078e0006 */
.L_x_233:
[----:B------:R-:W-:-:S05]  /*0250*/  IMAD.MOV.U32 R6, RZ, RZ, R11 ;  /* 0x000000ffff067224 */ /* 0x000fca00078e000b */
[----:B------:R-:W2:Y:S04]  /*0260*/  LDG.E.CONSTANT R14, desc[UR10][R6.64] ;  /* 0x0000000a060e7981 */ /* 0x000ea8000c1e9900 */
[----:B------:R-:W3:Y:S01]  /*0270*/  LDG.E.64.CONSTANT R8, desc[UR10][R6.64+0x8] ;  /* 0x0000080a06087981 */ /* 0x000ee2000c1e9b00 */
[----:B------:R-:W-:Y:S01]  /*0280*/  VIADD R10, R10, 0x1 ;  /* 0x000000010a0a7836 */ /* 0x000fe20000000000 */
[----:B------:R-:W-:Y:S01]  /*0290*/  BSSY.RECONVERGENT B3, `(.L_x_231) ;  /* 0x0000018000037945 */ /* 0x000fe20003800200 */
[----:B-----5:R-:W-:Y:S01]  /*02a0*/  IMAD.MOV.U32 R17, RZ, RZ, R3 ;  /* 0x000000ffff117224 */ /* 0x020fe200078e0003 */
[----:B------:R-:W-:Y:S01]  /*02b0*/  IADD3 R11, P3, PT, R6, 0x1000, RZ ;  /* 0x00001000060b7810 */ /* 0x000fe20007f7e0ff */
[----:B------:R-:W-:Y:S01]  /*02c0*/  IMAD.MOV.U32 R15, RZ, RZ, R2 ;  /* 0x000000ffff0f7224 */ /* 0x000fe200078e0002 */
[----:B------:R-:W-:Y:S01]  /*02d0*/  ISETP.NE.AND P2, PT, R10, RZ, PT ;  /* 0x000000ff0a00720c */ /* 0x000fe20003f45270 */
[----:B------:R-:W-:Y:S01]  /*02e0*/  IMAD.MOV.U32 R13, RZ, RZ, R4 ;  /* 0x000000ffff0d7224 */ /* 0x000fe200078e0004 */
[----:B--2---:R-:W-:Y:S01]  /*02f0*/  FSETP.GEU.AND P0, PT, R4, R14, PT ;  /* 0x0000000e0400720b */ /* 0x004fe20003f0e000 */
[----:B------:R-:W-:-:S02]  /*0300*/  IMAD.MOV.U32 R4, RZ, RZ, R14 ;  /* 0x000000ffff047224 */ /* 0x000fc400078e000e */
[----:B---3--:R-:W-:Y:S02]  /*0310*/  IMAD.MOV.U32 R2, RZ, RZ, R8 ;  /* 0x000000ffff027224 */ /* 0x008fe400078e0008 */
[----:B------:R-:W-:-:S08]  /*0320*/  IMAD.MOV.U32 R3, RZ, RZ, R9 ;  /* 0x000000ffff037224 */ /* 0x000fd000078e0009 */
[----:B------:R-:W-:Y:S05]  /*0330*/  @!P0 BRA `(.L_x_232) ;  /* 0x0000000000348947 */ /* 0x000fea0003800000 */
[----:B------:R-:W-:Y:S01]  /*0340*/  FSETP.GEU.AND P4, PT, R14, R13, PT ;  /* 0x0000000d0e00720b */ /* 0x000fe20003f8e000 */
[----:B------:R-:W-:Y:S02]  /*0350*/  IMAD.MOV.U32 R4, RZ, RZ, R13 ;  /* 0x000000ffff047224 */ /* 0x000fe400078e000d */
[----:B------:R-:W-:Y:S02]  /*0360*/  IMAD.MOV.U32 R2, RZ, RZ, R15 ;  /* 0x000000ffff027224 */ /* 0x000fe400078e000f */
[----:B------:R-:W-:-:S08]  /*0370*/  IMAD.MOV.U32 R3, RZ, RZ, R17 ;  /* 0x000000ffff037224 */ /* 0x000fd000078e0011 */
[CC--:B------:R-:W-:Y:S02]  /*0380*/  @P4 ISETP.LT.U32.AND P1, PT, R15.reuse, R8.reuse, PT ;  /* 0x000000080f00420c */ /* 0x0c0fe40003f21070 */
[-C--:B------:R-:W-:Y:S02]  /*0390*/  @P4 ISETP.GE.U32.AND P0, PT, R15, R8.reuse, PT ;  /* 0x000000080f00420c */ /* 0x080fe40003f06070 */
[CC--:B------:R-:W-:Y:S02]  /*03a0*/  @P4 ISETP.LT.AND.EX P1, PT, R17.reuse, R9.reuse, PT, P1 ;  /* 0x000000091100420c */ /* 0x0c0fe40003f21310 */
[-C--:B------:R-:W-:Y:S02]  /*03b0*/  @P4 ISETP.GE.AND.EX P0, PT, R17, R9.reuse, PT, P0 ;  /* 0x000000091100420c */ /* 0x080fe40003f06300 */
[----:B------:R-:W-:Y:S02]  /*03c0*/  @P4 SEL R8, R15, R8, P1 ;  /* 0x000000080f084207 */ /* 0x000fe40000800000 */
[----:B------:R-:W-:-:S02]  /*03d0*/  @P4 SEL R9, R17, R9, P1 ;  /* 0x0000000911094207 */ /* 0x000fc40000800000 */
[----:B------:R-:W-:Y:S01]  /*03e0*/  @P4 FSEL R4, R13, R14, !P0 ;  /* 0x0000000e0d044208 */ /* 0x000fe20004000000 */
[----:B------:R-:W-:Y:S02]  /*03f0*/  @P4 IMAD.MOV.U32 R2, RZ, RZ, R8 ;  /* 0x000000ffff024224 */ /* 0x000fe400078e0008 */
[----:B------:R-:W-:-:S07]  /*0400*/  @P4 IMAD.MOV.U32 R3, RZ, RZ, R9 ;  /* 0x000000ffff034224 */ /* 0x000fce00078e0009 */
.L_x_232:
[----:B------:R-:W-:Y:S05]  /*0410*/  BSYNC.RECONVERGENT B3 ;  /* 0x0000000000037941 */ /* 0x000fea0003800200 */
.L_x_231:
[----:B------:R-:W-:Y:S02]  /*0420*/  IMAD.X R7, RZ, RZ, R7, P3 ;  /* 0x000000ffff077224 */ /* 0x000fe400018e0607 */
[----:B------:R-:W-:Y:S01]  /*0430*/  VIADD R5, R5, 0x100 ;  /* 0x0000010005057836 */ /* 0x000fe20000000000 */
[----:B------:R-:W-:Y:S06]  /*0440*/  @P2 BRA `(.L_x_233) ;  /* 0xfffffffc00802947 */ /* 0x000fec000383ffff */
.L_x_230:
[----:B------:R-:W-:Y:S05]  /*0450*/  BSYNC.RECONVERGENT B2 ;  /* 0x0000000000027941 */ /* 0x000fea0003800200 */
.L_x_229:
[----:B------:R-:W0:Y:S01]  /*0460*/  LDC.64 R8, c[0x0][0x380] ;  /* 0x0000e000ff087b82 */ /* 0x000e220000000a00 */
[----:B------:R-:W-:-:S13]  /*0470*/  ISETP.GE.U32.AND P0, PT, R12, 0x300, PT ;  /* 0x000003000c00780c */ /* 0x000fda0003f06070 */
[----:B------:R-:W-:Y:S05]  /*0480*/  @!P0 BRA `(.L_x_228) ;  /* 0x0000000400588947 */ /* 0x000fea0003800000 */
.L_x_242:
[----:B0-----:R-:W-:-:S05]  /*0490*/  IMAD.WIDE R18, R5, 0x10, R8 ;  /* 0x0000001005127825 */ /* 0x001fca00078e0208 */
[----:B------:R-:W2:Y:S04]  /*04a0*/  LDG.E.CONSTANT R21, desc[UR10][R18.64] ;  /* 0x0000000a12157981 */ /* 0x000ea8000c1e9900 */
[----:B------:R-:W3:Y:S04]  /*04b0*/  LDG.E.64.CONSTANT R14, desc[UR10][R18.64+0x8] ;  /* 0x0000080a120e7981 */ /* 0x000ee8000c1e9b00 */
[----:B-----5:R0:W5:Y:S04]  /*04c0*/  LDG.E.CONSTANT R27, desc[UR10][R18.64+0x1000] ;  /* 0x0010000a121b7981 */ /* 0x020168000c1e9900 */
[----:B------:R0:W5:Y:S04]  /*04d0*/  LDG.E.CONSTANT R16, desc[UR10][R18.64+0x2000] ;  /* 0x0020000a12107981 */ /* 0x000168000c1e9900 */
[----:B------:R0:W5:Y:S04]  /*04e0*/  LDG.E.CONSTANT R17, desc[UR10][R18.64+0x3000] ;  /* 0x0030000a12117981 */ /* 0x000168000c1e9900 */
[----:B------:R0:W5:Y:S04]  /*04f0*/  LDG.E.64.CONSTANT R12, desc[UR10][R18.64+0x1008] ;  /* 0x0010080a120c7981 */ /* 0x000168000c1e9b00 */
[----:B------:R0:W5:Y:S04]  /*0500*/  LDG.E.64.CONSTANT R6, desc[UR10][R18.64+0x2008] ;  /* 0x0020080a12067981 */ /* 0x000168000c1e9b00 */
[----:B------:R0:W5:Y:S01]  /*0510*/  LDG.E.64.CONSTANT R10, desc[UR10][R18.64+0x3008] ;  /* 0x0030080a120a7981 */ /* 0x000162000c1e9b00 */
[----:B------:R-:W-:Y:S01]  /*0520*/  BSSY.RECONVERGENT B2, `(.L_x_234) ;  /* 0x0000011000027945 */ /* 0x000fe20003800200 */
[----:B--2---:R-:W-:Y:S01]  /*0530*/  FSETP.GEU.AND P0, PT, R4, R21, PT ;  /* 0x000000150400720b */ /* 0x004fe20003f0e000 */
[----:B------:R-:W-:-:S02]  /*0540*/  IMAD.MOV.U32 R20, RZ, RZ, R21 ;  /* 0x000000ffff147224 */ /* 0x000fc400078e0015 */
[----:B---3--:R-:W-:Y:S02]  /*0550*/  IMAD.MOV.U32 R23, RZ, RZ, R14 ;  /* 0x000000ffff177224 */ /* 0x008fe400078e000e */
[----:B------:R-:W-:-:S08]  /*0560*/  IMAD.MOV.U32 R25, RZ, RZ, R15 ;  /* 0x000000ffff197224 */ /* 0x000fd000078e000f */
[----:B0-----:R-:W-:Y:S05]  /*0570*/  @!P0 BRA `(.L_x_235) ;  /* 0x00000000002c8947 */ /* 0x001fea0003800000 */
[----:B------:R-:W-:Y:S01]  /*0580*/  FSETP.GEU.AND P2, PT, R21, R4, PT ;  /* 0x000000041500720b */ /* 0x000fe20003f4e000 */
[----:B------:R-:W-:Y:S02]  /*0590*/  IMAD.MOV.U32 R23, RZ, RZ, R2 ;  /* 0x000000ffff177224 */ /* 0x000fe400078e0002 */
[----:B------:R-:W-:Y:S02]  /*05a0*/  IMAD.MOV.U32 R25, RZ, RZ, R3 ;  /* 0x000000ffff197224 */ /* 0x000fe400078e0003 */
[----:B------:R-:W-:-:S08]  /*05b0*/  IMAD.MOV.U32 R20, RZ, RZ, R4 ;  /* 0x000000ffff147224 */ /* 0x000fd000078e0004 */
[CC--:B------:R-:W-:Y:S02]  /*05c0*/  @P2 ISETP.GE.U32.AND P0, PT, R2.reuse, R14.reuse, PT ;  /* 0x0000000e0200220c */ /* 0x0c0fe40003f06070 */
[-C--:B------:R-:W-:Y:S02]  /*05d0*/  @P2 ISETP.LT.U32.AND P1, PT, R2, R14.reuse, PT ;  /* 0x0000000e0200220c */ /* 0x080fe40003f21070 */
[CC--:B------:R-:W-:Y:S02]  /*05e0*/  @P2 ISETP.GE.AND.EX P0, PT, R3.reuse, R15.reuse, PT, P0 ;  /* 0x0000000f0300220c */ /* 0x0c0fe40003f06300 */
[----:B------:R-:W-:Y:S02]  /*05f0*/  @P2 ISETP.LT.AND.EX P1, PT, R3, R15, PT, P1 ;  /* 0x0000000f0300220c */ /* 0x000fe40003f21310 */
[----:B------:R-:W-:Y:S02]  /*0600*/  @P2 FSEL R20, R4, R21, !P0 ;  /* 0x0000001504142208 */ /* 0x000fe40004000000 */
[----:B------:R-:W-:-:S02]  /*0610*/  @P2 SEL R23, R2, R14, P1 ;  /* 0x0000000e02172207 */ /* 0x000fc40000800000 */
[----:B------:R-:W-:-:S07]  /*0620*/  @P2 SEL R25, R3, R15, P1 ;  /* 0x0000000f03192207 */ /* 0x000fce0000800000 */
.L_x_235:
[----:B------:R-:W-:Y:S05]  /*0630*/  BSYNC.RECONVERGENT B2 ;  /* 0x0000000000027941 */ /* 0x000fea0003800200 */
.L_x_234:
[----:B-----5:R-:W-:Y:S01]  /*0640*/  FSETP.GEU.AND P0, PT, R20, R27, PT ;  /* 0x0000001b1400720b */ /* 0x020fe20003f0e000 */
[----:B------:R-:W-:Y:S01]  /*0650*/  BSSY.RECONVERGENT B2, `(.L_x_236) ;  /* 0x0000010000027945 */ /* 0x000fe20003800200 */
[----:B------:R-:W-:Y:S02]  /*0660*/  IMAD.MOV.U32 R3, RZ, RZ, R27 ;  /* 0x000000ffff037224 */ /* 0x000fe400078e001b */
[----:B------:R-:W-:Y:S02]  /*0670*/  IMAD.MOV.U32 R19, RZ, RZ, R12 ;  /* 0x000000ffff137224 */ /* 0x000fe400078e000c */
[----:B------:R-:W-:-:S07]  /*0680*/  IMAD.MOV.U32 R21, RZ, RZ, R13 ;  /* 0x000000ffff157224 */ /* 0x000fce00078e000d */
[----:B------:R-:W-:Y:S05]  /*0690*/  @!P0 BRA `(.L_x_237) ;  /* 0x00000000002c8947 */ /* 0x000fea0003800000 */
        /* <DEDUP_REMOVED lines=11> */
.L_x_237:
[----:B------:R-:W-:Y:S05]  /*0750*/  BSYNC.RECONVERGENT B2 ;  /* 0x0000000000027941 */ /* 0x000fea0003800200 */
.L_x_236:
[----:B------:R-:W-:Y:S01]  /*0760*/  FSETP.GEU.AND P0, PT, R3, R16, PT ;  /* 0x000000100300720b */ /* 0x000fe20003f0e000 */
        /* <DEDUP_REMOVED lines=10> */
[----:B------:R-:W-:Y:S02]  /*0810*/  @P2 ISETP.LT.U32.AND P1, PT, R19, R6, PT ;  /* 0x000000061300220c */ /* 0x000fe40003f21070 */
[CC--:B------:R-:W-:Y:S02]  /*0820*/  @P2 ISETP.GE.AND.EX P0, PT, R21.reuse, R7.reuse, PT, P0 ;  /* 0x000000071500220c */ /* 0x0c0fe40003f06300 */
[----:B------:R-:W-:Y:S02]  /*0830*/  @P2 ISETP.LT.AND.EX P1, PT, R21, R7, PT, P1 ;  /* 0x000000071500220c */ /* 0x000fe40003f21310 */
[----:B------:R-:W-:Y:S02]  /*0840*/  @P2 FSEL R12, R3, R16, !P0 ;  /* 0x00000010030c2208 */ /* 0x000fe40004000000 */
[----:B------:R-:W-:-:S02]  /*0850*/  @P2 SEL R13, R19, R6, P1 ;  /* 0x00000006130d2207 */ /* 0x000fc40000800000 */
[----:B------:R-:W-:-:S07]  /*0860*/  @P2 SEL R15, R21, R7, P1 ;  /* 0x00000007150f2207 */ /* 0x000fce0000800000 */
.L_x_239:
[----:B------:R-:W-:Y:S05]  /*0870*/  BSYNC.RECONVERGENT B2 ;  /* 0x0000000000027941 */ /* 0x000fea0003800200 */
.L_x_238:
        /* <DEDUP_REMOVED lines=19> */
.L_x_241:
[----:B------:R-:W-:Y:S05]  /*09b0*/  BSYNC.RECONVERGENT B2 ;  /* 0x0000000000027941 */ /* 0x000fea0003800200 */
.L_x_240:
[----:B------:R-:W-:-:S05]  /*09c0*/  VIADD R5, R5, 0x400 ;  /* 0x0000040005057836 */ /* 0x000fca0000000000 */
[----:B------:R-:W-:-:S13]  /*09d0*/  ISETP.GE.AND P0, PT, R5, UR4, PT ;  /* 0x0000000405007c0c */ /* 0x000fda000bf06270 */
[----:B------:R-:W-:Y:S05]  /*09e0*/  @!P0 BRA `(.L_x_242) ;  /* 0xfffffff800a88947 */ /* 0x000fea000383ffff */
.L_x_228:
[----:B------:R-:W-:Y:S05]  /*09f0*/  BSYNC.RECONVERGENT B1 ;  /* 0x0000000000017941 */ /* 0x000fea0003800200 */
.L_x_227:
[----:B------:R-:W2:Y:S02]  /*0a00*/  LDCU UR6, c[0x0][0x390] ;  /* 0x00007200ff0677ac */ /* 0x000ea40008000800 */
[----:B--2---:R-:W-:-:S09]  /*0a10*/  UISETP.GE.AND UP0, UPT, UR6, 0x100, UPT ;  /* 0x000001000600788c */ /* 0x004fd2000bf06270 */
[----:B------:R-:W-:Y:S05]  /*0a20*/  BRA.U !UP0, `(.L_x_243) ;  /* 0x00000011088c7547 */ /* 0x000fea000b800000 */
[----:B0-----:R-:W0:Y:S01]  /*0a30*/  S2R R8, SR_LANEID ;  /* 0x0000000000087919 */ /* 0x001e220000000000 */
[----:B------:R-:W-:Y:S01]  /*0a40*/  BSSY.RECONVERGENT B1, `(.L_x_244) ;  /* 0x000001b000017945 */ /* 0x000fe20003800200 */
[----:B-1---5:R-:W-:Y:S01]  /*0a50*/  IMAD.MOV.U32 R6, RZ, RZ, R2 ;  /* 0x000000ffff067224 */ /* 0x022fe200078e0002 */
[----:B------:R1:W2:Y:S01]  /*0a60*/  SHFL.DOWN PT, R9, R4, 0x1, 0x1f ;  /* 0x08201f0004097f89 */ /* 0x0002a200000e0000 */
[----:B------:R-:W-:Y:S02]  /*0a70*/  IMAD.MOV.U32 R7, RZ, RZ, R3 ;  /* 0x000000ffff077224 */ /* 0x000fe400078e0003 */
[----:B------:R-:W-:Y:S01]  /*0a80*/  IMAD.MOV.U32 R5, RZ, RZ, R4 ;  /* 0x000000ffff057224 */ /* 0x000fe200078e0004 */
[----:B------:R1:W3:Y:S04]  /*0a90*/  SHFL.DOWN PT, R11, R2, 0x1, 0x1f ;  /* 0x08201f00020b7f89 */ /* 0x0002e800000e0000 */
[----:B------:R1:W4:Y:S01]  /*0aa0*/  SHFL.DOWN PT, R13, R3, 0x1, 0x1f ;  /* 0x08201f00030d7f89 */ /* 0x00032200000e0000 */
[----:B0-----:R-:W-:-:S02]  /*0ab0*/  ISETP.GT.AND P0, PT, R8, 0x1e, PT ;  /* 0x0000001e0800780c */ /* 0x001fc40003f04270 */
[C---:B------:R-:W-:Y:S02]  /*0ac0*/  ISETP.GT.AND P1, PT, R8.reuse, 0x1d, PT ;  /* 0x0000001d0800780c */ /* 0x040fe40003f24270 */
[----:B------:R-:W-:-:S09]  /*0ad0*/  ISETP.GT.AND P3, PT, R8, 0x1b, PT ;  /* 0x0000001b0800780c */ /* 0x000fd20003f64270 */
[----:B-1234-:R-:W-:Y:S05]  /*0ae0*/  @P0 BRA `(.L_x_245) ;  /* 0x0000000000400947 */ /* 0x01efea0003800000 */
[----:B------:R-:W-:Y:S01]  /*0af0*/  FSETP.GEU.AND P0, PT, R4, R9, PT ;  /* 0x000000090400720b */ /* 0x000fe20003f0e000 */
[----:B------:R-:W-:Y:S02]  /*0b00*/  IMAD.MOV.U32 R6, RZ, RZ, R11 ;  /* 0x000000ffff067224 */ /* 0x000fe400078e000b */
[----:B------:R-:W-:Y:S02]  /*0b10*/  IMAD.MOV.U32 R7, RZ, RZ, R13 ;  /* 0x000000ffff077224 */ /* 0x000fe400078e000d */
[----:B------:R-:W-:-:S08]  /*0b20*/  IMAD.MOV.U32 R5, RZ, RZ, R9 ;  /* 0x000000ffff057224 */ /* 0x000fd000078e0009 */
[----:B------:R-:W-:Y:S05]  /*0b30*/  @!P0 BRA `(.L_x_245) ;  /* 0x00000000002c8947 */ /* 0x000fea0003800000 */
[----:B------:R-:W-:Y:S01]  /*0b40*/  FSETP.GT.AND P4, PT, R4, R9, PT ;  /* 0x000000090400720b */ /* 0x000fe20003f84000 */
[----:B------:R-:W-:Y:S02]  /*0b50*/  IMAD.MOV.U32 R6, RZ, RZ, R2 ;  /* 0x000000ffff067224 */ /* 0x000fe400078e0002 */
[----:B------:R-:W-:Y:S02]  /*0b60*/  IMAD.MOV.U32 R7, RZ, RZ, R3 ;  /* 0x000000ffff077224 */ /* 0x000fe400078e0003 */
[----:B------:R-:W-:-:S08]  /*0b70*/  IMAD.MOV.U32 R5, RZ, RZ, R4 ;  /* 0x000000ffff057224 */ /* 0x000fd000078e0004 */
[CC--:B------:R-:W-:Y:S02]  /*0b80*/  @!P4 ISETP.GE.U32.AND P0, PT, R2.reuse, R11.reuse, PT ;  /* 0x0000000b0200c20c */ /* 0x0c0fe40003f06070 */
[----:B------:R-:W-:Y:S02]  /*0b90*/  @!P4 ISETP.LT.U32.AND P2, PT, R2, R11, PT ;  /* 0x0000000b0200c20c */ /* 0x000fe40003f41070 */
[CC--:B------:R-:W-:Y:S02]  /*0ba0*/  @!P4 ISETP.GE.AND.EX P0, PT, R3.reuse, R13.reuse, PT, P0 ;  /* 0x0000000d0300c20c */ /* 0x0c0fe40003f06300 */
[----:B------:R-:W-:Y:S02]  /*0bb0*/  @!P4 ISETP.LT.AND.EX P2, PT, R3, R13, PT, P2 ;  /* 0x0000000d0300c20c */ /* 0x000fe40003f41320 */
[----:B------:R-:W-:Y:S02]  /*0bc0*/  @!P4 FSEL R5, R4, R9, !P0 ;  /* 0x000000090405c208 */ /* 0x000fe40004000000 */
[----:B------:R-:W-:-:S02]  /*0bd0*/  @!P4 SEL R6, R2, R11, P2 ;  /* 0x0000000b0206c207 */ /* 0x000fc40001000000 */
[----:B------:R-:W-:-:S07]  /*0be0*/  @!P4 SEL R7, R3, R13, P2 ;  /* 0x0000000d0307c207 */ /* 0x000fce0001000000 */
.L_x_245:
[----:B------:R-:W-:Y:S05]  /*0bf0*/  BSYNC.RECONVERGENT B1 ;  /* 0x0000000000017941 */ /* 0x000fea0003800200 */
.L_x_244:
[----:B------:R0:W1:Y:S01]  /*0c00*/  SHFL.DOWN PT, R10, R5, 0x2, 0x1f ;  /* 0x08401f00050a7f89 */ /* 0x00006200000e0000 */
[----:B------:R-:W-:Y:S01]  /*0c10*/  BSSY.RECONVERGENT B1, `(.L_x_246) ;  /* 0x000001a000017945 */ /* 0x000fe20003800200 */
[C---:B------:R-:W-:Y:S01]  /*0c20*/  ISETP.GT.AND P5, PT, R8.reuse, 0x17, PT ;  /* 0x000000170800780c */ /* 0x040fe20003fa4270 */
[----:B------:R-:W-:Y:S01]  /*0c30*/  IMAD.MOV.U32 R4, RZ, RZ, R6 ;  /* 0x000000ffff047224 */ /* 0x000fe200078e0006 */
[----:B------:R0:W2:Y:S01]  /*0c40*/  SHFL.DOWN PT, R3, R6, 0x2, 0x1f ;  /* 0x08401f0006037f89 */ /* 0x0000a200000e0000 */
[C---:B------:R-:W-:Y:S01]  /*0c50*/  ISETP.GT.AND P4, PT, R8.reuse, 0xf, PT ;  /* 0x0000000f0800780c */ /* 0x040fe20003f84270 */
[----:B------:R-:W-:Y:S01]  /*0c60*/  IMAD.MOV.U32 R2, RZ, RZ, R5 ;  /* 0x000000ffff027224 */ /* 0x000fe200078e0005 */
[----:B------:R-:W-:Y:S01]  /*0c70*/  ISETP.NE.AND P2, PT, R8, RZ, PT ;  /* 0x000000ff0800720c */ /* 0x000fe20003f45270 */
[----:B------:R0:W3:Y:S01]  /*0c80*/  SHFL.DOWN PT, R12, R7, 0x2, 0x1f ;  /* 0x08401f00070c7f89 */ /* 0x0000e200000e0000 */
[----:B------:R-:W-:Y:S01]  /*0c90*/  IMAD.MOV.U32 R8, RZ, RZ, R7 ;  /* 0x000000ffff087224 */ /* 0x000fe200078e0007 */
[----:B------:R-:W-:Y:S10]  /*0ca0*/  @P1 BRA `(.L_x_247) ;  /* 0x0000000000401947 */ /* 0x000ff40003800000 */
[----:B-1----:R-:W-:Y:S01]  /*0cb0*/  FSETP.GEU.AND P0, PT, R5, R10, PT ;  /* 0x0000000a0500720b */ /* 0x002fe20003f0e000 */
[----:B--2---:R-:W-:Y:S02]  /*0cc0*/  IMAD.MOV.U32 R4, RZ, RZ, R3 ;  /* 0x000000ffff047224 */ /* 0x004fe400078e0003 */
[----:B---3--:R-:W-:Y:S02]  /*0cd0*/  IMAD.MOV.U32 R8, RZ, RZ, R12 ;  /* 0x000000ffff087224 */ /* 0x008fe400078e000c */
[----:B------:R-:W-:-:S08]  /*0ce0*/  IMAD.MOV.U32 R2, RZ, RZ, R10 ;  /* 0x000000ffff027224 */ /* 0x000fd000078e000a */
[----:B------:R-:W-:Y:S05]  /*0cf0*/  @!P0 BRA `(.L_x_247) ;  /* 0x00000000002c8947 */ /* 0x000fea0003800000 */
[----:B------:R-:W-:Y:S01]  /*0d00*/  FSETP.GT.AND P6, PT, R5, R10, PT ;  /* 0x0000000a0500720b */ /* 0x000fe20003fc4000 */
[----:B------:R-:W-:Y:S02]  /*0d10*/  IMAD.MOV.U32 R4, RZ, RZ, R6 ;  /* 0x000000ffff047224 */ /* 0x000fe400078e0006 */
[----:B------:R-:W-:Y:S02]  /*0d20*/  IMAD.MOV.U32 R8, RZ, RZ, R7 ;  /* 0x000000ffff087224 */ /* 0x000fe400078e0007 */
[----:B------:R-:W-:-:S08]  /*0d30*/  IMAD.MOV.U32 R2, RZ, RZ, R5 ;  /* 0x000000ffff027224 */ /* 0x000fd000078e0005 */
[CC--:B------:R-:W-:Y:S02]  /*0d40*/  @!P6 ISETP.GE.U32.AND P1, PT, R6.reuse, R3.reuse, PT ;  /* 0x000000030600e20c */ /* 0x0c0fe40003f26070 */
[CC--:B------:R-:W-:Y:S02]  /*0d50*/  @!P6 ISETP.LT.U32.AND P0, PT, R6.reuse, R3.reuse, PT ;  /* 0x000000030600e20c */ /* 0x0c0fe40003f01070 */
[CC--:B------:R-:W-:Y:S02]  /*0d60*/  @!P6 ISETP.GE.AND.EX P1, PT, R7.reuse, R12.reuse, PT, P1 ;  /* 0x0000000c0700e20c */ /* 0x0c0fe40003f26310 */
[----:B------:R-:W-:Y:S02]  /*0d70*/  @!P6 ISETP.LT.AND.EX P0, PT, R7, R12, PT, P0 ;  /* 0x0000000c0700e20c */ /* 0x000fe40003f01300 */
[----:B------:R-:W-:Y:S02]  /*0d80*/  @!P6 FSEL R2, R5, R10, !P1 ;  /* 0x0000000a0502e208 */ /* 0x000fe40004800000 */
[----:B------:R-:W-:-:S02]  /*0d90*/  @!P6 SEL R4, R6, R3, P0 ;  /* 0x000000030604e207 */ /* 0x000fc40000000000 */
[----:B------:R-:W-:-:S07]  /*0da0*/  @!P6 SEL R8, R7, R12, P0 ;  /* 0x0000000c0708e207 */ /* 0x000fce0000000000 */
.L_x_247:
[----:B------:R-:W-:Y:S05]  /*0db0*/  BSYNC.RECONVERGENT B1 ;  /* 0x0000000000017941 */ /* 0x000fea0003800200 */
.L_x_246:
[----:B0-----:R0:W4:Y:S01]  /*0dc0*/  SHFL.DOWN PT, R5, R2, 0x4, 0x1f ;  /* 0x08801f0002057f89 */ /* 0x00112200000e0000 */
[----:B------:R-:W-:Y:S01]  /*0dd0*/  BSSY.RECONVERGENT B1, `(.L_x_248) ;  /* 0x0000017000017945 */ /* 0x000fe20003800200 */
[----:B------:R-:W-:Y:S02]  /*0de0*/  IMAD.MOV.U32 R6, RZ, RZ, R4 ;  /* 0x000000ffff067224 */ /* 0x000fe400078e0004 */
[----:B------:R0:W0:Y:S01]  /*0df0*/  SHFL.DOWN PT, R9, R4, 0x4, 0x1f ;  /* 0x08801f0004097f89 */ /* 0x00002200000e0000 */
[----:B------:R-:W-:Y:S02]  /*0e00*/  IMAD.MOV.U32 R7, RZ, RZ, R8 ;  /* 0x000000ffff077224 */ /* 0x000fe400078e0008 */
[----:B--2---:R-:W-:Y:S01]  /*0e10*/  IMAD.MOV.U32 R3, RZ, RZ, R2 ;  /* 0x000000ffff037224 */ /* 0x004fe200078e0002 */
[----:B------:R2:W0:Y:S01]  /*0e20*/  SHFL.DOWN PT, R11, R8, 0x4, 0x1f ;  /* 0x08801f00080b7f89 */ /* 0x00042200000e0000 */
[----:B------:R-:W-:Y:S05]  /*0e30*/  @P3 BRA `(.L_x_249) ;  /* 0x0000000000403947 */ /* 0x000fea0003800000 */
[----:B----4-:R-:W-:Y:S01]  /*0e40*/  FSETP.GEU.AND P0, PT, R2, R5, PT ;  /* 0x000000050200720b */ /* 0x010fe20003f0e000 */
[----:B0-----:R-:W-:Y:S02]  /*0e50*/  IMAD.MOV.U32 R6, RZ, RZ, R9 ;  /* 0x000000ffff067224 */ /* 0x001fe400078e0009 */
        /* <DEDUP_REMOVED lines=14> */
.L_x_249:
[----:B------:R-:W-:Y:S05]  /*0f40*/  BSYNC.RECONVERGENT B1 ;  /* 0x0000000000017941 */ /* 0x000fea0003800200 */
.L_x_248:
[----:B--2---:R2:W2:Y:S01]  /*0f50*/  SHFL.DOWN PT, R8, R3, 0x8, 0x1f ;  /* 0x09001f0003087f89 */ /* 0x0044a200000e0000 */
[----:B------:R-:W-:Y:S01]  /*0f60*/  BSSY.RECONVERGENT B1, `(.L_x_250) ;  /* 0x0000017000017945 */ /* 0x000fe20003800200 */
[----:B0-----:R-:W-:Y:S02]  /*0f70*/  IMAD.MOV.U32 R4, RZ, RZ, R6 ;  /* 0x000000ffff047224 */ /* 0x001fe400078e0006 */
[----:B------:R0:W0:Y:S01]  /*0f80*/  SHFL.DOWN PT, R9, R6, 0x8, 0x1f ;  /* 0x09001f0006097f89 */ /* 0x00002200000e0000 */
[----:B----4-:R-:W-:Y:S02]  /*0f90*/  IMAD.MOV.U32 R5, RZ, RZ, R7 ;  /* 0x000000ffff057224 */ /* 0x010fe400078e0007 */
[----:B------:R-:W-:Y:S01]  /*0fa0*/  IMAD.MOV.U32 R2, RZ, RZ, R3 ;  /* 0x000000ffff027224 */ /* 0x000fe200078e0003 */
[----:B-1----:R1:W4:Y:S01]  /*0fb0*/  SHFL.DOWN PT, R10, R7, 0x8, 0x1f ;  /* 0x09001f00070a7f89 */ /* 0x00232200000e0000 */
[----:B------:R-:W-:Y:S05]  /*0fc0*/  @P5 BRA `(.L_x_251) ;  /* 0x0000000000405947 */ /* 0x000fea0003800000 */
[----:B--2---:R-:W-:Y:S01]  /*0fd0*/  FSETP.GEU.AND P0, PT, R3, R8, PT ;  /* 0x000000080300720b */ /* 0x004fe20003f0e000 */
[----:B0-----:R-:W-:Y:S02]  /*0fe0*/  IMAD.MOV.U32 R4, RZ, RZ, R9 ;  /* 0x000000ffff047224 */ /* 0x001fe400078e0009 */
[----:B----4-:R-:W-:Y:S02]  /*0ff0*/  IMAD.MOV.U32 R5, RZ, RZ, R10 ;  /* 0x000000ffff057224 */ /* 0x010fe400078e000a */
        /* <DEDUP_REMOVED lines=13> */
.L_x_251:
[----:B------:R-:W-:Y:S05]  /*10d0*/  BSYNC.RECONVERGENT B1 ;  /* 0x0000000000017941 */ /* 0x000fea0003800200 */
.L_x_250:
[----:B--2---:R2:W2:Y:S01]  /*10e0*/  SHFL.DOWN PT, R3, R2, 0x10, 0x1f ;  /* 0x0a001f0002037f89 */ /* 0x0044a200000e0000 */
[----:B------:R-:W-:Y:S01]  /*10f0*/  BSSY.RECONVERGENT B1, `(.L_x_252) ;  /* 0x0000017000017945 */ /* 0x000fe20003800200 */
[----:B-1----:R-:W-:Y:S02]  /*1100*/  IMAD.MOV.U32 R7, RZ, RZ, R4 ;  /* 0x000000ffff077224 */ /* 0x002fe400078e0004 */
[----:B0-----:R0:W1:Y:S01]  /*1110*/  SHFL.DOWN PT, R9, R4, 0x10, 0x1f ;  /* 0x0a001f0004097f89 */ /* 0x00106200000e0000 */
[----:B------:R-:W-:Y:S02]  /*1120*/  IMAD.MOV.U32 R6, RZ, RZ, R5 ;  /* 0x000000ffff067224 */ /* 0x000fe400078e0005 */
[----:B------:R-:W-:Y:S01]  /*1130*/  IMAD.MOV.U32 R8, RZ, RZ, R2 ;  /* 0x000000ffff087224 */ /* 0x000fe200078e0002 */
[----:B----4-:R0:W4:Y:S01]  /*1140*/  SHFL.DOWN PT, R10, R5, 0x10, 0x1f ;  /* 0x0a001f00050a7f89 */ /* 0x01012200000e0000 */
[----:B------:R-:W-:Y:S05]  /*1150*/  @P4 BRA `(.L_x_253) ;  /* 0x0000000000404947 */ /* 0x000fea0003800000 */
[----:B--2---:R-:W-:Y:S01]  /*1160*/  FSETP.GEU.AND P0, PT, R2, R3, PT ;  /* 0x000000030200720b */ /* 0x004fe20003f0e000 */
[----:B-1----:R-:W-:Y:S02]  /*1170*/  IMAD.MOV.U32 R7, RZ, RZ, R9 ;  /* 0x000000ffff077224 */ /* 0x002fe400078e0009 */
        /* <DEDUP_REMOVED lines=14> */
.L_x_253:
[----:B------:R-:W-:Y:S05]  /*1260*/  BSYNC.RECONVERGENT B1 ;  /* 0x0000000000017941 */ /* 0x000fea0003800200 */
.L_x_252:
[----:B------:R-:W-:Y:S04]  /*1270*/  BSSY.RECONVERGENT B1, `(.L_x_254) ;  /* 0x000000c000017945 */ /* 0x000fe80003800200 */
[----:B------:R-:W-:Y:S05]  /*1280*/  @P2 BRA `(.L_x_255) ;  /* 0x0000000000282947 */ /* 0x000fea0003800000 */
[----:B0-----:R-:W0:Y:S01]  /*1290*/  S2R R4, SR_CgaCtaId ;  /* 0x0000000000047919 */ /* 0x001e220000008800 */
[----:B--2---:R-:W-:Y:S02]  /*12a0*/  MOV R3, 0x400 ;  /* 0x0000040000037802 */ /* 0x004fe40000000f00 */
[----:B------:R-:W-:-:S04]  /*12b0*/  SHF.R.U32.HI R2, RZ, 0x1, R0 ;  /* 0x00000001ff027819 */ /* 0x000fc80000011600 */
[----:B------:R-:W-:Y:S02]  /*12c0*/  LOP3.LUT R2, R2, 0x1f0, RZ, 0xc0, !PT ;  /* 0x000001f002027812 */ /* 0x000fe400078ec0ff */
[----:B0-----:R-:W-:-:S05]  /*12d0*/  LEA R3, R4, R3, 0x18 ;  /* 0x0000000304037211 */ /* 0x001fca00078ec0ff */
[----:B------:R-:W-:Y:S02]  /*12e0*/  IMAD.IADD R5, R2, 0x1, R3 ;  /* 0x0000000102057824 */ /* 0x000fe400078e0203 */
[----:B------:R-:W-:Y:S02]  /*12f0*/  IMAD.MOV.U32 R2, RZ, RZ, R7 ;  /* 0x000000ffff027224 */ /* 0x000fe400078e0007 */
[----:B------:R-:W-:Y:S01]  /*1300*/  IMAD.MOV.U32 R3, RZ, RZ, R6 ;  /* 0x000000ffff037224 */ /* 0x000fe200078e0006 */
[----:B------:R0:W-:Y:S04]  /*1310*/  STS [R5+0x8], R8 ;  /* 0x0000080805007388 */ /* 0x0001e80000000800 */
[----:B------:R0:W-:Y:S02]  /*1320*/  STS.64 [R5+0x10], R2 ;  /* 0x0000100205007388 */ /* 0x0001e40000000a00 */
.L_x_255:
[----:B------:R-:W-:Y:S05]  /*1330*/  BSYNC.RECONVERGENT B1 ;  /* 0x0000000000017941 */ /* 0x000fea0003800200 */
.L_x_254:
[----:B------:R-:W-:Y:S01]  /*1340*/  BAR.SYNC.DEFER_BLOCKING 0x0 ;  /* 0x0000000000007b1d */ /* 0x000fe20000010000 */
[----:B------:R-:W-:-:S13]  /*1350*/  ISETP.NE.AND P1, PT, R0, RZ, PT ;  /* 0x000000ff0000720c */ /* 0x000fda0003f25270 */
[----:B------:R-:W-:Y:S05]  /*1360*/  @P1 BRA `(.L_x_256) ;  /* 0x0000004800341947 */ /* 0x000fea0003800000 */
[----:B0-2---:R-:W0:Y:S01]  /*1370*/  S2R R3, SR_CgaCtaId ;  /* 0x0000000000037919 */ /* 0x005e220000008800 */
[----:B------:R-:W-:Y:S01]  /*1380*/  MOV R0, 0x400 ;  /* 0x0000040000007802 */ /* 0x000fe20000000f00 */
[----:B------:R-:W-:Y:S03]  /*1390*/  BSSY.RECONVERGENT B1, `(.L_x_257) ;  /* 0x0000016000017945 */ /* 0x000fe60003800200 */
[----:B0-----:R-:W-:-:S05]  /*13a0*/  LEA R24, R3, R0, 0x18 ;  /* 0x0000000003187211 */ /* 0x001fca00078ec0ff */
[----:B------:R-:W0:Y:S04]  /*13b0*/  LDS R5, [R24+0x18] ;  /* 0x0000180018057984 */ /* 0x000e280000000800 */
[----:B------:R2:W1:Y:S04]  /*13c0*/  LDS.64 R2, [R24+0x20] ;  /* 0x0000200018027984 */ /* 0x0004680000000a00 */
[----:B------:R2:W1:Y:S04]  /*13d0*/  LDS R21, [R24+0x28] ;  /* 0x0000280018157984 */ /* 0x0004680000000800 */
[----:B------:R2:W1:Y:S01]  /*13e0*/  LDS R18, [R24+0x38] ;  /* 0x0000380018127984 */ /* 0x0004620000000800 */
[----:B0-----:R-:W-:Y:S01]  /*13f0*/  FSETP.GEU.AND P0, PT, R8, R5, PT ;  /* 0x000000050800720b */ /* 0x001fe20003f0e000 */
[----:B------:R-:W-:-:S12]  /*1400*/  IMAD.MOV.U32 R20, RZ, RZ, R5 ;  /* 0x000000ffff147224 */ /* 0x000fd800078e0005 */
[----:B-12---:R-:W-:Y:S05]  /*1410*/  @!P0 BRA `(.L_x_258) ;  /* 0x0000000000348947 */ /* 0x006fea0003800000 */
[----:B------:R-:W-:Y:S01]  /*1420*/  FSETP.GEU.AND P3, PT, R5, R8, PT ;  /* 0x000000080500720b */ /* 0x000fe20003f6e000 */
[----:B------:R-:W-:-:S12]  /*1430*/  IMAD.MOV.U32 R20, RZ, RZ, R8 ;  /* 0x000000ffff147224 */ /* 0x000fd800078e0008 */
[CC--:B------:R-:W-:Y:S02]  /*1440*/  @P3 ISETP.GE.U32.AND P0, PT, R7.reuse, R2.reuse, PT ;  /* 0x000000020700320c */ /* 0x0c0fe40003f06070 */
[CC--:B------:R-:W-:Y:S02]  /*1450*/  @P3 ISETP.LT.U32.AND P2, PT, R7.reuse, R2.reuse, PT ;  /* 0x000000020700320c */ /* 0x0c0fe40003f41070 */
[CC--:B------:R-:W-:Y:S02]  /*1460*/  @P3 ISETP.GE.AND.EX P0, PT, R6.reuse, R3.reuse, PT, P0 ;  /* 0x000000030600320c */ /* 0x0c0fe40003f06300 */
[----:B------:R-:W-:Y:S02]  /*1470*/  @P3 ISETP.LT.AND.EX P2, PT, R6, R3, PT, P2 ;  /* 0x000000030600320c */ /* 0x000fe40003f41320 */
[----:B------:R-:W-:Y:S02]  /*1480*/  @P3 FSEL R20, R8, R5, !P0 ;  /* 0x0000000508143208 */ /* 0x000fe40004000000 */
[----:B------:R-:W-:Y:S01]  /*1490*/  @P3 SEL R0, R7, R2, P2 ;  /* 0x0000000207003207 */ /* 0x000fe20001000000 */
[----:B------:R-:W-:Y:S01]  /*14a0*/  IMAD.MOV.U32 R2, RZ, RZ, R7 ;  /* 0x000000ffff027224 */ /* 0x000fe200078e0007 */
[----:B------:R-:W-:Y:S01]  /*14b0*/  @P3 SEL R5, R6, R3, P2 ;  /* 0x0000000306053207 */ /* 0x000fe20001000000 */
[----:B------:R-:W-:-:S02]  /*14c0*/  IMAD.MOV.U32 R3, RZ, RZ, R6 ;  /* 0x000000ffff037224 */ /* 0x000fc400078e0006 */
[----:B------:R-:W-:Y:S02]  /*14d0*/  @P3 IMAD.MOV.U32 R2, RZ, RZ, R0 ;  /* 0x000000ffff023224 */ /* 0x000fe400078e0000 */
[----:B------:R-:W-:-:S07]  /*14e0*/  @P3 IMAD.MOV.U32 R3, RZ, RZ, R5 ;  /* 0x000000ffff033224 */ /* 0x000fce00078e0005 */
.L_x_258:
[----:B------:R-:W-:Y:S05]  /*14f0*/  BSYNC.RECONVERGENT B1 ;  /* 0x0000000000017941 */ /* 0x000fea0003800200 */
.L_x_257:
[----:B------:R-:W0:Y:S01]  /*1500*/  LDS.64 R14, [R24+0x30] ;  /* 0x00003000180e7984 */ /* 0x000e220000000a00 */
[----:B------:R-:W-:Y:S01]  /*1510*/  FSETP.GEU.AND P0, PT, R20, R21, PT ;  /* 0x000000151400720b */ /* 0x000fe20003f0e000 */
[----:B------:R-:W-:Y:S01]  /*1520*/  BSSY.RECONVERGENT B1, `(.L_x_259) ;  /* 0x0000019000017945 */ /* 0x000fe20003800200 */
[----:B------:R-:W-:Y:S01]  /*1530*/  IMAD.MOV.U32 R23, RZ, RZ, R21 ;  /* 0x000000ffff177224 */ /* 0x000fe200078e0015 */
[----:B------:R1:W2:Y:S04]  /*1540*/  LDS R19, [R24+0x48] ;  /* 0x0000480018137984 */ /* 0x0002a80000000800 */
[----:B------:R1:W1:Y:S04]  /*1550*/  LDS R17, [R24+0x58] ;  /* 0x0000580018117984 */ /* 0x0002680000000800 */
[----:B------:R0:W1:Y:S04]  /*1560*/  LDS R16, [R24+0x68] ;  /* 0x0000680018107984 */ /* 0x0000680000000800 */
[----:B------:R0:W1:Y:S04]  /*1570*/  LDS R0, [R24+0x78] ;  /* 0x0000780018007984 */ /* 0x0000680000000800 */
[----:B---3--:R3:W1:Y:S04]  /*1580*/  LDS.64 R12, [R24+0x40] ;  /* 0x00004000180c7984 */ /* 0x0086680000000a00 */
[----:B----4-:R3:W4:Y:S04]  /*1590*/  LDS.64 R10, [R24+0x50] ;  /* 0x00005000180a7984 */ /* 0x0107280000000a00 */
[----:B------:R3:W1:Y:S04]  /*15a0*/  LDS.64 R8, [R24+0x60] ;  /* 0x0000600018087984 */ /* 0x0006680000000a00 */
[----:B------:R3:W1:Y:S04]  /*15b0*/  LDS.64 R6, [R24+0x70] ;  /* 0x0000700018067984 */ /* 0x0006680000000a00 */
[----:B------:R3:W1:Y:S01]  /*15c0*/  LDS.64 R4, [R24+0x80] ;  /* 0x0000800018047984 */ /* 0x0006620000000a00 */
[----:B0-----:R-:W-:-:S02]  /*15d0*/  IMAD.MOV.U32 R25, RZ, RZ, R14 ;  /* 0x000000ffff197224 */ /* 0x001fc400078e000e */
[----:B------:R-:W-:Y:S01]  /*15e0*/  IMAD.MOV.U32 R22, RZ, RZ, R15 ;  /* 0x000000ffff167224 */ /* 0x000fe200078e000f */
[----:B------:R-:W-:Y:S06]  /*15f0*/  @!P0 BRA `(.L_x_260) ;  /* 0x00000000002c8947 */ /* 0x000fec0003800000 */
        /* <DEDUP_REMOVED lines=11> */
.L_x_260:
[----:B------:R-:W-:Y:S05]  /*16b0*/  BSYNC.RECONVERGENT B1 ;  /* 0x0000000000017941 */ /* 0x000fea0003800200 */
.L_x_259:
[----:B------:R-:W-:Y:S01]  /*16c0*/  FSETP.GEU.AND P0, PT, R23, R18, PT ;  /* 0x000000121700720b */ /* 0x000fe20003f0e000 */
[----:B------:R-:W-:Y:S01]  /*16d0*/  BSSY.RECONVERGENT B1, `(.L_x_261) ;  /* 0x0000010000017945 */ /* 0x000fe20003800200 */
[----:B------:R-:W-:Y:S02]  /*16e0*/  IMAD.MOV.U32 R2, RZ, RZ, R18 ;  /* 0x000000ffff027224 */ /* 0x000fe400078e0012 */
[----:B-1----:R-:W-:Y:S02]  /*16f0*/  IMAD.MOV.U32 R3, RZ, RZ, R12 ;  /* 0x000000ffff037224 */ /* 0x002fe400078e000c */
        /* <DEDUP_REMOVED lines=13> */
.L_x_262:
[----:B------:R-:W-:Y:S05]  /*17d0*/  BSYNC.RECONVERGENT B1 ;  /* 0x0000000000017941 */ /* 0x000fea0003800200 */
.L_x_261:
[----:B--2---:R-:W-:Y:S01]  /*17e0*/  FSETP.GEU.AND P0, PT, R2, R19, PT ;  /* 0x000000130200720b */ /* 0x004fe20003f0e000 */
[----:B------:R-:W-:Y:S01]  /*17f0*/  BSSY.RECONVERGENT B1, `(.L_x_263) ;  /* 0x0000010000017945 */ /* 0x000fe20003800200 */
[----:B------:R-:W-:Y:S02]  /*1800*/  IMAD.MOV.U32 R12, RZ, RZ, R19 ;  /* 0x000000ffff0c7224 */ /* 0x000fe400078e0013 */
[----:B----4-:R-:W-:Y:S02]  /*1810*/  IMAD.MOV.U32 R15, RZ, RZ, R10 ;  /* 0x000000ffff0f7224 */ /* 0x010fe400078e000a */
[----:B------:R-:W-:-:S07]  /*1820*/  IMAD.MOV.U32 R14, RZ, RZ, R11 ;  /* 0x000000ffff0e7224 */ /* 0x000fce00078e000b */
[----:B------:R-:W-:Y:S05]  /*1830*/  @!P0 BRA `(.L_x_264) ;  /* 0x00000000002c8947 */ /* 0x000fea0003800000 */
[----:B------:R-:W-:Y:S01]  /*1840*/  FSETP.GEU.AND P3, PT, R19, R2, PT ;  /* 0x000000021300720b */ /* 0x000fe20003f6e000 */
[----:B------:R-:W-:Y:S02]  /*1850*/  IMAD.MOV.U32 R15, RZ, RZ, R3 ;  /* 0x000000ffff0f7224 */ /* 0x000fe400078e0003 */
[----:B------:R-:W-:Y:S02]  /*1860*/  IMAD.MOV.U32 R14, RZ, RZ, R20 ;  /* 0x000000ffff0e7224 */ /* 0x000fe400078e0014 */
[----:B------:R-:W-:-:S08]  /*1870*/  IMAD.MOV.U32 R12, RZ, RZ, R2 ;  /* 0x000000ffff0c7224 */ /* 0x000fd000078e0002 */
[CC--:B------:R-:W-:Y:S02]  /*1880*/  @P3 ISETP.GE.U32.AND P0, PT, R3.reuse, R10.reuse, PT ;  /* 0x0000000a0300320c */ /* 0x0c0fe40003f06070 */
[CC--:B------:R-:W-:Y:S02]  /*1890*/  @P3 ISETP.LT.U32.AND P2, PT, R3.reuse, R10.reuse, PT ;  /* 0x0000000a0300320c */ /* 0x0c0fe40003f41070 */
[CC--:B------:R-:W-:Y:S02]  /*18a0*/  @P3 ISETP.GE.AND.EX P0, PT, R20.reuse, R11.reuse, PT, P0 ;  /* 0x0000000b1400320c */ /* 0x0c0fe40003f06300 */
[----:B------:R-:W-:Y:S02]  /*18b0*/  @P3 ISETP.LT.AND.EX P2, PT, R20, R11, PT, P2 ;  /* 0x0000000b1400320c */ /* 0x000fe40003f41320 */
[----:B------:R-:W-:Y:S02]  /*18c0*/  @P3 FSEL R12, R2, R19, !P0 ;  /* 0x00000013020c3208 */ /* 0x000fe40004000000 */
[----:B------:R-:W-:-:S02]  /*18d0*/  @P3 SEL R15, R3, R10, P2 ;  /* 0x0000000a030f3207 */ /* 0x000fc40001000000 */
[----:B------:R-:W-:-:S07]  /*18e0*/  @P3 SEL R14, R20, R11, P2 ;  /* 0x0000000b140e3207 */ /* 0x000fce0001000000 */
.L_x_264:
[----:B------:R-:W-:Y:S05]  /*18f0*/  BSYNC.RECONVERGENT B1 ;  /* 0x0000000000017941 */ /* 0x000fea0003800200 */
.L_x_263:
        /* <DEDUP_REMOVED lines=17> */
.L_x_266:
[----:B------:R-:W-:Y:S05]  /*1a10*/  BSYNC.RECONVERGENT B1 ;  /* 0x0000000000017941 */ /* 0x000fea0003800200 */
.L_x_265:
        /* <DEDUP_REMOVED lines=17> */
.L_x_268:
[----:B------:R-:W-:Y:S05]  /*1b30*/  BSYNC.RECONVERGENT B1 ;  /* 0x0000000000017941 */ /* 0x000fea0003800200 */
.L_x_267:
[----:B------:R-:W-:Y:S01]  /*1b40*/  FSETP.GEU.AND P0, PT, R9, R0, PT ;  /* 0x000000000900720b */ /* 0x000fe20003f0e000 */
[----:B------:R-:W-:Y:S02]  /*1b50*/  IMAD.MOV.U32 R8, RZ, RZ, R0 ;  /* 0x000000ffff087224 */ /* 0x000fe400078e0000 */
[----:B------:R-:W-:Y:S02]  /*1b60*/  IMAD.MOV.U32 R7, RZ, RZ, R4 ;  /* 0x000000ffff077224 */ /* 0x000fe400078e0004 */
[----:B------:R-:W-:-:S08]  /*1b70*/  IMAD.MOV.U32 R6, RZ, RZ, R5 ;  /* 0x000000ffff067224 */ /* 0x000fd000078e0005 */
[----:B------:R-:W-:Y:S05]  /*1b80*/  @!P0 BRA `(.L_x_256) ;  /* 0x00000040002c8947 */ /* 0x000fea0003800000 */
[----:B------:R-:W-:Y:S01]  /*1b90*/  FSETP.GEU.AND P0, PT, R0, R9, PT ;  /* 0x000000090000720b */ /* 0x000fe20003f0e000 */
[----:B------:R-:W-:Y:S02]  /*1ba0*/  IMAD.MOV.U32 R8, RZ, RZ, R9 ;  /* 0x000000ffff087224 */ /* 0x000fe400078e0009 */
[----:B------:R-:W-:Y:S02]  /*1bb0*/  IMAD.MOV.U32 R7, RZ, RZ, R11 ;  /* 0x000000ffff077224 */ /* 0x000fe400078e000b */
[----:B------:R-:W-:-:S08]  /*1bc0*/  IMAD.MOV.U32 R6, RZ, RZ, R2 ;  /* 0x000000ffff067224 */ /* 0x000fd000078e0002 */
[----:B------:R-:W-:Y:S05]  /*1bd0*/  @!P0 BRA `(.L_x_256) ;  /* 0x0000004000188947 */ /* 0x000fea0003800000 */
[CC--:B------:R-:W-:Y:S02]  /*1be0*/  ISETP.GE.U32.AND P0, PT, R11.reuse, R4.reuse, PT ;  /* 0x000000040b00720c */ /* 0x0c0fe40003f06070 */
[----:B------:R-:W-:Y:S02]  /*1bf0*/  ISETP.LT.U32.AND P2, PT, R11, R4, PT ;  /* 0x000000040b00720c */ /* 0x000fe40003f41070 */
[CC--:B------:R-:W-:Y:S02]  /*1c00*/  ISETP.GE.AND.EX P0, PT, R2.reuse, R5.reuse, PT, P0 ;  /* 0x000000050200720c */ /* 0x0c0fe40003f06300 */
[----:B------:R-:W-:Y:S02]  /*1c10*/  ISETP.LT.AND.EX P2, PT, R2, R5, PT, P2 ;  /* 0x000000050200720c */ /* 0x000fe40003f41320 */
[----:B------:R-:W-:Y:S02]  /*1c20*/  FSEL R8, R9, R0, !P0 ;  /* 0x0000000009087208 */ /* 0x000fe40004000000 */
[----:B------:R-:W-:-:S02]  /*1c30*/  SEL R7, R11, R4, P2 ;  /* 0x000000040b077207 */ /* 0x000fc40001000000 */
[----:B------:R-:W-:Y:S01]  /*1c40*/  SEL R6, R2, R5, P2 ;  /* 0x0000000502067207 */ /* 0x000fe20001000000 */
[----:B------:R-:W-:Y:S06]  /*1c50*/  BRA `(.L_x_256) ;  /* 0x0000003c00f87947 */ /* 0x000fec0003800000 */
.L_x_243:
[----:B------:R-:W2:Y:S01]  /*1c60*/  S2R R12, SR_LANEID ;  /* 0x00000000000c7919 */ /* 0x000ea20000000000 */
[----:B------:R-:W-:Y:S01]  /*1c70*/  LOP3.LUT R5, R0, 0x3e0, RZ, 0xc0, !PT ;  /* 0x000003e000057812 */ /* 0x000fe200078ec0ff */
[----:B------:R-:W-:Y:S01]  /*1c80*/  BSSY.RECONVERGENT B1, `(.L_x_269) ;  /* 0x0000026000017945 */ /* 0x000fe20003800200 */
[----:B-----5:R-:W-:Y:S02]  /*1c90*/  IMAD.MOV.U32 R14, RZ, RZ, R2 ;  /* 0x000000ffff0e7224 */ /* 0x020fe400078e0002 */
[----:B------:R-:W-:Y:S02]  /*1ca0*/  IMAD.MOV.U32 R16, RZ, RZ, R3 ;  /* 0x000000ffff107224 */ /* 0x000fe400078e0003 */
[----:B-1----:R-:W-:Y:S01]  /*1cb0*/  VIADD R6, R5, 0x20 ;  /* 0x0000002005067836 */ /* 0x002fe20000000000 */
[----:B------:R-:W-:-:S04]  /*1cc0*/  LOP3.LUT R5, RZ, R5, RZ, 0x33, !PT ;  /* 0x00000005ff057212 */ /* 0x000fc800078e33ff */
[----:B------:R-:W-:Y:S01]  /*1cd0*/  ISETP.GT.AND P0, PT, R6, UR6, PT ;  /* 0x0000000606007c0c */ /* 0x000fe2000bf04270 */
[----:B------:R-:W-:-:S05]  /*1ce0*/  VIADD R5, R5, UR6 ;  /* 0x0000000605057c36 */ /* 0x000fca0008000000 */
[----:B------:R-:W-:-:S05]  /*1cf0*/  SEL R5, R5, 0x1f, P0 ;  /* 0x0000001f05057807 */ /* 0x000fca0000000000 */
[----:B------:R1:W3:Y:S04]  /*1d00*/  SHFL.DOWN PT, R7, R4, 0x1, R5 ;  /* 0x0820000004077989 */ /* 0x0002e800000e0005 */
[----:B0-----:R1:W0:Y:S04]  /*1d10*/  SHFL.DOWN PT, R9, R2, 0x1, R5 ;  /* 0x0820000002097989 */ /* 0x00122800000e0005 */
[----:B------:R1:W4:Y:S01]  /*1d20*/  SHFL.DOWN PT, R11, R3, 0x1, R5 ;  /* 0x08200000030b7989 */ /* 0x00032200000e0005 */
[C---:B--2---:R-:W-:Y:S01]  /*1d30*/  ISETP.GE.AND P0, PT, R12.reuse, R5, PT ;  /* 0x000000050c00720c */ /* 0x044fe20003f06270 */
[C---:B------:R-:W-:Y:S01]  /*1d40*/  VIADD R6, R12.reuse, 0x2 ;  /* 0x000000020c067836 */ /* 0x040fe20000000000 */
[C---:B------:R-:W-:Y:S01]  /*1d50*/  ISETP.NE.AND P3, PT, R12.reuse, RZ, PT ;  /* 0x000000ff0c00720c */ /* 0x040fe20003f65270 */
[----:B------:R-:W-:-:S02]  /*1d60*/  VIADD R8, R12, 0x4 ;  /* 0x000000040c087836 */ /* 0x000fc40000000000 */
[----:B------:R-:W-:Y:S01]  /*1d70*/  VIADD R10, R12, 0x8 ;  /* 0x000000080c0a7836 */ /* 0x000fe20000000000 */
[-C--:B------:R-:W-:Y:S01]  /*1d80*/  ISETP.GT.AND P6, PT, R6, R5.reuse, PT ;  /* 0x000000050600720c */ /* 0x080fe20003fc4270 */
[----:B------:R-:W-:Y:S01]  /*1d90*/  IMAD.MOV.U32 R6, RZ, RZ, R4 ;  /* 0x000000ffff067224 */ /* 0x000fe200078e0004 */
[-C--:B------:R-:W-:Y:S01]  /*1da0*/  ISETP.GT.AND P4, PT, R8, R5.reuse, PT ;  /* 0x000000050800720c */ /* 0x080fe20003f84270 */
[----:B------:R-:W-:Y:S01]  /*1db0*/  VIADD R8, R12, 0x10 ;  /* 0x000000100c087836 */ /* 0x000fe20000000000 */
[----:B------:R-:W-:-:S03]  /*1dc0*/  ISETP.GT.AND P2, PT, R10, R5, PT ;  /* 0x000000050a00720c */ /* 0x000fc60003f44270 */
[----:B-1----:R-:W-:Y:S10]  /*1dd0*/  @P0 BRA `(.L_x_270) ;  /* 0x0000000000400947 */ /* 0x002ff40003800000 */
[----:B---3--:R-:W-:Y:S01]  /*1de0*/  FSETP.GEU.AND P0, PT, R4, R7, PT ;  /* 0x000000070400720b */ /* 0x008fe20003f0e000 */
        /* <DEDUP_REMOVED lines=15> */
.L_x_270:
[----:B------:R-:W-:Y:S05]  /*1ee0*/  BSYNC.RECONVERGENT B1 ;  /* 0x0000000000017941 */ /* 0x000fea0003800200 */
.L_x_269:
[----:B------:R1:W2:Y:S01]  /*1ef0*/  SHFL.DOWN PT, R3, R6, 0x2, R5 ;  /* 0x0840000006037989 */ /* 0x0002a200000e0005 */
[----:B------:R-:W-:Y:S01]  /*1f00*/  BSSY.RECONVERGENT B1, `(.L_x_271) ;  /* 0x0000018000017945 */ /* 0x000fe20003800200 */
[----:B------:R-:W-:Y:S01]  /*1f10*/  ISETP.GT.AND P5, PT, R8, R5, PT ;  /* 0x000000050800720c */ /* 0x000fe20003fa4270 */
[----:B------:R-:W-:Y:S01]  /*1f20*/  IMAD.MOV.U32 R10, RZ, RZ, R14 ;  /* 0x000000ffff0a7224 */ /* 0x000fe200078e000e */
[----:B---3--:R1:W3:Y:S01]  /*1f30*/  SHFL.DOWN PT, R7, R14, 0x2, R5 ;  /* 0x084000000e077989 */ /* 0x0082e200000e0005 */
[----:B------:R-:W-:Y:S02]  /*1f40*/  IMAD.MOV.U32 R12, RZ, RZ, R16 ;  /* 0x000000ffff0c7224 */ /* 0x000fe400078e0010 */
[----:B------:R-:W-:Y:S01]  /*1f50*/  IMAD.MOV.U32 R2, RZ, RZ, R6 ;  /* 0x000000ffff027224 */ /* 0x000fe200078e0006 */
[----:B0-----:R1:W0:Y:S01]  /*1f60*/  SHFL.DOWN PT, R9, R16, 0x2, R5 ;  /* 0x0840000010097989 */ /* 0x00122200000e0005 */
[----:B------:R-:W-:Y:S06]  /*1f70*/  @P6 BRA `(.L_x_272) ;  /* 0x0000000000406947 */ /* 0x000fec0003800000 */
[----:B--2---:R-:W-:Y:S01]  /*1f80*/  FSETP.GEU.AND P0, PT, R6, R3, PT ;  /* 0x000000030600720b */ /* 0x004fe20003f0e000 */
[----:B---3--:R-:W-:Y:S02]  /*1f90*/  IMAD.MOV.U32 R10, RZ, RZ, R7 ;  /* 0x000000ffff0a7224 */ /* 0x008fe400078e0007 */
[----:B0-----:R-:W-:Y:S02]  /*1fa0*/  IMAD.MOV.U32 R12, RZ, RZ, R9 ;  /* 0x000000ffff0c7224 */ /* 0x001fe400078e0009 */
        /* <DEDUP_REMOVED lines=13> */
.L_x_272:
[----:B------:R-:W-:Y:S05]  /*2080*/  BSYNC.RECONVERGENT B1 ;  /* 0x0000000000017941 */ /* 0x000fea0003800200 */
.L_x_271:
[----:B--2---:R2:W2:Y:S01]  /*2090*/  SHFL.DOWN PT, R3, R2, 0x4, R5 ;  /* 0x0880000002037989 */ /* 0x0044a200000e0005 */
[----:B------:R-:W-:Y:S01]  /*20a0*/  BSSY.RECONVERGENT B1, `(.L_x_273) ;  /* 0x0000017000017945 */ /* 0x000fe20003800200 */
[----:B------:R-:W-:Y:S02]  /*20b0*/  IMAD.MOV.U32 R4, RZ, RZ, R2 ;  /* 0x000000ffff047224 */ /* 0x000fe400078e0002 */
[----:B---3--:R3:W2:Y:S01]  /*20c0*/  SHFL.DOWN PT, R7, R10, 0x4, R5 ;  /* 0x088000000a077989 */ /* 0x0086a200000e0005 */
[----:B-1----:R-:W-:Y:S02]  /*20d0*/  IMAD.MOV.U32 R6, RZ, RZ, R10 ;  /* 0x000000ffff067224 */ /* 0x002fe400078e000a */
[----:B------:R-:W-:Y:S01]  /*20e0*/  IMAD.MOV.U32 R8, RZ, RZ, R12 ;  /* 0x000000ffff087224 */ /* 0x000fe200078e000c */
[----:B0-----:R3:W0:Y:S01]  /*20f0*/  SHFL.DOWN PT, R9, R12, 0x4, R5 ;  /* 0x088000000c097989 */ /* 0x00162200000e0005 */
[----:B------:R-:W-:Y:S05]  /*2100*/  @P4 BRA `(.L_x_274) ;  /* 0x0000000000404947 */ /* 0x000fea0003800000 */
[----:B--2---:R-:W-:Y:S01]  /*2110*/  FSETP.GEU.AND P0, PT, R2, R3, PT ;  /* 0x000000030200720b */ /* 0x004fe20003f0e000 */
[----:B------:R-:W-:Y:S02]  /*2120*/  IMAD.MOV.U32 R4, RZ, RZ, R3 ;  /* 0x000000ffff047224 */ /* 0x000fe400078e0003 */
[----:B------:R-:W-:Y:S02]  /*2130*/  IMAD.MOV.U32 R6, RZ, RZ, R7 ;  /* 0x000000ffff067224 */ /* 0x000fe400078e0007 */
[----:B0-----:R-:W-:-:S08]  /*2140*/  IMAD.MOV.U32 R8, RZ, RZ, R9 ;  /* 0x000000ffff087224 */ /* 0x001fd000078e0009 */
        /* <DEDUP_REMOVED lines=12> */
.L_x_274:
[----:B------:R-:W-:Y:S05]  /*2210*/  BSYNC.RECONVERGENT B1 ;  /* 0x0000000000017941 */ /* 0x000fea0003800200 */
.L_x_273:
[----:B--2---:R1:W2:Y:S01]  /*2220*/  SHFL.DOWN PT, R3, R4, 0x8, R5 ;  /* 0x0900000004037989 */ /* 0x0042a200000e0005 */
[----:B------:R-:W-:Y:S01]  /*2230*/  BSSY.RECONVERGENT B1, `(.L_x_275) ;  /* 0x0000017000017945 */ /* 0x000fe20003800200 */
[----:B------:R-:W-:Y:S02]  /*2240*/  IMAD.MOV.U32 R2, RZ, RZ, R4 ;  /* 0x000000ffff027224 */ /* 0x000fe400078e0004 */
[----:B------:R1:W1:Y:S01]  /*2250*/  SHFL.DOWN PT, R7, R6, 0x8, R5 ;  /* 0x0900000006077989 */ /* 0x00026200000e0005 */
[----:B---3--:R-:W-:Y:S02]  /*2260*/  IMAD.MOV.U32 R10, RZ, RZ, R6 ;  /* 0x000000ffff0a7224 */ /* 0x008fe400078e0006 */
[----:B------:R-:W-:Y:S01]  /*2270*/  IMAD.MOV.U32 R12, RZ, RZ, R8 ;  /* 0x000000ffff0c7224 */ /* 0x000fe200078e0008 */
[----:B0-----:R0:W3:Y:S01]  /*2280*/  SHFL.DOWN PT, R9, R8, 0x8, R5 ;  /* 0x0900000008097989 */ /* 0x0010e200000e0005 */
[----:B------:R-:W-:Y:S05]  /*2290*/  @P2 BRA `(.L_x_276) ;  /* 0x0000000000402947 */ /* 0x000fea0003800000 */
[----:B--2---:R-:W-:Y:S01]  /*22a0*/  FSETP.GEU.AND P0, PT, R4, R3, PT ;  /* 0x000000030400720b */ /* 0x004fe20003f0e000 */
[----:B------:R-:W-:Y:S02]  /*22b0*/  IMAD.MOV.U32 R2, RZ, RZ, R3 ;  /* 0x000000ffff027224 */ /* 0x000fe400078e0003 */
[----:B-1----:R-:W-:Y:S02]  /*22c0*/  IMAD.MOV.U32 R10, RZ, RZ, R7 ;  /* 0x000000ffff0a7224 */ /* 0x002fe400078e0007 */
[----:B---3--:R-:W-:-:S08]  /*22d0*/  IMAD.MOV.U32 R12, RZ, RZ, R9 ;  /* 0x000000ffff0c7224 */ /* 0x008fd000078e0009 */
        /* <DEDUP_REMOVED lines=12> */
.L_x_276:
[----:B------:R-:W-:Y:S05]  /*23a0*/  BSYNC.RECONVERGENT B1 ;  /* 0x0000000000017941 */ /* 0x000fea0003800200 */
.L_x_275:
[----:B--2---:R2:W2:Y:S01]  /*23b0*/  SHFL.DOWN PT, R3, R2, 0x10, R5 ;  /* 0x0a00000002037989 */ /* 0x0044a200000e0005 */
[----:B------:R-:W-:Y:S01]  /*23c0*/  BSSY.RECONVERGENT B1, `(.L_x_277) ;  /* 0x0000017000017945 */ /* 0x000fe20003800200 */
[----:B0-----:R-:W-:Y:S02]  /*23d0*/  IMAD.MOV.U32 R8, RZ, RZ, R2 ;  /* 0x000000ffff087224 */ /* 0x001fe400078e0002 */
[----:B---3--:R0:W3:Y:S01]  /*23e0*/  SHFL.DOWN PT, R9, R10, 0x10, R5 ;  /* 0x0a0000000a097989 */ /* 0x0080e200000e0005 */
[----:B-1----:R-:W-:Y:S02]  /*23f0*/  IMAD.MOV.U32 R7, RZ, RZ, R10 ;  /* 0x000000ffff077224 */ /* 0x002fe400078e000a */
[----:B------:R-:W-:Y:S01]  /*2400*/  IMAD.MOV.U32 R6, RZ, RZ, R12 ;  /* 0x000000ffff067224 */ /* 0x000fe200078e000c */
[----:B----4-:R0:W1:Y:S01]  /*2410*/  SHFL.DOWN PT, R11, R12, 0x10, R5 ;  /* 0x0a0000000c0b7989 */ /* 0x01006200000e0005 */
[----:B------:R-:W-:Y:S05]  /*2420*/  @P5 BRA `(.L_x_278) ;  /* 0x0000000000405947 */ /* 0x000fea0003800000 */
[----:B--2---:R-:W-:Y:S01]  /*2430*/  FSETP.GEU.AND P0, PT, R2, R3, PT ;  /* 0x000000030200720b */ /* 0x004fe20003f0e000 */
[----:B------:R-:W-:Y:S02]  /*2440*/  IMAD.MOV.U32 R8, RZ, RZ, R3 ;  /* 0x000000ffff087224 */ /* 0x000fe400078e0003 */
[----:B---3--:R-:W-:Y:S02]  /*2450*/  IMAD.MOV.U32 R7, RZ, RZ, R9 ;  /* 0x000000ffff077224 */ /* 0x008fe400078e0009 */
[----:B-1----:R-:W-:-:S08]  /*2460*/  IMAD.MOV.U32 R6, RZ, RZ, R11 ;  /* 0x000000ffff067224 */ /* 0x002fd000078e000b */
        /* <DEDUP_REMOVED lines=12> */
.L_x_278:
[----:B------:R-:W-:Y:S05]  /*2530*/  BSYNC.RECONVERGENT B1 ;  /* 0x0000000000017941 */ /* 0x000fea0003800200 */
.L_x_277:
[----:B------:R-:W-:Y:S04]  /*2540*/  BSSY.RECONVERGENT B1, `(.L_x_279) ;  /* 0x000000c000017945 */ /* 0x000fe80003800200 */
[----:B------:R-:W-:Y:S05]  /*2550*/  @P3 BRA `(.L_x_280) ;  /* 0x0000000000283947 */ /* 0x000fea0003800000 */
[----:B------:R-:W4:Y:S01]  /*2560*/  S2R R4, SR_CgaCtaId ;  /* 0x0000000000047919 */ /* 0x000f220000008800 */
[----:B--2---:R-:W-:Y:S02]  /*2570*/  MOV R3, 0x400 ;  /* 0x0000040000037802 */ /* 0x004fe40000000f00 */
[----:B------:R-:W-:-:S04]  /*2580*/  SHF.R.U32.HI R2, RZ, 0x1, R0 ;  /* 0x00000001ff027819 */ /* 0x000fc80000011600 */
[----:B------:R-:W-:Y:S02]  /*2590*/  LOP3.LUT R2, R2, 0x1f0, RZ, 0xc0, !PT ;  /* 0x000001f002027812 */ /* 0x000fe400078ec0ff */
[----:B----4-:R-:W-:-:S05]  /*25a0*/  LEA R3, R4, R3, 0x18 ;  /* 0x0000000304037211 */ /* 0x010fca00078ec0ff */
[----:B0-----:R-:W-:Y:S02]  /*25b0*/  IMAD.IADD R5, R2, 0x1, R3 ;  /* 0x0000000102057824 */ /* 0x001fe400078e0203 */
[----:B------:R-:W-:Y:S02]  /*25c0*/  IMAD.MOV.U32 R2, RZ, RZ, R7 ;  /* 0x000000ffff027224 */ /* 0x000fe400078e0007 */
[----:B------:R-:W-:Y:S01]  /*25d0*/  IMAD.MOV.U32 R3, RZ, RZ, R6 ;  /* 0x000000ffff037224 */ /* 0x000fe200078e0006 */
[----:B------:R4:W-:Y:S04]  /*25e0*/  STS [R5+0x8], R8 ;  /* 0x0000080805007388 */ /* 0x0009e80000000800 */
[----:B------:R4:W-:Y:S02]  /*25f0*/  STS.64 [R5+0x10], R2 ;  /* 0x0000100205007388 */ /* 0x0009e40000000a00 */
.L_x_280:
[----:B------:R-:W-:Y:S05]  /*2600*/  BSYNC.RECONVERGENT B1 ;  /* 0x0000000000017941 */ /* 0x000fea0003800200 */
.L_x_279:
[----:B------:R-:W-:Y:S01]  /*2610*/  BAR.SYNC.DEFER_BLOCKING 0x0 ;  /* 0x0000000000007b1d */ /* 0x000fe20000010000 */
[----:B------:R-:W-:-:S13]  /*2620*/  ISETP.NE.AND P1, PT, R0, RZ, PT ;  /* 0x000000ff0000720c */ /* 0x000fda0003f25270 */
[----:B------:R-:W-:Y:S05]  /*2630*/  @P1 BRA `(.L_x_256) ;  /* 0x0000003400801947 */ /* 0x000fea0003800000 */
[----:B------:R-:W-:Y:S01]  /*2640*/  UISETP.GE.AND UP0, UPT, UR6, 0x21, UPT ;  /* 0x000000210600788c */ /* 0x000fe2000bf06270 */
[----:B------:R-:W-:Y:S02]  /*2650*/  IMAD.MOV.U32 R0, RZ, RZ, R8 ;  /* 0x000000ffff007224 */ /* 0x000fe400078e0008 */
[----:B---3--:R-:W-:Y:S02]  /*2660*/  IMAD.MOV.U32 R9, RZ, RZ, R7 ;  /* 0x000000ffff097224 */ /* 0x008fe400078e0007 */
[----:B0-----:R-:W-:-:S04]  /*2670*/  IMAD.MOV.U32 R10, RZ, RZ, R6 ;  /* 0x000000ffff0a7224 */ /* 0x001fc800078e0006 */
[----:B------:R-:W-:Y:S05]  /*2680*/  BRA.U !UP0, `(.L_x_281) ;  /* 0x00000001085c7547 */ /* 0x000fea000b800000 */
[----:B------:R-:W0:Y:S01]  /*2690*/  S2UR UR5, SR_CgaCtaId ;  /* 0x00000000000579c3 */ /* 0x000e220000008800 */
[----:B------:R-:W-:Y:S01]  /*26a0*/  UMOV UR4, 0x400 ;  /* 0x0000040000047882 */ /* 0x000fe20000000000 */
[----:B------:R-:W-:Y:S01]  /*26b0*/  BSSY.RECONVERGENT B1, `(.L_x_281) ;  /* 0x0000014000017945 */ /* 0x000fe20003800200 */
[----:B0-----:R-:W-:-:S09]  /*26c0*/  ULEA UR4, UR5, UR4, 0x18 ;  /* 0x0000000405047291 */ /* 0x001fd2000f8ec0ff */
[----:B--2-4-:R-:W0:Y:S04]  /*26d0*/  LDS R3, [UR4+0x18] ;  /* 0x00001804ff037984 */ /* 0x014e280008000800 */
[----:B------:R-:W2:Y:S01]  /*26e0*/  LDS.64 R4, [UR4+0x20] ;  /* 0x00002004ff047984 */ /* 0x000ea20008000a00 */
[----:B0-----:R-:W-:Y:S01]  /*26f0*/  FSETP.GEU.AND P0, PT, R8, R3, PT ;  /* 0x000000030800720b */ /* 0x001fe20003f0e000 */
[----:B------:R-:W-:Y:S02]  /*2700*/  IMAD.MOV.U32 R0, RZ, RZ, R3 ;  /* 0x000000ffff007224 */ /* 0x000fe400078e0003 */
[----:B--2---:R-:W-:Y:S02]  /*2710*/  IMAD.MOV.U32 R9, RZ, RZ, R4 ;  /* 0x000000ffff097224 */ /* 0x004fe400078e0004 */
[----:B------:R-:W-:-:S08]  /*2720*/  IMAD.MOV.U32 R10, RZ, RZ, R5 ;  /* 0x000000ffff0a7224 */ /* 0x000fd000078e0005 */
        /* <DEDUP_REMOVED lines=12> */
.L_x_282:
[----:B------:R-:W-:Y:S05]  /*27f0*/  BSYNC.RECONVERGENT B1 ;  /* 0x0000000000017941 */ /* 0x000fea0003800200 */
.L_x_281:
[----:B------:R-:W-:Y:S01]  /*2800*/  UISETP.GE.AND UP0, UPT, UR6, 0x41, UPT ;  /* 0x000000410600788c */ /* 0x000fe2000bf06270 */
[----:B--2-4-:R-:W-:Y:S02]  /*2810*/  IMAD.MOV.U32 R2, RZ, RZ, R0 ;  /* 0x000000ffff027224 */ /* 0x014fe400078e0000 */
[----:B------:R-:W-:Y:S02]  /*2820*/  IMAD.MOV.U32 R5, RZ, RZ, R9 ;  /* 0x000000ffff057224 */ /* 0x000fe400078e0009 */
[----:B------:R-:W-:-:S04]  /*2830*/  IMAD.MOV.U32 R4, RZ, RZ, R10 ;  /* 0x000000ffff047224 */ /* 0x000fc800078e000a */
[----:B------:R-:W-:Y:S05]  /*2840*/  BRA.U !UP0, `(.L_x_283) ;  /* 0x00000001085c7547 */ /* 0x000fea000b800000 */
[----:B------:R-:W0:Y:S01]  /*2850*/  S2UR UR5, SR_CgaCtaId ;  /* 0x00000000000579c3 */ /* 0x000e220000008800 */
[----:B------:R-:W-:Y:S01]  /*2860*/  UMOV UR4, 0x400 ;  /* 0x0000040000047882 */ /* 0x000fe20000000000 */
[----:B------:R-:W-:Y:S01]  /*2870*/  BSSY.RECONVERGENT B1, `(.L_x_283) ;  /* 0x0000014000017945 */ /* 0x000fe20003800200 */
[----:B0-----:R-:W-:-:S09]  /*2880*/  ULEA UR4, UR5, UR4, 0x18 ;  /* 0x0000000405047291 */ /* 0x001fd2000f8ec0ff */
[----:B------:R-:W0:Y:S04]  /*2890*/  LDS R3, [UR4+0x28] ;  /* 0x00002804ff037984 */ /* 0x000e280008000800 */
        /* <DEDUP_REMOVED lines=17> */
.L_x_284:
[----:B------:R-:W-:Y:S05]  /*29b0*/  BSYNC.RECONVERGENT B1 ;  /* 0x0000000000017941 */ /* 0x000fea0003800200 */
.L_x_283:
[----:B------:R-:W-:Y:S01]  /*29c0*/  UISETP.GE.AND UP0, UPT, UR6, 0x61, UPT ;  /* 0x000000610600788c */ /* 0x000fe2000bf06270 */
[----:B------:R-:W-:Y:S02]  /*29d0*/  IMAD.MOV.U32 R0, RZ, RZ, R2 ;  /* 0x000000ffff007224 */ /* 0x000fe400078e0002 */
        /* <DEDUP_REMOVED lines=25> */
.L_x_286:
[----:B------:R-:W-:Y:S05]  /*2b70*/  BSYNC.RECONVERGENT B1 ;  /* 0x0000000000017941 */ /* 0x000fea0003800200 */
.L_x_285:
        /* <DEDUP_REMOVED lines=27> */
.L_x_288:
[----:B------:R-:W-:Y:S05]  /*2d30*/  BSYNC.RECONVERGENT B1 ;  /* 0x0000000000017941 */ /* 0x000fea0003800200 */
.L_x_287:
        /* <DEDUP_REMOVED lines=27> */
.L_x_290:
[----:B------:R-:W-:Y:S05]  /*2ef0*/  BSYNC.RECONVERGENT B1 ;  /* 0x0000000000017941 */ /* 0x000fea0003800200 */
.L_x_289:
        /* <DEDUP_REMOVED lines=27> */
.L_x_292:
[----:B------:R-:W-:Y:S05]  /*30b0*/  BSYNC.RECONVERGENT B1 ;  /* 0x0000000000017941 */ /* 0x000fea0003800200 */
.L_x_291:
[----:B------:R-:W-:Y:S01]  /*30c0*/  UISETP.GE.AND UP0, UPT, UR6, 0xe1, UPT ;  /* 0x000000e10600788c */ /* 0x000fe2000bf06270 */
[----:B------:R-:W-:Y:S02]  /*30d0*/  IMAD.MOV.U32 R8, RZ, RZ, R2 ;  /* 0x000000ffff087224 */ /* 0x000fe400078e0002 */
[----:B------:R-:W-:Y:S02]  /*30e0*/  IMAD.MOV.U32 R7, RZ, RZ, R5 ;  /* 0x000000ffff077224 */ /* 0x000fe400078e0005 */
[----:B------:R-:W-:-:S04]  /*30f0*/  IMAD.MOV.U32 R6, RZ, RZ, R4 ;  /* 0x000000ffff067224 */ /* 0x000fc800078e0004 */
[----:B------:R-:W-:Y:S05]  /*3100*/  BRA.U !UP0, `(.L_x_256) ;  /* 0x0000002908cc7547 */ /* 0x000fea000b800000 */
[----:B------:R-:W0:Y:S01]  /*3110*/  S2UR UR5, SR_CgaCtaId ;  /* 0x00000000000579c3 */ /* 0x000e220000008800 */
[----:B------:R-:W-:Y:S02]  /*3120*/  UMOV UR4, 0x400 ;  /* 0x0000040000047882 */ /* 0x000fe40000000000 */
[----:B0-----:R-:W-:-:S09]  /*3130*/  ULEA UR4, UR5, UR4, 0x18 ;  /* 0x0000000405047291 */ /* 0x001fd2000f8ec0ff */
[----:B------:R-:W0:Y:S04]  /*3140*/  LDS R3, [UR4+0x78] ;  /* 0x00007804ff037984 */ /* 0x000e280008000800 */
[----:B-1----:R-:W1:Y:S01]  /*3150*/  LDS.64 R10, [UR4+0x80] ;  /* 0x00008004ff0a7984 */ /* 0x002e620008000a00 */
[----:B0-----:R-:W-:Y:S01]  /*3160*/  FSETP.GEU.AND P0, PT, R2, R3, PT ;  /* 0x000000030200720b */ /* 0x001fe20003f0e000 */
[----:B------:R-:W-:Y:S02]  /*3170*/  IMAD.MOV.U32 R8, RZ, RZ, R3 ;  /* 0x000000ffff087224 */ /* 0x000fe400078e0003 */
[----:B-1----:R-:W-:Y:S02]  /*3180*/  IMAD.MOV.U32 R7, RZ, RZ, R10 ;  /* 0x000000ffff077224 */ /* 0x002fe400078e000a */
        /* <DEDUP_REMOVED lines=8> */
[CC--:B------:R-:W-:Y:S02]  /*3210*/  ISETP.LT.U32.AND P2, PT, R5.reuse, R10.reuse, PT ;  /* 0x0000000a0500720c */ /* 0x0c0fe40003f41070 */
[CC--:B------:R-:W-:Y:S02]  /*3220*/  ISETP.GE.AND.EX P0, PT, R4.reuse, R11.reuse, PT, P0 ;  /* 0x0000000b0400720c */ /* 0x0c0fe40003f06300 */
[----:B------:R-:W-:Y:S02]  /*3230*/  ISETP.LT.AND.EX P2, PT, R4, R11, PT, P2 ;  /* 0x0000000b0400720c */ /* 0x000fe40003f41320 */
[----:B------:R-:W-:Y:S02]  /*3240*/  FSEL R8, R2, R3, !P0 ;  /* 0x0000000302087208 */ /* 0x000fe40004000000 */
[----:B------:R-:W-:-:S02]  /*3250*/  SEL R7, R5, R10, P2 ;  /* 0x0000000a05077207 */ /* 0x000fc40001000000 */
[----:B------:R-:W-:Y:S01]  /*3260*/  SEL R6, R4, R11, P2 ;  /* 0x0000000b04067207 */ /* 0x000fe20001000000 */
[----:B------:R-:W-:Y:S06]  /*3270*/  BRA `(.L_x_256) ;  /* 0x0000002800707947 */ /* 0x000fec0003800000 */
.L_x_224:
[----:B------:R-:W1:Y:S01]  /*3280*/  S2R R0, SR_TID.X ;  /* 0x0000000000007919 */ /* 0x000e620000002100 */
[----:B------:R-:W1:Y:S02]  /*3290*/  LDC.64 R2, c[0x0][0x380] ;  /* 0x0000e000ff027b82 */ /* 0x000e640000000a00 */
[----:B-1----:R-:W-:-:S05]  /*32a0*/  IMAD.WIDE.U32 R2, R0, 0x10, R2 ;  /* 0x0000001000027825 */ /* 0x002fca00078e0002 */
[----:B0-----:R-:W2:Y:S04]  /*32b0*/  LDG.E.CONSTANT R11, desc[UR10][R2.64] ;  /* 0x0000000a020b7981 */ /* 0x001ea8000c1e9900 */
[----:B------:R-:W2:Y:S04]  /*32c0*/  LDG.E.CONSTANT R6, desc[UR10][R2.64+0x1000] ;  /* 0x0010000a02067981 */ /* 0x000ea8000c1e9900 */
[----:B------:R-:W3:Y:S04]  /*32d0*/  LDG.E.64.CONSTANT R4, desc[UR10][R2.64+0x8] ;  /* 0x0000080a02047981 */ /* 0x000ee8000c1e9b00 */
[----:B------:R-:W3:Y:S04]  /*32e0*/  LDG.E.64.CONSTANT R16, desc[UR10][R2.64+0x1008] ;  /* 0x0010080a02107981 */ /* 0x000ee8000c1e9b00 */
[----:B------:R-:W4:Y:S04]  /*32f0*/  LDG.E.CONSTANT R7, desc[UR10][R2.64+0x2000] ;  /* 0x0020000a02077981 */ /* 0x000f28000c1e9900 */
[----:B------:R-:W5:Y:S04]  /*3300*/  LDG.E.64.CONSTANT R14, desc[UR10][R2.64+0x2008] ;  /* 0x0020080a020e7981 */ /* 0x000f68000c1e9b00 */
[----:B------:R-:W5:Y:S04]  /*3310*/  LDG.E.CONSTANT R10, desc[UR10][R2.64+0x3000] ;  /* 0x0030000a020a7981 */ /* 0x000f68000c1e9900 */
[----:B------:R-:W5:Y:S04]  /*3320*/  LDG.E.64.CONSTANT R12, desc[UR10][R2.64+0x3008] ;  /* 0x0030080a020c7981 */ /* 0x000f68000c1e9b00 */
[----:B------:R-:W5:Y:S04]  /*3330*/  LDG.E.CONSTANT R26, desc[UR10][R2.64+0x4000] ;  /* 0x0040000a021a7981 */ /* 0x000f68000c1e9900 */
[----:B------:R0:W5:Y:S01]  /*3340*/  LDG.E.64.CONSTANT R8, desc[UR10][R2.64+0x4008] ;  /* 0x0040080a02087981 */ /* 0x000162000c1e9b00 */
[----:B------:R-:W-:Y:S01]  /*3350*/  UISETP.GE.U32.AND UP0, UPT, UR8, 0xa00, UPT ;  /* 0x00000a000800788c */ /* 0x000fe2000bf06070 */
[----:B0-----:R-:W-:-:S02]  /*3360*/  IMAD.MOV.U32 R3, RZ, RZ, 0x500 ;  /* 0x00000500ff037424 */ /* 0x001fc400078e00ff */
[----:B------:R-:W-:Y:S01]  /*3370*/  IMAD.MOV.U32 R2, RZ, RZ, RZ ;  /* 0x000000ffff027224 */ /* 0x000fe200078e00ff */
[----:B--2---:R-:W-:-:S13]  /*3380*/  FSETP.GEU.AND P1, PT, R11, R6, PT ;  /* 0x000000060b00720b */ /* 0x004fda0003f2e000 */
[----:B---3--:R-:W-:-:S04]  /*3390*/  @P1 ISETP.GE.U32.AND P0, PT, R4, R16, PT ;  /* 0x000000100400120c */ /* 0x008fc80003f06070 */
[----:B------:R-:W-:-:S04]  /*33a0*/  @P1 ISETP.GE.AND.EX P0, PT, R5, R17, PT, P0 ;  /* 0x000000110500120c */ /* 0x000fc80003f06300 */
[----:B------:R-:W-:-:S04]  /*33b0*/  @P1 FSETP.LT.OR P0, PT, R6, R11, !P0 ;  /* 0x0000000b0600120b */ /* 0x000fc80004701400 */
[----:B------:R-:W-:Y:S02]  /*33c0*/  @P1 FSEL R6, R11, R6, P0 ;  /* 0x000000060b061208 */ /* 0x000fe40000000000 */
[----:B------:R-:W-:Y:S02]  /*33d0*/  @P1 SEL R16, R4, R16, P0 ;  /* 0x0000001004101207 */ /* 0x000fe40000000000 */
[----:B----4-:R-:W-:Y:S02]  /*33e0*/  FSETP.GEU.AND P2, PT, R6, R7, PT ;  /* 0x000000070600720b */ /* 0x010fe40003f4e000 */
[----:B------:R-:W-:-:S11]  /*33f0*/  @P1 SEL R17, R5, R17, P0 ;  /* 0x0000001105111207 */ /* 0x000fd60000000000 */
[----:B-----5:R-:W-:-:S04]  /*3400*/  @P2 ISETP.GE.U32.AND P0, PT, R16, R14, PT ;  /* 0x0000000e1000220c */ /* 0x020fc80003f06070 */
[----:B------:R-:W-:-:S04]  /*3410*/  @P2 ISETP.GE.AND.EX P0, PT, R17, R15, PT, P0 ;  /* 0x0000000f1100220c */ /* 0x000fc80003f06300 */
[----:B------:R-:W-:-:S04]  /*3420*/  @P2 FSETP.LT.OR P0, PT, R7, R6, !P0 ;  /* 0x000000060700220b */ /* 0x000fc80004701400 */
[----:B------:R-:W-:Y:S02]  /*3430*/  @P2 FSEL R7, R6, R7, P0 ;  /* 0x0000000706072208 */ /* 0x000fe40000000000 */
[----:B------:R-:W-:Y:S02]  /*3440*/  @P2 SEL R14, R16, R14, P0 ;  /* 0x0000000e100e2207 */ /* 0x000fe40000000000 */
[----:B------:R-:W-:Y:S02]  /*3450*/  FSETP.GEU.AND P1, PT, R7, R10, PT ;  /* 0x0000000a0700720b */ /* 0x000fe40003f2e000 */
[----:B------:R-:W-:-:S11]  /*3460*/  @P2 SEL R15, R17, R15, P0 ;  /* 0x0000000f110f2207 */ /* 0x000fd60000000000 */
[----:B------:R-:W-:-:S04]  /*3470*/  @P1 ISETP.GE.U32.AND P0, PT, R14, R12, PT ;  /* 0x0000000c0e00120c */ /* 0x000fc80003f06070 */
        /* <DEDUP_REMOVED lines=11> */
[----:B------:R-:W-:Y:S01]  /*3530*/  @P2 SEL R9, R13, R9, P0 ;  /* 0x000000090d092207 */ /* 0x000fe20000000000 */
[----:B------:R-:W-:Y:S06]  /*3540*/  BRA.U !UP0, `(.L_x_293) ;  /* 0x0000000908dc7547 */ /* 0x000fec000b800000 */
[----:B------:R-:W-:Y:S01]  /*3550*/  UIADD3 UR9, UP0, UPT, UR8, -0xa00, URZ ;  /* 0xfffff60008097890 */ /* 0x000fe2000ff1e0ff */
[----:B------:R-:W-:Y:S02]  /*3560*/  IMAD.MOV.U32 R3, RZ, RZ, 0x500 ;  /* 0x00000500ff037424 */ /* 0x000fe400078e00ff */
[----:B------:R-:W-:Y:S01]  /*3570*/  IMAD.MOV.U32 R2, RZ, RZ, RZ ;  /* 0x000000ffff027224 */ /* 0x000fe200078e00ff */
[----:B------:R-:W-:Y:S02]  /*3580*/  ULEA.HI.X.SX32 UR8, UR8, 0xffffffff, 0x1, UP0 ;  /* 0xffffffff08087891 */ /* 0x000fe400080f0eff */
[----:B------:R-:W-:Y:S02]  /*3590*/  UIMAD.WIDE.U32 UR12, UR9, -0x33333333, URZ ;  /* 0xcccccccd090c78a5 */ /* 0x000fe4000f8e00ff */
[----:B------:R-:W-:Y:S02]  /*35a0*/  UIMAD.WIDE.U32 UR4, UR8, -0x33333333, URZ ;  /* 0xcccccccd080478a5 */ /* 0x000fe4000f8e00ff */
[----:B------:R-:W-:-:S02]  /*35b0*/  UISETP.GE.U32.AND UP1, UPT, UR9, 0x500, UPT ;  /* 0x000005000900788c */ /* 0x000fc4000bf26070 */
[----:B------:R-:W-:Y:S02]  /*35c0*/  UIMAD.WIDE.U32 UR4, UP0, UR9, -0x33333334, UR4 ;  /* 0xcccccccc090478a5 */ /* 0x000fe4000f800004 */
[----:B------:R-:W-:Y:S02]  /*35d0*/  UISETP.GE.U32.AND.EX UP1, UPT, UR8, URZ, UPT, UP1 ;  /* 0x000000ff0800728c */ /* 0x000fe4000bf26110 */
[----:B------:R-:W-:Y:S02]  /*35e0*/  UIADD3.X UR7, UPT, UPT, URZ, URZ, URZ, UP0, !UPT ;  /* 0x000000ffff077290 */ /* 0x000fe400087fe4ff */
[----:B------:R-:W-:Y:S01]  /*35f0*/  UIADD3 URZ, UP0, UPT, UR13, UR4, URZ ;  /* 0x000000040dff7290 */ /* 0x000fe2000ff1e0ff */
[----:B------:R-:W-:-:S03]  /*3600*/  UMOV UR6, UR5 ;  /* 0x0000000500067c82 */ /* 0x000fc60008000000 */
[----:B------:R-:W-:-:S04]  /*3610*/  UIMAD.WIDE.U32.X UR4, UR8, -0x33333334, UR6, UP0 ;  /* 0xcccccccc080478a5 */ /* 0x000fc800080e0406 */
[----:B------:R-:W-:-:S04]  /*3620*/  USHF.R.U64 UR6, UR4, 0xa, UR5 ;  /* 0x0000000a04067899 */ /* 0x000fc80008001205 */
[----:B------:R-:W-:-:S04]  /*3630*/  ULOP3.LUT UR7, UR6, 0x1, URZ, 0xc0, !UPT ;  /* 0x0000000106077892 */ /* 0x000fc8000f8ec0ff */
[----:B------:R-:W-:-:S04]  /*3640*/  UISETP.NE.U32.AND UP0, UPT, UR7, 0x1, UPT ;  /* 0x000000010700788c */ /* 0x000fc8000bf05070 */
[----:B------:R-:W-:Y:S01]  /*3650*/  UISETP.NE.U32.AND.EX UP0, UPT, URZ, URZ, UPT, UP0 ;  /* 0x000000ffff00728c */ /* 0x000fe2000bf05100 */
[----:B------:R-:W-:Y:S10]  /*3660*/  BRA.U !UP1, `(.L_x_294) ;  /* 0x0000000509b87547 */ /* 0x000ff4000b800000 */
[----:B------:R-:W0:Y:S01]  /*3670*/  LDCU.64 UR8, c[0x0][0x380] ;  /* 0x00007000ff0877ac */ /* 0x000e220008000a00 */
[----:B------:R-:W-:Y:S02]  /*3680*/  IMAD.MOV.U32 R3, RZ, RZ, 0x500 ;  /* 0x00000500ff037424 */ /* 0x000fe400078e00ff */
[----:B------:R-:W-:Y:S01]  /*3690*/  IMAD.MOV.U32 R2, RZ, RZ, RZ ;  /* 0x000000ffff027224 */ /* 0x000fe200078e00ff */
[----:B------:R-:W-:-:S04]  /*36a0*/  UIADD3 UR4, UP1, UPT, UR6, 0x1, URZ ;  /* 0x0000000106047890 */ /* 0x000fc8000ff3e0ff */
[----:B------:R-:W-:Y:S02]  /*36b0*/  ULEA.HI.X UR5, UR5, URZ, URZ, 0x16, UP1 ;  /* 0x000000ff05057291 */ /* 0x000fe400088fb4ff */
[----:B------:R-:W-:Y:S02]  /*36c0*/  ULOP3.LUT UR4, UR4, 0xfffffffe, URZ, 0xc0, !UPT ;  /* 0xfffffffe04047892 */ /* 0x000fe4000f8ec0ff */
[----:B------:R-:W-:Y:S01]  /*36d0*/  ULOP3.LUT UR5, UR5, 0x7fffff, URZ, 0xc0, !UPT ;  /* 0x007fffff05057892 */ /* 0x000fe2000f8ec0ff */
[----:B0-----:R-:W-:-:S04]  /*36e0*/  LEA R28, P0, R0, UR8, 0x4 ;  /* 0x00000008001c7c11 */ /* 0x001fc8000f8020ff */
[----:B------:R-:W-:Y:S02]  /*36f0*/  IADD3 R28, P1, PT, R28, 0xe008, RZ ;  /* 0x0000e0081c1c7810 */ /* 0x000fe40007f3e0ff */
[----:B------:R-:W-:-:S05]  /*3700*/  LEA.HI.X R29, R0, UR9, RZ, 0x4, P0 ;  /* 0x00000009001d7c11 */ /* 0x000fca00080f24ff */
[----:B------:R-:W-:-:S07]  /*3710*/  IMAD.X R29, RZ, RZ, R29, P1 ;  /* 0x000000ffff1d7224 */ /* 0x000fce00008e061d */
.L_x_295:
[----:B------:R-:W2:Y:S04]  /*3720*/  LDG.E.CONSTANT R25, desc[UR10][R28.64+-0x9008] ;  /* 0xff6ff80a1c197981 */ /* 0x000ea8000c1e9900 */
[----:B------:R-:W3:Y:S04]  /*3730*/  LDG.E.64.CONSTANT R22, desc[UR10][R28.64+-0x9000] ;  /* 0xff70000a1c167981 */ /* 0x000ee8000c1e9b00 */
[----:B------:R-:W4:Y:S04]  /*3740*/  LDG.E.CONSTANT R27, desc[UR10][R28.64+-0x8008] ;  /* 0xff7ff80a1c1b7981 */ /* 0x000f28000c1e9900 */
[----:B------:R-:W5:Y:S04]  /*3750*/  LDG.E.64.CONSTANT R10, desc[UR10][R28.64+-0x8000] ;  /* 0xff80000a1c0a7981 */ /* 0x000f68000c1e9b00 */
[----:B------:R-:W5:Y:S04]  /*3760*/  LDG.E.CONSTANT R4, desc[UR10][R28.64+-0x7008] ;  /* 0xff8ff80a1c047981 */ /* 0x000f68000c1e9900 */
        /* <DEDUP_REMOVED lines=8> */
[----:B------:R-:W5:Y:S01]  /*37f0*/  LDG.E.64.CONSTANT R20, desc[UR10][R28.64+-0x3000] ;  /* 0xffd0000a1c147981 */ /* 0x000f62000c1e9b00 */
[----:B--2---:R-:W-:-:S13]  /*3800*/  FSETP.GEU.AND P1, PT, R26, R25, PT ;  /* 0x000000191a00720b */ /* 0x004fda0003f2e000 */
[----:B---3--:R-:W-:-:S04]  /*3810*/  @P1 ISETP.GE.U32.AND P0, PT, R8, R22, PT ;  /* 0x000000160800120c */ /* 0x008fc80003f06070 */
[----:B------:R-:W-:-:S04]  /*3820*/  @P1 ISETP.GE.AND.EX P0, PT, R9, R23, PT, P0 ;  /* 0x000000170900120c */ /* 0x000fc80003f06300 */
[----:B------:R-:W-:-:S04]  /*3830*/  @P1 FSETP.LT.OR P0, PT, R25, R26, !P0 ;  /* 0x0000001a1900120b */ /* 0x000fc80004701400 */
[----:B------:R-:W-:Y:S02]  /*3840*/  @P1 FSEL R25, R26, R25, P0 ;  /* 0x000000191a191208 */ /* 0x000fe40000000000 */
[----:B------:R-:W-:Y:S01]  /*3850*/  @P1 SEL R22, R8, R22, P0 ;  /* 0x0000001608161207 */ /* 0x000fe20000000000 */
[----:B------:R-:W2:Y:S01]  /*3860*/  LDG.E.CONSTANT R26, desc[UR10][R28.64+-0x8] ;  /* 0xfffff80a1c1a7981 */ /* 0x000ea2000c1e9900 */
[----:B----4-:R-:W-:Y:S02]  /*3870*/  FSETP.GEU.AND P2, PT, R25, R27, PT ;  /* 0x0000001b1900720b */ /* 0x010fe40003f4e000 */
[----:B------:R-:W-:Y:S02]  /*3880*/  @P1 SEL R23, R9, R23, P0 ;  /* 0x0000001709171207 */ /* 0x000fe40000000000 */
[----:B------:R0:W3:Y:S09]  /*3890*/  LDG.E.64.CONSTANT R8, desc[UR10][R28.64] ;  /* 0x0000000a1c087981 */ /* 0x0000f2000c1e9b00 */
[----:B-----5:R-:W-:-:S04]  /*38a0*/  @P2 ISETP.GE.U32.AND P0, PT, R22, R10, PT ;  /* 0x0000000a1600220c */ /* 0x020fc80003f06070 */
[----:B------:R-:W-:-:S04]  /*38b0*/  @P2 ISETP.GE.AND.EX P0, PT, R23, R11, PT, P0 ;  /* 0x0000000b1700220c */ /* 0x000fc80003f06300 */
[----:B------:R-:W-:-:S04]  /*38c0*/  @P2 FSETP.LT.OR P0, PT, R27, R25, !P0 ;  /* 0x000000191b00220b */ /* 0x000fc80004701400 */
[----:B------:R-:W-:Y:S02]  /*38d0*/  @P2 FSEL R27, R25, R27, P0 ;  /* 0x0000001b191b2208 */ /* 0x000fe40000000000 */
[----:B------:R-:W4:Y:S02]  /*38e0*/  LDG.E.CONSTANT R25, desc[UR10][R28.64+-0x2008] ;  /* 0xffdff80a1c197981 */ /* 0x000f24000c1e9900 */
[----:B------:R-:W-:Y:S02]  /*38f0*/  FSETP.GEU.AND P1, PT, R27, R4, PT ;  /* 0x000000041b00720b */ /* 0x000fe40003f2e000 */
[----:B------:R-:W-:Y:S02]  /*3900*/  @P2 SEL R10, R22, R10, P0 ;  /* 0x0000000a160a2207 */ /* 0x000fe40000000000 */
[----:B------:R-:W-:Y:S02]  /*3910*/  @P2 SEL R11, R23, R11, P0 ;  /* 0x0000000b170b2207 */ /* 0x000fe40000000000 */
[----:B------:R-:W5:Y:S07]  /*3920*/  LDG.E.64.CONSTANT R22, desc[UR10][R28.64+-0x2000] ;  /* 0xffe0000a1c167981 */ /* 0x000f6e000c1e9b00 */
[----:B------:R-:W-:-:S04]  /*3930*/  @P1 ISETP.GE.U32.AND P0, PT, R10, R12, PT ;  /* 0x0000000c0a00120c */ /* 0x000fc80003f06070 */
[----:B------:R-:W-:-:S04]  /*3940*/  @P1 ISETP.GE.AND.EX P0, PT, R11, R13, PT, P0 ;  /* 0x0000000d0b00120c */ /* 0x000fc80003f06300 */
[----:B------:R-:W-:-:S04]  /*3950*/  @P1 FSETP.LT.OR P0, PT, R4, R27, !P0 ;  /* 0x0000001b0400120b */ /* 0x000fc80004701400 */
[----:B------:R-:W-:Y:S02]  /*3960*/  @P1 FSEL R4, R27, R4, P0 ;  /* 0x000000041b041208 */ /* 0x000fe40000000000 */
[----:B------:R-:W2:Y:S01]  /*3970*/  LDG.E.CONSTANT R27, desc[UR10][R28.64+-0x1008] ;  /* 0xffeff80a1c1b7981 */ /* 0x000ea2000c1e9900 */
[----:B------:R-:W-:Y:S02]  /*3980*/  @P1 SEL R12, R10, R12, P0 ;  /* 0x0000000c0a0c1207 */ /* 0x000fe40000000000 */
[----:B------:R-:W-:Y:S02]  /*3990*/  @P1 SEL R13, R11, R13, P0 ;  /* 0x0000000d0b0d1207 */ /* 0x000fe40000000000 */
[----:B------:R-:W3:Y:S01]  /*39a0*/  LDG.E.64.CONSTANT R10, desc[UR10][R28.64+-0x1000] ;  /* 0xfff0000a1c0a7981 */ /* 0x000ee2000c1e9b00 */
[----:B------:R-:W-:-:S13]  /*39b0*/  FSETP.GEU.AND P2, PT, R4, R5, PT ;  /* 0x000000050400720b */ /* 0x000fda0003f4e000 */
[----:B------:R-:W-:-:S04]  /*39c0*/  @P2 ISETP.GE.U32.AND P0, PT, R12, R14, PT ;  /* 0x0000000e0c00220c */ /* 0x000fc80003f06070 */
[----:B------:R-:W-:-:S04]  /*39d0*/  @P2 ISETP.GE.AND.EX P0, PT, R13, R15, PT, P0 ;  /* 0x0000000f0d00220c */ /* 0x000fc80003f06300 */
[----:B------:R-:W-:-:S04]  /*39e0*/  @P2 FSETP.LT.OR P0, PT, R5, R4, !P0 ;  /* 0x000000040500220b */ /* 0x000fc80004701400 */
[----:B------:R-:W-:-:S04]  /*39f0*/  @P2 FSEL R5, R4, R5, P0 ;  /* 0x0000000504052208 */ /* 0x000fc80000000000 */
[----:B------:R-:W-:Y:S02]  /*3a00*/  FSETP.GEU.AND P1, PT, R5, R6, PT ;  /* 0x000000060500720b */ /* 0x000fe40003f2e000 */
[----:B------:R-:W-:Y:S02]  /*3a10*/  @P2 SEL R14, R12, R14, P0 ;  /* 0x0000000e0c0e2207 */ /* 0x000fe40000000000 */
[----:B------:R-:W-:-:S09]  /*3a20*/  @P2 SEL R15, R13, R15, P0 ;  /* 0x0000000f0d0f2207 */ /* 0x000fd20000000000 */
        /* <DEDUP_REMOVED lines=17> */
[----:B------:R-:W-:Y:S02]  /*3b40*/  @P1 FSEL R24, R7, R24, P0 ;  /* 0x0000001807181208 */ /* 0x000fe40000000000 */
[----:B------:R-:W-:Y:S02]  /*3b50*/  @P1 SEL R20, R18, R20, P0 ;  /* 0x0000001412141207 */ /* 0x000fe40000000000 */
[----:B------:R-:W-:Y:S01]  /*3b60*/  @P1 SEL R21, R19, R21, P0 ;  /* 0x0000001513151207 */ /* 0x000fe20000000000 */
[----:B------:R-:W-:-:S04]  /*3b70*/  UIADD3 UR4, UP1, UPT, UR4, -0x2, URZ ;  /* 0xfffffffe04047890 */ /* 0x000fc8000ff3e0ff */
[----:B------:R-:W-:Y:S02]  /*3b80*/  UIADD3.X UR5, UPT, UPT, UR5, -0x1, URZ, UP1, !UPT ;  /* 0xffffffff05057890 */ /* 0x000fe40008ffe4ff */
[----:B------:R-:W-:-:S04]  /*3b90*/  UISETP.NE.U32.AND UP1, UPT, UR4, URZ, UPT ;  /* 0x000000ff0400728c */ /* 0x000fc8000bf25070 */
[----:B------:R-:W-:Y:S01]  /*3ba0*/  UISETP.NE.AND.EX UP1, UPT, UR5, URZ, UPT, UP1 ;  /* 0x000000ff0500728c */ /* 0x000fe2000bf25310 */
[----:B----4-:R-:W-:-:S13]  /*3bb0*/  FSETP.GEU.AND P2, PT, R24, R25, PT ;  /* 0x000000191800720b */ /* 0x010fda0003f4e000 */
[----:B-----5:R-:W-:-:S04]  /*3bc0*/  @P2 ISETP.GE.U32.AND P0, PT, R20, R22, PT ;  /* 0x000000161400220c */ /* 0x020fc80003f06070 */
[----:B------:R-:W-:-:S04]  /*3bd0*/  @P2 ISETP.GE.AND.EX P0, PT, R21, R23, PT, P0 ;  /* 0x000000171500220c */ /* 0x000fc80003f06300 */
[----:B------:R-:W-:-:S04]  /*3be0*/  @P2 FSETP.LT.OR P0, PT, R25, R24, !P0 ;  /* 0x000000181900220b */ /* 0x000fc80004701400 */
[----:B------:R-:W-:-:S04]  /*3bf0*/  @P2 FSEL R25, R24, R25, P0 ;  /* 0x0000001918192208 */ /* 0x000fc80000000000 */
[----:B--2---:R-:W-:Y:S02]  /*3c00*/  FSETP.GEU.AND P3, PT, R25, R27, PT ;  /* 0x0000001b1900720b */ /* 0x004fe40003f6e000 */
[----:B------:R-:W-:Y:S02]  /*3c10*/  @P2 SEL R22, R20, R22, P0 ;  /* 0x0000001614162207 */ /* 0x000fe40000000000 */
[----:B------:R-:W-:-:S09]  /*3c20*/  @P2 SEL R23, R21, R23, P0 ;  /* 0x0000001715172207 */ /* 0x000fd20000000000 */
[----:B---3--:R-:W-:-:S04]  /*3c30*/  @P3 ISETP.GE.U32.AND P0, PT, R22, R10, PT ;  /* 0x0000000a1600320c */ /* 0x008fc80003f06070 */
[----:B------:R-:W-:-:S04]  /*3c40*/  @P3 ISETP.GE.AND.EX P0, PT, R23, R11, PT, P0 ;  /* 0x0000000b1700320c */ /* 0x000fc80003f06300 */
[----:B------:R-:W-:-:S04]  /*3c50*/  @P3 FSETP.LT.OR P0, PT, R27, R25, !P0 ;  /* 0x000000191b00320b */ /* 0x000fc80004701400 */
[----:B------:R-:W-:-:S04]  /*3c60*/  @P3 FSEL R27, R25, R27, P0 ;  /* 0x0000001b191b3208 */ /* 0x000fc80000000000 */
[----:B------:R-:W-:Y:S02]  /*3c70*/  FSETP.GEU.AND P1, PT, R27, R26, PT ;  /* 0x0000001a1b00720b */ /* 0x000fe40003f2e000 */
[----:B------:R-:W-:Y:S02]  /*3c80*/  @P3 SEL R10, R22, R10, P0 ;  /* 0x0000000a160a3207 */ /* 0x000fe40000000000 */
[----:B------:R-:W-:Y:S02]  /*3c90*/  @P3 SEL R11, R23, R11, P0 ;  /* 0x0000000b170b3207 */ /* 0x000fe40000000000 */
[----:B0-----:R-:W-:-:S07]  /*3ca0*/  IADD3 R28, P3, PT, R28, 0xa000, RZ ;  /* 0x0000a0001c1c7810 */ /* 0x001fce0007f7e0ff */
[----:B------:R-:W-:-:S04]  /*3cb0*/  @P1 ISETP.GE.U32.AND P0, PT, R10, R8, PT ;  /* 0x000000080a00120c */ /* 0x000fc80003f06070 */
[----:B------:R-:W-:Y:S02]  /*3cc0*/  @P1 ISETP.GE.AND.EX P0, PT, R11, R9, PT, P0 ;  /* 0x000000090b00120c */ /* 0x000fe40003f06300 */
[----:B------:R-:W-:Y:S02]  /*3cd0*/  IADD3 R3, P2, PT, R3, 0xa00, RZ ;  /* 0x00000a0003037810 */ /* 0x000fe40007f5e0ff */
[----:B------:R-:W-:Y:S01]  /*3ce0*/  @P1 FSETP.LT.OR P0, PT, R26, R27, !P0 ;  /* 0x0000001b1a00120b */ /* 0x000fe20004701400 */
[----:B------:R-:W-:Y:S02]  /*3cf0*/  IMAD.X R29, RZ, RZ, R29, P3 ;  /* 0x000000ffff1d7224 */ /* 0x000fe400018e061d */
[----:B------:R-:W-:Y:S01]  /*3d00*/  IMAD.X R2, RZ, RZ, R2, P2 ;  /* 0x000000ffff027224 */ /* 0x000fe200010e0602 */
[----:B------:R-:W-:Y:S02]  /*3d10*/  @P1 FSEL R26, R27, R26, P0 ;  /* 0x0000001a1b1a1208 */ /* 0x000fe40000000000 */
[----:B------:R-:W-:-:S02]  /*3d20*/  @P1 SEL R8, R10, R8, P0 ;  /* 0x000000080a081207 */ /* 0x000fc40000000000 */
[----:B------:R-:W-:Y:S01]  /*3d30*/  @P1 SEL R9, R11, R9, P0 ;  /* 0x000000090b091207 */ /* 0x000fe20000000000 */
[----:B------:R-:W-:Y:S06]  /*3d40*/  BRA.U UP1, `(.L_x_295) ;  /* 0xfffffff901747547 */ /* 0x000fec000b83ffff */
.L_x_294:
[----:B------:R-:W-:Y:S05]  /*3d50*/  BRA.U !UP0, `(.L_x_293) ;  /* 0x0000000108d87547 */ /* 0x000fea000b800000 */
[----:B------:R-:W0:Y:S02]  /*3d60*/  LDC.64 R4, c[0x0][0x380] ;  /* 0x0000e000ff047b82 */ /* 0x000e240000000a00 */
[----:B0-----:R-:W-:-:S03]  /*3d70*/  IMAD.WIDE.U32 R4, R0, 0x10, R4 ;  /* 0x0000001000047825 */ /* 0x001fc600078e0004 */
[----:B------:R-:W-:-:S04]  /*3d80*/  LEA R14, P0, R3, R4, 0x4 ;  /* 0x00000004030e7211 */ /* 0x000fc800078020ff */
[----:B------:R-:W-:-:S05]  /*3d90*/  LEA.HI.X R15, R3, R5, R2, 0x4, P0 ;  /* 0x00000005030f7211 */ /* 0x000fca00000f2402 */
        /* <DEDUP_REMOVED lines=38> */
[----:B------:R-:W-:Y:S02]  /*4000*/  @P2 SEL R13, R5, R13, P0 ;  /* 0x0000000d050d2207 */ /* 0x000fe40000000000 */
[----:B------:R-:W-:-:S05]  /*4010*/  IADD3 R3, P2, PT, R3, 0x500, RZ ;  /* 0x0000050003037810 */ /* 0x000fca0007f5e0ff */
[----:B------:R-:W-:-:S04]  /*4020*/  IMAD.X R2, RZ, RZ, R2, P2 ;  /* 0x000000ffff027224 */ /* 0x000fc800010e0602 */
[----:B------:R-:W-:-:S04]  /*4030*/  @P1 ISETP.GE.U32.AND P0, PT, R12, R16, PT ;  /* 0x000000100c00120c */ /* 0x000fc80003f06070 */
[----:B------:R-:W-:-:S04]  /*4040*/  @P1 ISETP.GE.AND.EX P0, PT, R13, R17, PT, P0 ;  /* 0x000000110d00120c */ /* 0x000fc80003f06300 */
[----:B------:R-:W-:-:S04]  /*4050*/  @P1 FSETP.LT.OR P0, PT, R23, R20, !P0 ;  /* 0x000000141700120b */ /* 0x000fc80004701400 */
[----:B------:R-:W-:Y:S02]  /*4060*/  @P1 SEL R16, R12, R16, P0 ;  /* 0x000000100c101207 */ /* 0x000fe40000000000 */
[----:B------:R-:W-:Y:S02]  /*4070*/  @P1 SEL R17, R13, R17, P0 ;  /* 0x000000110d111207 */ /* 0x000fe40000000000 */
[----:B------:R-:W-:Y:S01]  /*4080*/  @P1 FSEL R23, R20, R23, P0 ;  /* 0x0000001714171208 */ /* 0x000fe20000000000 */
[----:B------:R-:W-:Y:S02]  /*4090*/  IMAD.MOV.U32 R8, RZ, RZ, R16 ;  /* 0x000000ffff087224 */ /* 0x000fe400078e0010 */
[----:B------:R-:W-:Y:S02]  /*40a0*/  IMAD.MOV.U32 R9, RZ, RZ, R17 ;  /* 0x000000ffff097224 */ /* 0x000fe400078e0011 */
[----:B------:R-:W-:-:S07]  /*40b0*/  IMAD.MOV.U32 R26, RZ, RZ, R23 ;  /* 0x000000ffff1a7224 */ /* 0x000fce00078e0017 */
.L_x_293:
[----:B------:R-:W0:Y:S02]  /*40c0*/  LDCU UR4, c[0x0][0x390] ;  /* 0x00007200ff0477ac */ /* 0x000e240008000800 */
[----:B0-----:R-:W-:Y:S02]  /*40d0*/  USHF.R.S32.HI UR5, URZ, 0x1f, UR4 ;  /* 0x0000001fff057899 */ /* 0x001fe40008011404 */
[----:B------:R-:W-:-:S04]  /*40e0*/  ISETP.GE.U32.AND P0, PT, R3, UR4, PT ;  /* 0x0000000403007c0c */ /* 0x000fc8000bf06070 */
[----:B------:R-:W-:-:S13]  /*40f0*/  ISETP.GE.AND.EX P0, PT, R2, UR5, PT, P0 ;  /* 0x0000000502007c0c */ /* 0x000fda000bf06300 */
[----:B------:R-:W-:Y:S05]  /*4100*/  @P0 BRA `(.L_x_296) ;  /* 0x0000000800480947 */ /* 0x000fea0003800000 */
[----:B------:R-:W-:Y:S01]  /*4110*/  IADD3 R5, PT, PT, -R3, UR4, RZ ;  /* 0x0000000403057c10 */ /* 0x000fe2000fffe1ff */
[----:B------:R-:W-:Y:S03]  /*4120*/  BSSY.RECONVERGENT B1, `(.L_x_296) ;  /* 0x0000090000017945 */ /* 0x000fe60003800200 */
[----:B------:R-:W-:-:S13]  /*4130*/  ISETP.GE.AND P0, PT, R0, R5, PT ;  /* 0x000000050000720c */ /* 0x000fda0003f06270 */
[----:B------:R-:W-:Y:S05]  /*4140*/  @P0 BRA `(.L_x_297) ;  /* 0x0000000800340947 */ /* 0x000fea0003800000 */
[----:B------:R-:W-:Y:S01]  /*4150*/  LOP3.LUT R4, RZ, R0, RZ, 0x33, !PT ;  /* 0x00000000ff047212 */ /* 0x000fe200078e33ff */
[----:B------:R-:W-:Y:S03]  /*4160*/  BSSY.RECONVERGENT B2, `(.L_x_298) ;  /* 0x000002d000027945 */ /* 0x000fe60003800200 */
[----:B------:R-:W-:-:S04]  /*4170*/  IADD3 R14, PT, PT, -R3, UR4, R4 ;  /* 0x00000004030e7c10 */ /* 0x000fc8000fffe104 */
[----:B------:R-:W-:-:S04]  /*4180*/  LOP3.LUT R4, R14, 0x300, RZ, 0xc0, !PT ;  /* 0x000003000e047812 */ /* 0x000fc800078ec0ff */
[----:B------:R-:W-:Y:S01]  /*4190*/  ISETP.NE.AND P0, PT, R4, 0x300, PT ;  /* 0x000003000400780c */ /* 0x000fe20003f05270 */
[----:B------:R-:W-:-:S12]  /*41a0*/  IMAD.MOV.U32 R4, RZ, RZ, R0 ;  /* 0x000000ffff047224 */ /* 0x000fd800078e0000 */
[----:B------:R-:W-:Y:S05]  /*41b0*/  @!P0 BRA `(.L_x_299) ;  /* 0x00000000009c8947 */ /* 0x000fea0003800000 */
[----:B------:R-:W0:Y:S01]  /*41c0*/  LDCU.64 UR6, c[0x0][0x380] ;  /* 0x00007000ff0677ac */ /* 0x000e220008000a00 */
[----:B------:R-:W-:Y:S02]  /*41d0*/  IADD3 R11, P0, PT, R0, R3, RZ ;  /* 0x00000003000b7210 */ /* 0x000fe40007f1e0ff */
[----:B------:R-:W-:-:S03]  /*41e0*/  LEA.HI R4, R14, 0x1, RZ, 0x18 ;  /* 0x000000010e047811 */ /* 0x000fc600078fc0ff */
[----:B------:R-:W-:Y:S01]  /*41f0*/  IMAD.X R10, RZ, RZ, R2, P0 ;  /* 0x000000ffff0a7224 */ /* 0x000fe200000e0602 */
[----:B------:R-:W-:Y:S01]  /*4200*/  LOP3.LUT R6, R4, 0x3, RZ, 0xc0, !PT ;  /* 0x0000000304067812 */ /* 0x000fe200078ec0ff */
[----:B------:R-:W-:-:S04]  /*4210*/  IMAD.MOV.U32 R4, RZ, RZ, R0 ;  /* 0x000000ffff047224 */ /* 0x000fc800078e0000 */
[----:B------:R-:W-:Y:S01]  /*4220*/  IMAD.MOV R12, RZ, RZ, -R6 ;  /* 0x000000ffff0c7224 */ /* 0x000fe200078e0a06 */
[----:B0-----:R-:W-:-:S04]  /*4230*/  LEA R13, P1, R11, UR6, 0x4 ;  /* 0x000000060b0d7c11 */ /* 0x001fc8000f8220ff */
[----:B------:R-:W-:-:S09]  /*4240*/  LEA.HI.X R11, R11, UR7, R10, 0x4, P1 ;  /* 0x000000070b0b7c11 */ /* 0x000fd200088f240a */
.L_x_302:
[----:B------:R-:W-:-:S05]  /*4250*/  IMAD.MOV.U32 R10, RZ, RZ, R13 ;  /* 0x000000ffff0a7224 */ /* 0x000fca00078e000d */
[----:B------:R-:W2:Y:S04]  /*4260*/  LDG.E.CONSTANT R16, desc[UR10][R10.64] ;  /* 0x0000000a0a107981 */ /* 0x000ea8000c1e9900 */
[----:B------:R-:W3:Y:S01]  /*4270*/  LDG.E.64.CONSTANT R6, desc[UR10][R10.64+0x8] ;  /* 0x0000080a0a067981 */ /* 0x000ee2000c1e9b00 */
[----:B------:R-:W-:Y:S01]  /*4280*/  VIADD R12, R12, 0x1 ;  /* 0x000000010c0c7836 */ /* 0x000fe20000000000 */
[----:B------:R-:W-:Y:S01]  /*4290*/  BSSY.RECONVERGENT B3, `(.L_x_300) ;  /* 0x0000016000037945 */ /* 0x000fe20003800200 */
[----:B------:R-:W-:Y:S01]  /*42a0*/  IMAD.MOV.U32 R17, RZ, RZ, R8 ;  /* 0x000000ffff117224 */ /* 0x000fe200078e0008 */
        /* <DEDUP_REMOVED lines=20> */
.L_x_301:
[----:B------:R-:W-:Y:S05]  /*43f0*/  BSYNC.RECONVERGENT B3 ;  /* 0x0000000000037941 */ /* 0x000fea0003800200 */
.L_x_300:
[----:B------:R-:W-:Y:S02]  /*4400*/  IMAD.X R11, RZ, RZ, R11, P3 ;  /* 0x000000ffff0b7224 */ /* 0x000fe400018e060b */
[----:B------:R-:W-:Y:S01]  /*4410*/  VIADD R4, R4, 0x100 ;  /* 0x0000010004047836 */ /* 0x000fe20000000000 */
[----:B------:R-:W-:Y:S06]  /*4420*/  @P2 BRA `(.L_x_302) ;  /* 0xfffffffc00882947 */ /* 0x000fec000383ffff */
.L_x_299:
[----:B------:R-:W-:Y:S05]  /*4430*/  BSYNC.RECONVERGENT B2 ;  /* 0x0000000000027941 */ /* 0x000fea0003800200 */
.L_x_298:
[----:B------:R-:W-:-:S13]  /*4440*/  ISETP.GE.U32.AND P0, PT, R14, 0x300, PT ;  /* 0x000003000e00780c */ /* 0x000fda0003f06070 */
[----:B------:R-:W-:Y:S05]  /*4450*/  @!P0 BRA `(.L_x_297) ;  /* 0x0000000400708947 */ /* 0x000fea0003800000 */
[----:B------:R-:W0:Y:S01]  /*4460*/  LDCU.64 UR6, c[0x0][0x380] ;  /* 0x00007000ff0677ac */ /* 0x000e220008000a00 */
[----:B------:R-:W-:-:S05]  /*4470*/  IADD3 R3, P0, PT, R4, R3, RZ ;  /* 0x0000000304037210 */ /* 0x000fca0007f1e0ff */
[----:B------:R-:W-:Y:S01]  /*4480*/  IMAD.X R2, RZ, RZ, R2, P0 ;  /* 0x000000ffff027224 */ /* 0x000fe200000e0602 */
[----:B0-----:R-:W-:-:S04]  /*4490*/  LEA R10, P1, R3, UR6, 0x4 ;  /* 0x00000006030a7c11 */ /* 0x001fc8000f8220ff */
[----:B------:R-:W-:Y:S02]  /*44a0*/  IADD3 R10, P0, PT, R10, 0x3008, RZ ;  /* 0x000030080a0a7810 */ /* 0x000fe40007f1e0ff */
[----:B------:R-:W-:-:S05]  /*44b0*/  LEA.HI.X R11, R3, UR7, R2, 0x4, P1 ;  /* 0x00000007030b7c11 */ /* 0x000fca00088f2402 */
[----:B------:R-:W-:-:S07]  /*44c0*/  IMAD.X R11, RZ, RZ, R11, P0 ;  /* 0x000000ffff0b7224 */ /* 0x000fce00000e060b */
.L_x_311:
[----:B------:R-:W2:Y:S04]  /*44d0*/  LDG.E.CONSTANT R17, desc[UR10][R10.64+-0x3008] ;  /* 0xffcff80a0a117981 */ /* 0x000ea8000c1e9900 */
[----:B------:R-:W3:Y:S04]  /*44e0*/  LDG.E.64.CONSTANT R14, desc[UR10][R10.64+-0x3000] ;  /* 0xffd0000a0a0e7981 */ /* 0x000ee8000c1e9b00 */
[----:B------:R0:W5:Y:S04]  /*44f0*/  LDG.E.CONSTANT R23, desc[UR10][R10.64+-0x2008] ;  /* 0xffdff80a0a177981 */ /* 0x000168000c1e9900 */
        /* <DEDUP_REMOVED lines=22> */
.L_x_304:
[----:B------:R-:W-:Y:S05]  /*4660*/  BSYNC.RECONVERGENT B2 ;  /* 0x0000000000027941 */ /* 0x000fea0003800200 */
.L_x_303:
        /* <DEDUP_REMOVED lines=17> */
.L_x_306:
[----:B------:R-:W-:Y:S05]  /*4780*/  BSYNC.RECONVERGENT B2 ;  /* 0x0000000000027941 */ /* 0x000fea0003800200 */
.L_x_305:
        /* <DEDUP_REMOVED lines=17> */
.L_x_308:
[----:B------:R-:W-:Y:S05]  /*48a0*/  BSYNC.RECONVERGENT B2 ;  /* 0x0000000000027941 */ /* 0x000fea0003800200 */
.L_x_307:
        /* <DEDUP_REMOVED lines=17> */
.L_x_310:
[----:B------:R-:W-:Y:S05]  /*49c0*/  BSYNC.RECONVERGENT B2 ;  /* 0x0000000000027941 */ /* 0x000fea0003800200 */
.L_x_309:
[----:B------:R-:W-:Y:S01]  /*49d0*/  VIADD R4, R4, 0x400 ;  /* 0x0000040004047836 */ /* 0x000fe20000000000 */
[----:B------:R-:W-:-:S04]  /*49e0*/  IADD3 R10, P1, PT, R10, 0x4000, RZ ;  /* 0x000040000a0a7810 */ /* 0x000fc80007f3e0ff */
[----:B------:R-:W-:Y:S01]  /*49f0*/  ISETP.GE.AND P0, PT, R4, R5, PT ;  /* 0x000000050400720c */ /* 0x000fe20003f06270 */
[----:B------:R-:W-:-:S12]  /*4a00*/  IMAD.X R11, RZ, RZ, R11, P1 ;  /* 0x000000ffff0b7224 */ /* 0x000fd800008e060b */
[----:B------:R-:W-:Y:S05]  /*4a10*/  @!P0 BRA `(.L_x_311) ;  /* 0xfffffff800ac8947 */ /* 0x000fea000383ffff */
.L_x_297:
[----:B------:R-:W-:Y:S05]  /*4a20*/  BSYNC.RECONVERGENT B1 ;  /* 0x0000000000017941 */ /* 0x000fea0003800200 */
.L_x_296:
[----:B------:R-:W0:Y:S01]  /*4a30*/  S2R R2, SR_LANEID ;  /* 0x0000000000027919 */ /* 0x000e220000000000 */
[----:B------:R-:W-:Y:S01]  /*4a40*/  BSSY.RECONVERGENT B1, `(.L_x_312) ;  /* 0x000001e000017945 */ /* 0x000fe20003800200 */
[----:B------:R-:W-:Y:S01]  /*4a50*/  IMAD.MOV.U32 R6, RZ, RZ, R8 ;  /* 0x000000ffff067224 */ /* 0x000fe200078e0008 */
[----:B------:R1:W2:Y:S01]  /*4a60*/  SHFL.DOWN PT, R3, R26, 0x1, 0x1f ;  /* 0x08201f001a037f89 */ /* 0x0002a200000e0000 */
[----:B------:R-:W-:-:S03]  /*4a70*/  IMAD.MOV.U32 R7, RZ, RZ, R9 ;  /* 0x000000ffff077224 */ /* 0x000fc600078e0009 */
[----:B------:R1:W3:Y:S04]  /*4a80*/  SHFL.DOWN PT, R5, R8, 0x1, 0x1f ;  /* 0x08201f0008057f89 */ /* 0x0002e800000e0000 */
[----:B------:R1:W4:Y:S01]  /*4a90*/  SHFL.DOWN PT, R4, R9, 0x1, 0x1f ;  /* 0x08201f0009047f89 */ /* 0x00032200000e0000 */
[C---:B0-----:R-:W-:Y:S02]  /*4aa0*/  ISETP.GT.AND P0, PT, R2.reuse, 0x1e, PT ;  /* 0x0000001e0200780c */ /* 0x041fe40003f04270 */
[C---:B------:R-:W-:Y:S02]  /*4ab0*/  ISETP.GT.AND P1, PT, R2.reuse, 0x1d, PT ;  /* 0x0000001d0200780c */ /* 0x040fe40003f24270 */
[C---:B------:R-:W-:Y:S02]  /*4ac0*/  ISETP.GT.AND P5, PT, R2.reuse, 0x1b, PT ;  /* 0x0000001b0200780c */ /* 0x040fe40003fa4270 */
[----:B------:R-:W-:-:S02]  /*4ad0*/  ISETP.GT.AND P4, PT, R2, 0x17, PT ;  /* 0x000000170200780c */ /* 0x000fc40003f84270 */
[C---:B------:R-:W-:Y:S02]  /*4ae0*/  ISETP.GT.AND P3, PT, R2.reuse, 0xf, PT ;  /* 0x0000000f0200780c */ /* 0x040fe40003f64270 */
[----:B------:R-:W-:Y:S01]  /*4af0*/  ISETP.NE.AND P2, PT, R2, RZ, PT ;  /* 0x000000ff0200720c */ /* 0x000fe20003f45270 */
[----:B------:R-:W-:Y:S02]  /*4b00*/  IMAD.MOV.U32 R2, RZ, RZ, R26 ;  /* 0x000000ffff027224 */ /* 0x000fe400078e001a */
[----:B-1234-:R-:W-:Y:S10]  /*4b10*/  @P0 BRA `(.L_x_313) ;  /* 0x0000000000400947 */ /* 0x01eff40003800000 */
        /* <DEDUP_REMOVED lines=9> */
[----:B------:R-:W-:-:S04]  /*4bb0*/  @!P6 ISETP.GE.U32.AND P0, PT, R8, R5, PT ;  /* 0x000000050800e20c */ /* 0x000fc80003f06070 */
[----:B------:R-:W-:-:S04]  /*4bc0*/  @!P6 ISETP.GE.AND.EX P0, PT, R9, R4, PT, P0 ;  /* 0x000000040900e20c */ /* 0x000fc80003f06300 */
[----:B------:R-:W-:Y:S02]  /*4bd0*/  @!P6 FSEL R2, R26, R3, !P0 ;  /* 0x000000031a02e208 */ /* 0x000fe40004000000 */
[----:B------:R-:W-:-:S04]  /*4be0*/  @!P6 ISETP.LT.U32.AND P0, PT, R8, R5, PT ;  /* 0x000000050800e20c */ /* 0x000fc80003f01070 */
[----:B------:R-:W-:-:S04]  /*4bf0*/  @!P6 ISETP.LT.AND.EX P0, PT, R9, R4, PT, P0 ;  /* 0x000000040900e20c */ /* 0x000fc80003f01300 */
[----:B------:R-:W-:Y:S02]  /*4c00*/  @!P6 SEL R6, R8, R5, P0 ;  /* 0x000000050806e207 */ /* 0x000fe40000000000 */
[----:B------:R-:W-:-:S07]  /*4c10*/  @!P6 SEL R7, R9, R4, P0 ;  /* 0x000000040907e207 */ /* 0x000fce0000000000 */
.L_x_313:
[----:B------:R-:W-:Y:S05]  /*4c20*/  BSYNC.RECONVERGENT B1 ;  /* 0x0000000000017941 */ /* 0x000fea0003800200 */
.L_x_312:
[----:B------:R0:W1:Y:S01]  /*4c30*/  SHFL.DOWN PT, R9, R2, 0x2, 0x1f ;  /* 0x08401f0002097f89 */ /* 0x00006200000e0000 */
[----:B------:R-:W-:Y:S01]  /*4c40*/  BSSY.RECONVERGENT B1, `(.L_x_314) ;  /* 0x0000017000017945 */ /* 0x000fe20003800200 */
[----:B------:R-:W-:Y:S02]  /*4c50*/  IMAD.MOV.U32 R3, RZ, RZ, R2 ;  /* 0x000000ffff037224 */ /* 0x000fe400078e0002 */
[----:B------:R0:W2:Y:S01]  /*4c60*/  SHFL.DOWN PT, R11, R6, 0x2, 0x1f ;  /* 0x08401f00060b7f89 */ /* 0x0000a200000e0000 */
[----:B------:R-:W-:Y:S02]  /*4c70*/  IMAD.MOV.U32 R4, RZ, RZ, R6 ;  /* 0x000000ffff047224 */ /* 0x000fe400078e0006 */
[----:B------:R-:W-:Y:S01]  /*4c80*/  IMAD.MOV.U32 R5, RZ, RZ, R7 ;  /* 0x000000ffff057224 */ /* 0x000fe200078e0007 */
[----:B------:R0:W3:Y:S01]  /*4c90*/  SHFL.DOWN PT, R8, R7, 0x2, 0x1f ;  /* 0x08401f0007087f89 */ /* 0x0000e200000e0000 */
[----:B------:R-:W-:Y:S05]  /*4ca0*/  @P1 BRA `(.L_x_315) ;  /* 0x0000000000401947 */ /* 0x000fea0003800000 */
[----:B-1----:R-:W-:Y:S01]  /*4cb0*/  FSETP.GEU.AND P0, PT, R2, R9, PT ;  /* 0x000000090200720b */ /* 0x002fe20003f0e000 */
[----:B------:R-:W-:Y:S02]  /*4cc0*/  IMAD.MOV.U32 R3, RZ, RZ, R9 ;  /* 0x000000ffff037224 */ /* 0x000fe400078e0009 */
[----:B--2---:R-:W-:Y:S02]  /*4cd0*/  IMAD.MOV.U32 R4, RZ, RZ, R11 ;  /* 0x000000ffff047224 */ /* 0x004fe400078e000b */
        /* <DEDUP_REMOVED lines=13> */
.L_x_315:
[----:B------:R-:W-:Y:S05]  /*4db0*/  BSYNC.RECONVERGENT B1 ;  /* 0x0000000000017941 */ /* 0x000fea0003800200 */
.L_x_314:
[----:B---3--:R3:W4:Y:S01]  /*4dc0*/  SHFL.DOWN PT, R8, R3, 0x4, 0x1f ;  /* 0x08801f0003087f89 */ /* 0x00872200000e0000 */
[----:B------:R-:W-:Y:S01]  /*4dd0*/  BSSY.RECONVERGENT B1, `(.L_x_316) ;  /* 0x0000017000017945 */ /* 0x000fe20003800200 */
[----:B0-----:R-:W-:Y:S02]  /*4de0*/  IMAD.MOV.U32 R2, RZ, RZ, R3 ;  /* 0x000000ffff027224 */ /* 0x001fe400078e0003 */
[----:B-1----:R3:W0:Y:S01]  /*4df0*/  SHFL.DOWN PT, R9, R4, 0x4, 0x1f ;  /* 0x08801f0004097f89 */ /* 0x00262200000e0000 */
[----:B------:R-:W-:Y:S02]  /*4e00*/  IMAD.MOV.U32 R6, RZ, RZ, R4 ;  /* 0x000000ffff067224 */ /* 0x000fe400078e0004 */
[----:B------:R-:W-:Y:S01]  /*4e10*/  IMAD.MOV.U32 R7, RZ, RZ, R5 ;  /* 0x000000ffff077224 */ /* 0x000fe200078e0005 */
[----:B------:R3:W1:Y:S01]  /*4e20*/  SHFL.DOWN PT, R10, R5, 0x4, 0x1f ;  /* 0x08801f00050a7f89 */ /* 0x00066200000e0000 */
[----:B------:R-:W-:Y:S05]  /*4e30*/  @P5 BRA `(.L_x_317) ;  /* 0x0000000000405947 */ /* 0x000fea0003800000 */
[----:B----4-:R-:W-:Y:S01]  /*4e40*/  FSETP.GEU.AND P0, PT, R3, R8, PT ;  /* 0x000000080300720b */ /* 0x010fe20003f0e000 */
[----:B------:R-:W-:Y:S02]  /*4e50*/  IMAD.MOV.U32 R2, RZ, RZ, R8 ;  /* 0x000000ffff027224 */ /* 0x000fe400078e0008 */
[----:B0-----:R-:W-:Y:S02]  /*4e60*/  IMAD.MOV.U32 R6, RZ, RZ, R9 ;  /* 0x000000ffff067224 */ /* 0x001fe400078e0009 */
[----:B-1----:R-:W-:-:S08]  /*4e70*/  IMAD.MOV.U32 R7, RZ, RZ, R10 ;  /* 0x000000ffff077224 */ /* 0x002fd000078e000a */
        /* <DEDUP_REMOVED lines=12> */
.L_x_317:
[----:B------:R-:W-:Y:S05]  /*4f40*/  BSYNC.RECONVERGENT B1 ;  /* 0x0000000000017941 */ /* 0x000fea0003800200 */
.L_x_316:
[----:B0-----:R0:W0:Y:S01]  /*4f50*/  SHFL.DOWN PT, R9, R2, 0x8, 0x1f ;  /* 0x09001f0002097f89 */ /* 0x00102200000e0000 */
[----:B------:R-:W-:Y:S01]  /*4f60*/  BSSY.RECONVERGENT B1, `(.L_x_318) ;  /* 0x0000017000017945 */ /* 0x000fe20003800200 */
[----:B---3--:R-:W-:Y:S02]  /*4f70*/  IMAD.MOV.U32 R3, RZ, RZ, R2 ;  /* 0x000000ffff037224 */ /* 0x008fe400078e0002 */
[----:B--2---:R2:W3:Y:S01]  /*4f80*/  SHFL.DOWN PT, R11, R6, 0x8, 0x1f ;  /* 0x09001f00060b7f89 */ /* 0x0044e200000e0000 */
[----:B------:R-:W-:Y:S02]  /*4f90*/  IMAD.MOV.U32 R4, RZ, RZ, R6 ;  /* 0x000000ffff047224 */ /* 0x000fe400078e0006 */
[----:B------:R-:W-:Y:S01]  /*4fa0*/  IMAD.MOV.U32 R5, RZ, RZ, R7 ;  /* 0x000000ffff057224 */ /* 0x000fe200078e0007 */
[----:B----4-:R2:W4:Y:S01]  /*4fb0*/  SHFL.DOWN PT, R8, R7, 0x8, 0x1f ;  /* 0x09001f0007087f89 */ /* 0x01052200000e0000 */
[----:B------:R-:W-:Y:S05]  /*4fc0*/  @P4 BRA `(.L_x_319) ;  /* 0x0000000000404947 */ /* 0x000fea0003800000 */
[----:B0-----:R-:W-:Y:S01]  /*4fd0*/  FSETP.GEU.AND P0, PT, R2, R9, PT ;  /* 0x000000090200720b */ /* 0x001fe20003f0e000 */
[----:B------:R-:W-:Y:S02]  /*4fe0*/  IMAD.MOV.U32 R3, RZ, RZ, R9 ;  /* 0x000000ffff037224 */ /* 0x000fe400078e0009 */
[----:B---3--:R-:W-:Y:S02]  /*4ff0*/  IMAD.MOV.U32 R4, RZ, RZ, R11 ;  /* 0x000000ffff047224 */ /* 0x008fe400078e000b */
[----:B----4-:R-:W-:-:S08]  /*5000*/  IMAD.MOV.U32 R5, RZ, RZ, R8 ;  /* 0x000000ffff057224 */ /* 0x010fd000078e0008 */
        /* <DEDUP_REMOVED lines=12> */
.L_x_319:
[----:B------:R-:W-:Y:S05]  /*50d0*/  BSYNC.RECONVERGENT B1 ;  /* 0x0000000000017941 */ /* 0x000fea0003800200 */
.L_x_318:
[----:B0-----:R0:W0:Y:S01]  /*50e0*/  SHFL.DOWN PT, R2, R3, 0x10, 0x1f ;  /* 0x0a001f0003027f89 */ /* 0x00102200000e0000 */
[----:B------:R-:W-:Y:S01]  /*50f0*/  BSSY.RECONVERGENT B1, `(.L_x_320) ;  /* 0x0000017000017945 */ /* 0x000fe20003800200 */
[----:B----4-:R-:W-:Y:S02]  /*5100*/  IMAD.MOV.U32 R8, RZ, RZ, R3 ;  /* 0x000000ffff087224 */ /* 0x010fe400078e0003 */
[----:B------:R4:W0:Y:S01]  /*5110*/  SHFL.DOWN PT, R9, R4, 0x10, 0x1f ;  /* 0x0a001f0004097f89 */ /* 0x00082200000e0000 */
[----:B--2---:R-:W-:Y:S02]  /*5120*/  IMAD.MOV.U32 R7, RZ, RZ, R4 ;  /* 0x000000ffff077224 */ /* 0x004fe400078e0004 */
[----:B------:R-:W-:Y:S01]  /*5130*/  IMAD.MOV.U32 R6, RZ, RZ, R5 ;  /* 0x000000ffff067224 */ /* 0x000fe200078e0005 */
[----:B-1----:R4:W1:Y:S01]  /*5140*/  SHFL.DOWN PT, R10, R5, 0x10, 0x1f ;  /* 0x0a001f00050a7f89 */ /* 0x00286200000e0000 */
[----:B------:R-:W-:Y:S05]  /*5150*/  @P3 BRA `(.L_x_321) ;  /* 0x0000000000403947 */ /* 0x000fea0003800000 */
[----:B0-----:R-:W-:Y:S01]  /*5160*/  FSETP.GEU.AND P0, PT, R3, R2, PT ;  /* 0x000000020300720b */ /* 0x001fe20003f0e000 */
[----:B------:R-:W-:Y:S02]  /*5170*/  IMAD.MOV.U32 R8, RZ, RZ, R2 ;  /* 0x000000ffff087224 */ /* 0x000fe400078e0002 */
[----:B------:R-:W-:Y:S02]  /*5180*/  IMAD.MOV.U32 R7, RZ, RZ, R9 ;  /* 0x000000ffff077224 */ /* 0x000fe400078e0009 */
        /* <DEDUP_REMOVED lines=13> */
.L_x_321:
[----:B------:R-:W-:Y:S05]  /*5260*/  BSYNC.RECONVERGENT B1 ;  /* 0x0000000000017941 */ /* 0x000fea0003800200 */
.L_x_320:
[----:B------:R-:W-:Y:S04]  /*5270*/  BSSY.RECONVERGENT B1, `(.L_x_322) ;  /* 0x000000c000017945 */ /* 0x000fe80003800200 */
[----:B------:R-:W-:Y:S05]  /*5280*/  @P2 BRA `(.L_x_323) ;  /* 0x0000000000282947 */ /* 0x000fea0003800000 */
[----:B----4-:R-:W2:Y:S01]  /*5290*/  S2R R4, SR_CgaCtaId ;  /* 0x0000000000047919 */ /* 0x010ea20000008800 */
[----:B0-----:R-:W-:Y:S02]  /*52a0*/  MOV R3, 0x400 ;  /* 0x0000040000037802 */ /* 0x001fe40000000f00 */
[----:B------:R-:W-:-:S04]  /*52b0*/  SHF.R.U32.HI R2, RZ, 0x1, R0 ;  /* 0x00000001ff027819 */ /* 0x000fc80000011600 */
[----:B------:R-:W-:Y:S02]  /*52c0*/  LOP3.LUT R2, R2, 0x1f0, RZ, 0xc0, !PT ;  /* 0x000001f002027812 */ /* 0x000fe400078ec0ff */
[----:B--2---:R-:W-:-:S05]  /*52d0*/  LEA R3, R4, R3, 0x18 ;  /* 0x0000000304037211 */ /* 0x004fca00078ec0ff */
[----:B------:R-:W-:Y:S02]  /*52e0*/  IMAD.IADD R5, R2, 0x1, R3 ;  /* 0x0000000102057824 */ /* 0x000fe400078e0203 */
[----:B------:R-:W-:Y:S02]  /*52f0*/  IMAD.MOV.U32 R2, RZ, RZ, R7 ;  /* 0x000000ffff027224 */ /* 0x000fe400078e0007 */
[----:B------:R-:W-:Y:S01]  /*5300*/  IMAD.MOV.U32 R3, RZ, RZ, R6 ;  /* 0x000000ffff037224 */ /* 0x000fe200078e0006 */
[----:B------:R2:W-:Y:S04]  /*5310*/  STS [R5+0x8], R8 ;  /* 0x0000080805007388 */ /* 0x0005e80000000800 */
[----:B------:R2:W-:Y:S02]  /*5320*/  STS.64 [R5+0x10], R2 ;  /* 0x0000100205007388 */ /* 0x0005e40000000a00 */
.L_x_323:
[----:B------:R-:W-:Y:S05]  /*5330*/  BSYNC.RECONVERGENT B1 ;  /* 0x0000000000017941 */ /* 0x000fea0003800200 */
.L_x_322:
        /* <DEDUP_REMOVED lines=8> */
[----:B----4-:R-:W2:Y:S04]  /*53c0*/  LDS.64 R4, [R24+0x20] ;  /* 0x0000200018047984 */ /* 0x010ea80000000a00 */
[----:B------:R4:W1:Y:S04]  /*53d0*/  LDS R18, [R24+0x28] ;  /* 0x0000280018127984 */ /* 0x0008680000000800 */
[----:B------:R4:W1:Y:S01]  /*53e0*/  LDS R16, [R24+0x38] ;  /* 0x0000380018107984 */ /* 0x0008620000000800 */
[----:B0-----:R-:W-:Y:S01]  /*53f0*/  FSETP.GEU.AND P0, PT, R8, R3, PT ;  /* 0x000000030800720b */ /* 0x001fe20003f0e000 */
[----:B------:R-:W-:-:S02]  /*5400*/  IMAD.MOV.U32 R19, RZ, RZ, R3 ;  /* 0x000000ffff137224 */ /* 0x000fc400078e0003 */
[----:B--2---:R-:W-:Y:S02]  /*5410*/  IMAD.MOV.U32 R21, RZ, RZ, R4 ;  /* 0x000000ffff157224 */ /* 0x004fe400078e0004 */
[----:B------:R-:W-:-:S08]  /*5420*/  IMAD.MOV.U32 R20, RZ, RZ, R5 ;  /* 0x000000ffff147224 */ /* 0x000fd000078e0005 */
[----:B-1--4-:R-:W-:Y:S05]  /*5430*/  @!P0 BRA `(.L_x_325) ;  /* 0x00000000002c8947 */ /* 0x012fea0003800000 */
        /* <DEDUP_REMOVED lines=11> */
.L_x_325:
[----:B------:R-:W-:Y:S05]  /*54f0*/  BSYNC.RECONVERGENT B1 ;  /* 0x0000000000017941 */ /* 0x000fea0003800200 */
.L_x_324:
[----:B------:R-:W0:Y:S01]  /*5500*/  LDS.64 R4, [R24+0x30] ;  /* 0x0000300018047984 */ /* 0x000e220000000a00 */
[----:B------:R-:W-:Y:S01]  /*5510*/  FSETP.GEU.AND P0, PT, R19, R18, PT ;  /* 0x000000121300720b */ /* 0x000fe20003f0e000 */
[----:B------:R-:W-:Y:S01]  /*5520*/  BSSY.RECONVERGENT B1, `(.L_x_326) ;  /* 0x0000019000017945 */ /* 0x000fe20003800200 */
[----:B------:R-:W-:Y:S01]  /*5530*/  IMAD.MOV.U32 R23, RZ, RZ, R18 ;  /* 0x000000ffff177224 */ /* 0x000fe200078e0012 */
[----:B------:R1:W2:Y:S04]  /*5540*/  LDS R17, [R24+0x48] ;  /* 0x0000480018117984 */ /* 0x0002a80000000800 */
[----:B------:R1:W4:Y:S04]  /*5550*/  LDS R15, [R24+0x58] ;  /* 0x00005800180f7984 */ /* 0x0003280000000800 */
[----:B------:R1:W1:Y:S04]  /*5560*/  LDS R14, [R24+0x68] ;  /* 0x00006800180e7984 */ /* 0x0002680000000800 */
[----:B------:R0:W1:Y:S04]  /*5570*/  LDS R0, [R24+0x78] ;  /* 0x0000780018007984 */ /* 0x0000680000000800 */
[----:B------:R0:W1:Y:S04]  /*5580*/  LDS.64 R6, [R24+0x40] ;  /* 0x0000400018067984 */ /* 0x0000680000000a00 */
[----:B------:R0:W1:Y:S04]  /*5590*/  LDS.64 R8, [R24+0x50] ;  /* 0x0000500018087984 */ /* 0x0000680000000a00 */
[----:B---3--:R3:W1:Y:S04]  /*55a0*/  LDS.64 R10, [R24+0x60] ;  /* 0x00006000180a7984 */ /* 0x0086680000000a00 */
        /* <DEDUP_REMOVED lines=16> */
.L_x_327:
[----:B------:R-:W-:Y:S05]  /*56b0*/  BSYNC.RECONVERGENT B1 ;  /* 0x0000000000017941 */ /* 0x000fea0003800200 */
.L_x_326:
        /* <DEDUP_REMOVED lines=17> */
.L_x_329:
[----:B------:R-:W-:Y:S05]  /*57d0*/  BSYNC.RECONVERGENT B1 ;  /* 0x0000000000017941 */ /* 0x000fea0003800200 */
.L_x_328:
[----:B--2---:R-:W-:Y:S01]  /*57e0*/  FSETP.GEU.AND P0, PT, R4, R17, PT ;  /* 0x000000110400720b */ /* 0x004fe20003f0e000 */
        /* <DEDUP_REMOVED lines=16> */
.L_x_331:
[----:B------:R-:W-:Y:S05]  /*58f0*/  BSYNC.RECONVERGENT B1 ;  /* 0x0000000000017941 */ /* 0x000fea0003800200 */
.L_x_330:
[----:B----4-:R-:W-:Y:S01]  /*5900*/  FSETP.GEU.AND P0, PT, R6, R15, PT ;  /* 0x0000000f0600720b */ /* 0x010fe20003f0e000 */
        /* <DEDUP_REMOVED lines=16> */
.L_x_333:
[----:B------:R-:W-:Y:S05]  /*5a10*/  BSYNC.RECONVERGENT B1 ;  /* 0x0000000000017941 */ /* 0x000fea0003800200 */
.L_x_332:
        /* <DEDUP_REMOVED lines=17> */
.L_x_335:
[----:B------:R-:W-:Y:S05]  /*5b30*/  BSYNC.RECONVERGENT B1 ;  /* 0x0000000000017941 */ /* 0x000fea0003800200 */
.L_x_334:
        /* <DEDUP_REMOVED lines=16> */
.L_x_256:
[----:B------:R-:W-:Y:S05]  /*5c40*/  BSYNC.RECONVERGENT B0 ;  /* 0x0000000000007941 */ /* 0x000fea0003800200 */
.L_x_223:
[----:B------:R-:W-:Y:S05]  /*5c50*/  @P1 EXIT ;  /* 0x000000000000194d */ /* 0x000fea0003800000 */
[----:B0-2-4-:R-:W0:Y:S01]  /*5c60*/  LDC.64 R2, c[0x0][0x388] ;  /* 0x0000e200ff027b82 */ /* 0x015e220000000a00 */
[----:B------:R-:W-:-:S04]  /*5c70*/  LOP3.LUT R7, R7, R6, RZ, 0x3c, !PT ;  /* 0x0000000607077212 */ /* 0x000fc800078e3cff */
[----:B------:R-:W-:-:S04]  /*5c80*/  LOP3.LUT R6, R7, R6, RZ, 0x3c, !PT ;  /* 0x0000000607067212 */ /* 0x000fc800078e3cff */
[----:B------:R-:W-:-:S05]  /*5c90*/  LOP3.LUT R7, R7, R6, RZ, 0x3c, !PT ;  /* 0x0000000607077212 */ /* 0x000fca00078e3cff */
[----:B0-----:R-:W-:Y:S04]  /*5ca0*/  STG.E.64 desc[UR10][R2.64+0x8], R6 ;  /* 0x0000080602007986 */ /* 0x001fe8000c101b0a */
[----:B------:R-:W-:Y:S01]  /*5cb0*/  STG.E desc[UR10][R2.64], R8 ;  /* 0x0000000802007986 */ /* 0x000fe2000c10190a */
[----:B------:R-:W-:Y:S05]  /*5cc0*/  EXIT ;  /* 0x000000000000794d */ /* 0x000fea0003800000 */
.L_x_336:
        /* <DEDUP_REMOVED lines=11> */
.L_x_1244:


//--------------------- .text._ZN6thrust24THRUST_300001_SM_1000_NS8cuda_cub4core6detail13_kernel_agentINS1_8__reduce10DrainAgentIlEEJN3cub18CUB_300001_SM_10009GridQueueIyEElEEEvDpT0_ --------------------------
	.section	.text._ZN6thrust24THRUST_300001_SM_1000_NS8cuda_cub4core6detail13_kernel_agentINS1_8__reduce10DrainAgentIlEEJN3cub18CUB_300001_SM_10009GridQueueIyEElEEEvDpT0_,"ax",@progbits
	.align	128
        .global         _ZN6thrust24THRUST_300001_SM_1000_NS8cuda_cub4core6detail13_kernel_agentINS1_8__reduce10DrainAgentIlEEJN3cub18CUB_300001_SM_10009GridQueueIyEElEEEvDpT0_
        .type           _ZN6thrust24THRUST_300001_SM_1000_NS8cuda_cub4core6detail13_kernel_agentINS1_8__reduce10DrainAgentIlEEJN3cub18CUB_300001_SM_10009GridQueueIyEElEEEvDpT0_,@function
        .size           _ZN6thrust24THRUST_300001_SM_1000_NS8cuda_cub4core6detail13_kernel_agentINS1_8__reduce10DrainAgentIlEEJN3cub18CUB_300001_SM_10009GridQueueIyEElEEEvDpT0_,(.L_x_1245 - _ZN6thrust24THRUST_300001_SM_1000_NS8cuda_cub4core6detail13_kernel_agentINS1_8__reduce10DrainAgentIlEEJN3cub18CUB_300001_SM_10009GridQueueIyEElEEEvDpT0_)
        .other          _ZN6thrust24THRUST_300001_SM_1000_NS8cuda_cub4core6detail13_kernel_agentINS1_8__reduce10DrainAgentIlEEJN3cub18CUB_300001_SM_10009GridQueueIyEElEEEvDpT0_,@"STO_CUDA_ENTRY STV_DEFAULT"
_ZN6thrust24THRUST_300001_SM_1000_NS8cuda_cub4core6detail13_kernel_agentINS1_8__reduce10DrainAgentIlEEJN3cub18CUB_300001_SM_10009GridQueueIyEElEEEvDpT0_:
.text._ZN6thrust24THRUST_300001_SM_1000_NS8cuda_cub4core6detail13_kernel_agentINS1_8__reduce10DrainAgentIlEEJN3cub18CUB_300001_SM_10009GridQueueIyEElEEEvDpT0_:
[----:B------:R-:W-:Y:S08]  /*0000*/  LDC R1, c[0x0][0x37c] ;  /* 0x0000df00ff017b82 */ /* 0x000ff00000000800 */
[----:B------:R-:W0:Y:S01]  /*0010*/  LDC.64 R2, c[0x0][0x380] ;  /* 0x0000e000ff027b82 */ /* 0x000e220000000a00 */
[----:B------:R-:W0:Y:S07]  /*0020*/  LDCU.64 UR4, c[0x0][0x358] ;  /* 0x00006b00ff0477ac */ /* 0x000e2e0008000a00 */
[----:B------:R-:W1:Y:S01]  /*0030*/  LDC.64 R4, c[0x0][0x388] ;  /* 0x0000e200ff047b82 */ /* 0x000e620000000a00 */
[----:B0-----:R-:W-:Y:S04]  /*0040*/  STG.E.64 desc[UR4][R2.64+0x8], RZ ;  /* 0x000008ff02007986 */ /* 0x001fe8000c101b04 */
[----:B-1----:R-:W-:Y:S01]  /*0050*/  STG.E.64 desc[UR4][R2.64], R4 ;  /* 0x0000000402007986 */ /* 0x002fe2000c101b04 */
[----:B------:R-:W-:Y:S05]  /*0060*/  EXIT ;  /* 0x000000000000794d */ /* 0x000fea0003800000 */
.L_x_337:
        /* <DEDUP_REMOVED lines=9> */
.L_x_1245:


//--------------------- .text._ZN6thrust24THRUST_300001_SM_1000_NS8cuda_cub4core6detail13_kernel_agentINS1_8__reduce11ReduceAgentINS0_12zip_iteratorIN4cuda3std3__45tupleIJNS0_10device_ptrIfEENS0_17counting_iteratorIlNS0_11use_defaultESF_SF_EEEEEEEPNSB_IJflEEESJ_lNS1_9__extrema9arg_max_fIflNSA_4lessIfEEEEEEJSI_SK_lN3cub18CUB_300001_SM_100013GridEvenShareIlEENSS_9GridQueueIyEESP_EEEvDpT0_ --------------------------
	.section	.text._ZN6thrust24THRUST_300001_SM_1000_NS8cuda_cub4core6detail13_kernel_agentINS1_8__reduce11ReduceAgentINS0_12zip_iteratorIN4cuda3std3__45tupleIJNS0_10device_ptrIfEENS0_17counting_iteratorIlNS0_11use_defaultESF_SF_EEEEEEEPNSB_IJflEEESJ_lNS1_9__extrema9arg_max_fIflNSA_4lessIfEEEEEEJSI_SK_lN3cub18CUB_300001_SM_100013GridEvenShareIlEENSS_9GridQueueIyEESP_EEEvDpT0_,"ax",@progbits
	.align	128
        .global         _ZN6thrust24THRUST_300001_SM_1000_NS8cuda_cub4core6detail13_kernel_agentINS1_8__reduce11ReduceAgentINS0_12zip_iteratorIN4cuda3std3__45tupleIJNS0_10device_ptrIfEENS0_17counting_iteratorIlNS0_11use_defaultESF_SF_EEEEEEEPNSB_IJflEEESJ_lNS1_9__extrema9arg_max_fIflNSA_4lessIfEEEEEEJSI_SK_lN3cub18CUB_300001_SM_100013GridEvenShareIlEENSS_9GridQueueIyEESP_EEEvDpT0_
        .type           _ZN6thrust24THRUST_300001_SM_1000_NS8cuda_cub4core6detail13_kernel_agentINS1_8__reduce11ReduceAgentINS0_12zip_iteratorIN4cuda3std3__45tupleIJNS0_10device_ptrIfEENS0_17counting_iteratorIlNS0_11use_defaultESF_SF_EEEEEEEPNSB_IJflEEESJ_lNS1_9__extrema9arg_max_fIflNSA_4lessIfEEEEEEJSI_SK_lN3cub18CUB_300001_SM_100013GridEvenShareIlEENSS_9GridQueueIyEESP_EEEvDpT0_,@function
        .size           _ZN6thrust24THRUST_300001_SM_1000_NS8cuda_cub4core6detail13_kernel_agentINS1_8__reduce11ReduceAgentINS0_12zip_iteratorIN4cuda3std3__45tupleIJNS0_10device_ptrIfEENS0_17counting_iteratorIlNS0_11use_defaultESF_SF_EEEEEEEPNSB_IJflEEESJ_lNS1_9__extrema9arg_max_fIflNSA_4lessIfEEEEEEJSI_SK_lN3cub18CUB_300001_SM_100013GridEvenShareIlEENSS_9GridQueueIyEESP_EEEvDpT0_,(.L_x_1246 - _ZN6thrust24THRUST_300001_SM_1000_NS8cuda_cub4core6detail13_kernel_agentINS1_8__reduce11ReduceAgentINS0_12zip_iteratorIN4cuda3std3__45tupleIJNS0_10device_ptrIfEENS0_17counting_iteratorIlNS0_11use_defaultESF_SF_EEEEEEEPNSB_IJflEEESJ_lNS1_9__extrema9arg_max_fIflNSA_4lessIfEEEEEEJSI_SK_lN3cub18CUB_300001_SM_100013GridEvenShareIlEENSS_9GridQueueIyEESP_EEEvDpT0_)
        .other          _ZN6thrust24THRUST_300001_SM_1000_NS8cuda_cub4core6detail13_kernel_agentINS1_8__reduce11ReduceAgentINS0_12zip_iteratorIN4cuda3std3__45tupleIJNS0_10device_ptrIfEENS0_17counting_iteratorIlNS0_11use_defaultESF_SF_EEEEEEEPNSB_IJflEEESJ_lNS1_9__extrema9arg_max_fIflNSA_4lessIfEEEEEEJSI_SK_lN3cub18CUB_300001_SM_100013GridEvenShareIlEENSS_9GridQueueIyEESP_EEEvDpT0_,@"STO_CUDA_ENTRY STV_DEFAULT"
_ZN6thrust24THRUST_300001_SM_1000_NS8cuda_cub4core6detail13_kernel_agentINS1_8__reduce11ReduceAgentINS0_12zip_iteratorIN4cuda3std3__45tupleIJNS0_10device_ptrIfEENS0_17counting_iteratorIlNS0_11use_defaultESF_SF_EEEEEEEPNSB_IJflEEESJ_lNS1_9__extrema9arg_max_fIflNSA_4lessIfEEEEEEJSI_SK_lN3cub18CUB_300001_SM_100013GridEvenShareIlEENSS_9GridQueueIyEESP_EEEvDpT0_:
.text._ZN6thrust24THRUST_300001_SM_1000_NS8cuda_cub4core6detail13_kernel_agentINS1_8__reduce11ReduceAgentINS0_12zip_iteratorIN4cuda3std3__45tupleIJNS0_10device_ptrIfEENS0_17counting_iteratorIlNS0_11use_defaultESF_SF_EEEEEEEPNSB_IJflEEESJ_lNS1_9__extrema9arg_max_fIflNSA_4lessIfEEEEEEJSI_SK_lN3cub18CUB_300001_SM_100013GridEvenShareIlEENSS_9GridQueueIyEESP_EEEvDpT0_:
[----:B------:R-:W-:Y:S01]  /*0000*/  LDC R1, c[0x0][0x37c] ;  /* 0x0000df00ff017b82 */ /* 0x000fe20000000800 */
[----:B------:R-:W0:Y:S01]  /*0010*/  S2R R0, SR_CTAID.X ;  /* 0x0000000000007919 */ /* 0x000e220000002500 */
[----:B------:R-:W1:Y:S01]  /*0020*/  LDCU.64 UR4, c[0x0][0x398] ;  /* 0x00007300ff0477ac */ /* 0x000e620008000a00 */
[----:B------:R-:W-:Y:S01]  /*0030*/  BSSY.RECONVERGENT B0, `(.L_x_338) ;  /* 0x00005a5000007945 */ /* 0x000fe20003800200 */
[----:B------:R-:W2:Y:S01]  /*0040*/  LDCU UR6, c[0x0][0x370] ;  /* 0x00006e00ff0677ac */ /* 0x000ea20008000800 */
[----:B------:R-:W3:Y:S01]  /*0050*/  LDCU.64 UR10, c[0x0][0x358] ;  /* 0x00006b00ff0a77ac */ /* 0x000ee20008000a00 */
[----:B-1----:R-:W-:Y:S02]  /*0060*/  IMAD.U32 R7, RZ, RZ, UR4 ;  /* 0x00000004ff077e24 */ /* 0x002fe4000f8e00ff */
[----:B------:R-:W-:Y:S01]  /*0070*/  IMAD.U32 R18, RZ, RZ, UR5 ;  /* 0x00000005ff127e24 */ /* 0x000fe2000f8e00ff */
[----:B--2---:R-:W-:Y:S01]  /*0080*/  UIMAD UR6, UR6, 0x500, URZ ;  /* 0x00000500060678a4 */ /* 0x004fe2000f8e02ff */
[----:B0-----:R-:W-:-:S05]  /*0090*/  IMAD R6, R0, 0x500, RZ ;  /* 0x0000050000067824 */ /* 0x001fca00078e02ff */
[----:B------:R-:W-:-:S04]  /*00a0*/  IADD3 R2, P1, PT, R6, 0x500, RZ ;  /* 0x0000050006027810 */ /* 0x000fc80007f3e0ff */
[----:B------:R-:W-:Y:S01]  /*00b0*/  ISETP.GT.U32.AND P0, PT, R2, R7, PT ;  /* 0x000000070200720c */ /* 0x000fe20003f04070 */
[----:B------:R-:W-:-:S05]  /*00c0*/  IMAD.X R3, RZ, RZ, RZ, P1 ;  /* 0x000000ffff037224 */ /* 0x000fca00008e06ff */
[----:B------:R-:W-:-:S13]  /*00d0*/  ISETP.GT.AND.EX P0, PT, R3, R18, PT, P0 ;  /* 0x000000120300720c */ /* 0x000fda0003f04300 */
[----:B---3--:R-:W-:Y:S05]  /*00e0*/  @!P0 BRA `(.L_x_339) ;  /* 0x0000003000d48947 */ /* 0x008fea0003800000 */
[----:B------:R-:W0:Y:S01]  /*00f0*/  S2R R9, SR_TID.X ;  /* 0x0000000000097919 */ /* 0x000e220000002100 */
[----:B------:R-:W-:Y:S01]  /*0100*/  IMAD.IADD R10, R7, 0x1, -R6 ;  /* 0x00000001070a7824 */ /* 0x000fe200078e0a06 */
[----:B------:R-:W-:Y:S01]  /*0110*/  BSSY.RECONVERGENT B1, `(.L_x_340) ;  /* 0x0000010000017945 */ /* 0x000fe20003800200 */
[----:B------:R-:W-:Y:S02]  /*0120*/  IMAD.MOV.U32 R12, RZ, RZ, RZ ;  /* 0x000000ffff0c7224 */ /* 0x000fe400078e00ff */
[----:B------:R-:W-:Y:S02]  /*0130*/  IMAD.MOV.U32 R11, RZ, RZ, RZ ;  /* 0x000000ffff0b7224 */ /* 0x000fe400078e00ff */
[----:B------:R-:W-:Y:S01]  /*0140*/  IMAD.MOV.U32 R8, RZ, RZ, RZ ;  /* 0x000000ffff087224 */ /* 0x000fe200078e00ff */
[----:B0-----:R-:W-:Y:S01]  /*0150*/  ISETP.GE.AND P0, PT, R9, R10, PT ;  /* 0x0000000a0900720c */ /* 0x001fe20003f06270 */
[----:B------:R-:W-:-:S12]  /*0160*/  IMAD.MOV.U32 R13, RZ, RZ, R9 ;  /* 0x000000ffff0d7224 */ /* 0x000fd800078e0009 */
[----:B------:R-:W-:Y:S05]  /*0170*/  @P0 BRA `(.L_x_341) ;  /* 0x0000000000240947 */ /* 0x000fea0003800000 */
[----:B------:R-:W0:Y:S01]  /*0180*/  LDCU.128 UR4, c[0x0][0x380] ;  /* 0x00007000ff0477ac */ /* 0x000e220008000c00 */
[----:B------:R-:W-:-:S05]  /*0190*/  IADD3 R11, P0, PT, R6, R9, RZ ;  /* 0x00000009060b7210 */ /* 0x000fca0007f1e0ff */
[----:B------:R-:W-:Y:S01]  /*01a0*/  IMAD.X R8, RZ, RZ, RZ, P0 ;  /* 0x000000ffff087224 */ /* 0x000fe200000e06ff */
[----:B0-----:R-:W-:-:S04]  /*01b0*/  LEA R2, P1, R11, UR4, 0x2 ;  /* 0x000000040b027c11 */ /* 0x001fc8000f8210ff */
[----:B------:R-:W-:-:S05]  /*01c0*/  LEA.HI.X R3, R11, UR5, R8, 0x2, P1 ;  /* 0x000000050b037c11 */ /* 0x000fca00088f1408 */
[----:B------:R0:W5:Y:S01]  /*01d0*/  LDG.E R12, desc[UR10][R2.64] ;  /* 0x0000000a020c7981 */ /* 0x000162000c1e1900 */
[----:B------:R-:W-:Y:S01]  /*01e0*/  IADD3 R11, P0, PT, R11, UR6, RZ ;  /* 0x000000060b0b7c10 */ /* 0x000fe2000ff1e0ff */
[----:B------:R-:W-:-:S03]  /*01f0*/  VIADD R13, R9, 0x100 ;  /* 0x00000100090d7836 */ /* 0x000fc60000000000 */
[----:B------:R-:W-:-:S09]  /*0200*/  IADD3.X R8, PT, PT, R8, UR7, RZ, P0, !PT ;  /* 0x0000000708087c10 */ /* 0x000fd200087fe4ff */
.L_x_341:
[----:B------:R-:W-:Y:S05]  /*0210*/  BSYNC.RECONVERGENT B1 ;  /* 0x0000000000017941 */ /* 0x000fea0003800200 */
.L_x_340:
[----:B------:R-:W-:Y:S01]  /*0220*/  ISETP.GE.AND P0, PT, R13, R10, PT ;  /* 0x0000000a0d00720c */ /* 0x000fe20003f06270 */
[----:B------:R-:W-:-:S12]  /*0230*/  BSSY.RECONVERGENT B1, `(.L_x_342) ;  /* 0x0000099000017945 */ /* 0x000fd80003800200 */
[----:B------:R-:W-:Y:S05]  /*0240*/  @P0 BRA `(.L_x_343) ;  /* 0x00000008005c0947 */ /* 0x000fea0003800000 */
[----:B0-----:R-:W-:Y:S01]  /*0250*/  LOP3.LUT R2, RZ, R13, RZ, 0x33, !PT ;  /* 0x0000000dff027212 */ /* 0x001fe200078e33ff */
[----:B------:R-:W-:Y:S03]  /*0260*/  BSSY.RECONVERGENT B2, `(.L_x_344) ;  /* 0x000002e000027945 */ /* 0x000fe60003800200 */
[----:B------:R-:W-:-:S04]  /*0270*/  IADD3 R15, PT, PT, -R6, R7, R2 ;  /* 0x00000007060f7210 */ /* 0x000fc80007ffe102 */
[----:B------:R-:W-:-:S04]  /*0280*/  LOP3.LUT R2, R15, 0x300, RZ, 0xc0, !PT ;  /* 0x000003000f027812 */ /* 0x000fc800078ec0ff */
[----:B------:R-:W-:-:S13]  /*0290*/  ISETP.NE.AND P0, PT, R2, 0x300, PT ;  /* 0x000003000200780c */ /* 0x000fda0003f05270 */
[----:B------:R-:W-:Y:S05]  /*02a0*/  @!P0 BRA `(.L_x_345) ;  /* 0x0000000000a48947 */ /* 0x000fea0003800000 */
[----:B------:R-:W0:Y:S01]  /*02b0*/  LDCU.128 UR4, c[0x0][0x380] ;  /* 0x00007000ff0477ac */ /* 0x000e220008000c00 */
[----:B------:R-:W-:Y:S02]  /*02c0*/  IADD3 R3, P0, PT, R6, R13, RZ ;  /* 0x0000000d06037210 */ /* 0x000fe40007f1e0ff */
[----:B------:R-:W-:-:S03]  /*02d0*/  LEA.HI R2, R15, 0x1, RZ, 0x18 ;  /* 0x000000010f027811 */ /* 0x000fc600078fc0ff */
[----:B------:R-:W-:Y:S01]  /*02e0*/  IMAD.X R14, RZ, RZ, RZ, P0 ;  /* 0x000000ffff0e7224 */ /* 0x000fe200000e06ff */
[----:B------:R-:W-:-:S05]  /*02f0*/  LOP3.LUT R2, R2, 0x3, RZ, 0xc0, !PT ;  /* 0x0000000302027812 */ /* 0x000fca00078ec0ff */
[----:B------:R-:W-:Y:S01]  /*0300*/  IMAD.MOV R4, RZ, RZ, -R2 ;  /* 0x000000ffff047224 */ /* 0x000fe200078e0a02 */
[C---:B0-----:R-:W-:Y:S02]  /*0310*/  LEA R5, P2, R3.reuse, UR4, 0x2 ;  /* 0x0000000403057c11 */ /* 0x041fe4000f8410ff */
[C---:B------:R-:W-:Y:S02]  /*0320*/  IADD3 R7, P1, PT, R3.reuse, UR6, RZ ;  /* 0x0000000603077c10 */ /* 0x040fe4000ff3e0ff */
[----:B------:R-:W-:Y:S02]  /*0330*/  LEA.HI.X R3, R3, UR5, R14, 0x2, P2 ;  /* 0x0000000503037c11 */ /* 0x000fe400090f140e */
[----:B------:R-:W-:-:S09]  /*0340*/  IADD3.X R14, PT, PT, R14, UR7, RZ, P1, !PT ;  /* 0x000000070e0e7c10 */ /* 0x000fd20008ffe4ff */
.L_x_348:
[----:B------:R-:W-:-:S05]  /*0350*/  IMAD.MOV.U32 R2, RZ, RZ, R5 ;  /* 0x000000ffff027224 */ /* 0x000fca00078e0005 */
[----:B------:R-:W2:Y:S01]  /*0360*/  LDG.E R19, desc[UR10][R2.64] ;  /* 0x0000000a02137981 */ /* 0x000ea2000c1e1900 */
[----:B------:R-:W-:Y:S01]  /*0370*/  VIADD R4, R4, 0x1 ;  /* 0x0000000104047836 */ /* 0x000fe20000000000 */
[----:B------:R-:W-:Y:S01]  /*0380*/  BSSY.RECONVERGENT B3, `(.L_x_346) ;  /* 0x0000016000037945 */ /* 0x000fe20003800200 */
[----:B------:R-:W-:Y:S01]  /*0390*/  IMAD.MOV.U32 R18, RZ, RZ, R11 ;  /* 0x000000ffff127224 */ /* 0x000fe200078e000b */
[----:B------:R-:W-:Y:S01]  /*03a0*/  IADD3 R5, P3, PT, R5, 0x400, RZ ;  /* 0x0000040005057810 */ /* 0x000fe20007f7e0ff */
[----:B------:R-:W-:Y:S01]  /*03b0*/  IMAD.MOV.U32 R17, RZ, RZ, R8 ;  /* 0x000000ffff117224 */ /* 0x000fe200078e0008 */
[----:B------:R-:W-:Y:S01]  /*03c0*/  ISETP.NE.AND P2, PT, R4, RZ, PT ;  /* 0x000000ff0400720c */ /* 0x000fe20003f45270 */
[----:B-----5:R-:W-:Y:S02]  /*03d0*/  IMAD.MOV.U32 R16, RZ, RZ, R12 ;  /* 0x000000ffff107224 */ /* 0x020fe400078e000c */
[----:B------:R-:W-:Y:S02]  /*03e0*/  IMAD.MOV.U32 R11, RZ, RZ, R7 ;  /* 0x000000ffff0b7224 */ /* 0x000fe400078e0007 */
[----:B------:R-:W-:Y:S01]  /*03f0*/  IMAD.MOV.U32 R8, RZ, RZ, R14 ;  /* 0x000000ffff087224 */ /* 0x000fe200078e000e */
[----:B--2---:R-:W-:Y:S01]  /*0400*/  FSETP.GEU.AND P0, PT, R12, R19, PT ;  /* 0x000000130c00720b */ /* 0x004fe20003f0e000 */
[----:B------:R-:W-:-:S12]  /*0410*/  IMAD.MOV.U32 R12, RZ, RZ, R19 ;  /* 0x000000ffff0c7224 */ /* 0x000fd800078e0013 */
        /* <DEDUP_REMOVED lines=12> */
.L_x_347:
[----:B------:R-:W-:Y:S05]  /*04e0*/  BSYNC.RECONVERGENT B3 ;  /* 0x0000000000037941 */ /* 0x000fea0003800200 */
.L_x_346:
[----:B------:R-:W-:Y:S01]  /*04f0*/  IADD3 R7, P0, PT, R7, 0x100, RZ ;  /* 0x0000010007077810 */ /* 0x000fe20007f1e0ff */
[----:B------:R-:W-:Y:S02]  /*0500*/  VIADD R13, R13, 0x100 ;  /* 0x000001000d0d7836 */ /* 0x000fe40000000000 */
[----:B------:R-:W-:Y:S02]  /*0510*/  IMAD.X R3, RZ, RZ, R3, P3 ;  /* 0x000000ffff037224 */ /* 0x000fe400018e0603 */
[----:B------:R-:W-:Y:S01]  /*0520*/  IMAD.X R14, RZ, RZ, R14, P0 ;  /* 0x000000ffff0e7224 */ /* 0x000fe200000e060e */
[----:B------:R-:W-:Y:S07]  /*0530*/  @P2 BRA `(.L_x_348) ;  /* 0xfffffffc00842947 */ /* 0x000fee000383ffff */
.L_x_345:
[----:B------:R-:W-:Y:S05]  /*0540*/  BSYNC.RECONVERGENT B2 ;  /* 0x0000000000027941 */ /* 0x000fea0003800200 */
.L_x_344:
[----:B------:R-:W-:-:S13]  /*0550*/  ISETP.GE.U32.AND P0, PT, R15, 0x300, PT ;  /* 0x000003000f00780c */ /* 0x000fda0003f06070 */
[----:B------:R-:W-:Y:S05]  /*0560*/  @!P0 BRA `(.L_x_343) ;  /* 0x0000000400948947 */ /* 0x000fea0003800000 */
[----:B------:R-:W0:Y:S01]  /*0570*/  LDC.64 R4, c[0x0][0x380] ;  /* 0x0000e000ff047b82 */ /* 0x000e220000000a00 */
[----:B------:R-:W-:-:S07]  /*0580*/  VIADD R7, R13, 0x200 ;  /* 0x000002000d077836 */ /* 0x000fce0000000000 */
[----:B------:R-:W1:Y:S02]  /*0590*/  LDC.64 R2, c[0x0][0x388] ;  /* 0x0000e200ff027b82 */ /* 0x000e640000000a00 */
.L_x_357:
[----:B------:R-:W-:-:S05]  /*05a0*/  VIADD R13, R7, 0xfffffe00 ;  /* 0xfffffe00070d7836 */ /* 0x000fca0000000000 */
[----:B------:R-:W-:-:S04]  /*05b0*/  IADD3 R19, P0, PT, R6, R13, RZ ;  /* 0x0000000d06137210 */ /* 0x000fc80007f1e0ff */
[----:B------:R-:W-:Y:S02]  /*05c0*/  LEA.HI.X.SX32 R18, R13, RZ, 0x1, P0 ;  /* 0x000000ff0d127211 */ /* 0x000fe400000f0eff */
[----:B0-----:R-:W-:-:S04]  /*05d0*/  LEA R16, P0, R19, R4, 0x2 ;  /* 0x0000000413107211 */ /* 0x001fc800078010ff */
[----:B------:R-:W-:-:S05]  /*05e0*/  LEA.HI.X R17, R19, R5, R18, 0x2, P0 ;  /* 0x0000000513117211 */ /* 0x000fca00000f1412 */
[----:B------:R-:W2:Y:S04]  /*05f0*/  LDG.E R25, desc[UR10][R16.64] ;  /* 0x0000000a10197981 */ /* 0x000ea8000c1e1900 */
[----:B-----5:R0:W5:Y:S04]  /*0600*/  LDG.E R15, desc[UR10][R16.64+0x400] ;  /* 0x0004000a100f7981 */ /* 0x020168000c1e1900 */
[----:B------:R0:W5:Y:S04]  /*0610*/  LDG.E R13, desc[UR10][R16.64+0x800] ;  /* 0x0008000a100d7981 */ /* 0x000168000c1e1900 */
[----:B------:R0:W5:Y:S01]  /*0620*/  LDG.E R14, desc[UR10][R16.64+0xc00] ;  /* 0x000c000a100e7981 */ /* 0x000162000c1e1900 */
[----:B-1----:R-:W-:Y:S01]  /*0630*/  IADD3 R20, P1, PT, R19, R2, RZ ;  /* 0x0000000213147210 */ /* 0x002fe20007f3e0ff */
[----:B------:R-:W-:Y:S01]  /*0640*/  BSSY.RECONVERGENT B2, `(.L_x_349) ;  /* 0x0000013000027945 */ /* 0x000fe20003800200 */
[----:B------:R-:W-:-:S03]  /*0650*/  VIADD R19, R7, 0xffffff00 ;  /* 0xffffff0007137836 */ /* 0x000fc60000000000 */
[----:B------:R-:W-:Y:S02]  /*0660*/  IMAD.X R23, R18, 0x1, R3, P1 ;  /* 0x0000000112177824 */ /* 0x000fe400008e0603 */
[----:B------:R-:W-:Y:S02]  /*0670*/  IMAD.MOV.U32 R21, RZ, RZ, R20 ;  /* 0x000000ffff157224 */ /* 0x000fe400078e0014 */
[----:B------:R-:W-:Y:S01]  /*0680*/  IMAD.MOV.U32 R22, RZ, RZ, R23 ;  /* 0x000000ffff167224 */ /* 0x000fe200078e0017 */
[----:B--2---:R-:W-:Y:S01]  /*0690*/  FSETP.GEU.AND P0, PT, R12, R25, PT ;  /* 0x000000190c00720b */ /* 0x004fe20003f0e000 */
[----:B------:R-:W-:-:S12]  /*06a0*/  IMAD.MOV.U32 R18, RZ, RZ, R25 ;  /* 0x000000ffff127224 */ /* 0x000fd800078e0019 */
[----:B0-----:R-:W-:Y:S05]  /*06b0*/  @!P0 BRA `(.L_x_350) ;  /* 0x00000000002c8947 */ /* 0x001fea0003800000 */
        /* <DEDUP_REMOVED lines=11> */
.L_x_350:
[----:B------:R-:W-:Y:S05]  /*0770*/  BSYNC.RECONVERGENT B2 ;  /* 0x0000000000027941 */ /* 0x000fea0003800200 */
.L_x_349:
[----:B-----5:R-:W-:Y:S01]  /*0780*/  FSETP.GEU.AND P0, PT, R18, R15, PT ;  /* 0x0000000f1200720b */ /* 0x020fe20003f0e000 */
[----:B------:R-:W-:Y:S01]  /*0790*/  BSSY.RECONVERGENT B2, `(.L_x_351) ;  /* 0x0000013000027945 */ /* 0x000fe20003800200 */
[----:B------:R-:W-:Y:S02]  /*07a0*/  SHF.R.S32.HI R8, RZ, 0x1f, R19 ;  /* 0x0000001fff087819 */ /* 0x000fe40000011413 */
[----:B------:R-:W-:-:S04]  /*07b0*/  IADD3 R12, P1, P2, R19, R2, R6 ;  /* 0x00000002130c7210 */ /* 0x000fc80007a3e006 */
[----:B------:R-:W-:Y:S01]  /*07c0*/  IADD3.X R11, PT, PT, R8, R3, RZ, P1, P2 ;  /* 0x00000003080b7210 */ /* 0x000fe20000fe44ff */
[----:B------:R-:W-:Y:S02]  /*07d0*/  IMAD.MOV.U32 R19, RZ, RZ, R12 ;  /* 0x000000ffff137224 */ /* 0x000fe400078e000c */
[----:B------:R-:W-:Y:S02]  /*07e0*/  IMAD.MOV.U32 R8, RZ, RZ, R15 ;  /* 0x000000ffff087224 */ /* 0x000fe400078e000f */
[----:B------:R-:W-:Y:S01]  /*07f0*/  IMAD.MOV.U32 R20, RZ, RZ, R11 ;  /* 0x000000ffff147224 */ /* 0x000fe200078e000b */
[----:B------:R-:W-:Y:S06]  /*0800*/  @!P0 BRA `(.L_x_352) ;  /* 0x00000000002c8947 */ /* 0x000fec0003800000 */
        /* <DEDUP_REMOVED lines=11> */
.L_x_352:
[----:B------:R-:W-:Y:S05]  /*08c0*/  BSYNC.RECONVERGENT B2 ;  /* 0x0000000000027941 */ /* 0x000fea0003800200 */
.L_x_351:
[----:B------:R-:W-:Y:S01]  /*08d0*/  FSETP.GEU.AND P0, PT, R8, R13, PT ;  /* 0x0000000d0800720b */ /* 0x000fe20003f0e000 */
[C---:B------:R-:W-:Y:S01]  /*08e0*/  VIADD R11, R7.reuse, 0x100 ;  /* 0x00000100070b7836 */ /* 0x040fe20000000000 */
[----:B------:R-:W-:Y:S01]  /*08f0*/  SHF.R.S32.HI R12, RZ, 0x1f, R7 ;  /* 0x0000001fff0c7819 */ /* 0x000fe20000011407 */
[----:B------:R-:W-:Y:S01]  /*0900*/  BSSY.RECONVERGENT B2, `(.L_x_353) ;  /* 0x0000014000027945 */ /* 0x000fe20003800200 */
[-CC-:B------:R-:W-:Y:S01]  /*0910*/  IADD3 R18, P1, P4, R7, R2.reuse, R6.reuse ;  /* 0x0000000207127210 */ /* 0x180fe20007c3e006 */
[----:B------:R-:W-:Y:S01]  /*0920*/  IMAD.MOV.U32 R15, RZ, RZ, R13 ;  /* 0x000000ffff0f7224 */ /* 0x000fe200078e000d */
[----:B------:R-:W-:Y:S02]  /*0930*/  IADD3 R23, P2, P3, R11, R2, R6 ;  /* 0x000000020b177210 */ /* 0x000fe40007b5e006 */
[----:B------:R-:W-:Y:S01]  /*0940*/  IADD3.X R21, PT, PT, R12, R3, RZ, P1, P4 ;  /* 0x000000030c157210 */ /* 0x000fe20000fe84ff */
[----:B------:R-:W-:Y:S01]  /*0950*/  IMAD.MOV.U32 R16, RZ, RZ, R18 ;  /* 0x000000ffff107224 */ /* 0x000fe200078e0012 */
[----:B------:R-:W-:-:S03]  /*0960*/  SHF.R.S32.HI R12, RZ, 0x1f, R11 ;  /* 0x0000001fff0c7819 */ /* 0x000fc6000001140b */
        /* <DEDUP_REMOVED lines=13> */
.L_x_354:
[----:B------:R-:W-:Y:S05]  /*0a40*/  BSYNC.RECONVERGENT B2 ;  /* 0x0000000000027941 */ /* 0x000fea0003800200 */
.L_x_353:
[----:B------:R-:W-:Y:S01]  /*0a50*/  FSETP.GEU.AND P0, PT, R15, R14, PT ;  /* 0x0000000e0f00720b */ /* 0x000fe20003f0e000 */
[----:B------:R-:W-:Y:S01]  /*0a60*/  BSSY.RECONVERGENT B2, `(.L_x_355) ;  /* 0x0000011000027945 */ /* 0x000fe20003800200 */
[----:B------:R-:W-:Y:S01]  /*0a70*/  IADD3.X R18, PT, PT, R12, R3, RZ, P2, P3 ;  /* 0x000000030c127210 */ /* 0x000fe200017e64ff */
[----:B------:R-:W-:Y:S02]  /*0a80*/  IMAD.MOV.U32 R11, RZ, RZ, R23 ;  /* 0x000000ffff0b7224 */ /* 0x000fe400078e0017 */
[----:B------:R-:W-:Y:S02]  /*0a90*/  IMAD.MOV.U32 R12, RZ, RZ, R14 ;  /* 0x000000ffff0c7224 */ /* 0x000fe400078e000e */
[----:B------:R-:W-:-:S06]  /*0aa0*/  IMAD.MOV.U32 R8, RZ, RZ, R18 ;  /* 0x000000ffff087224 */ /* 0x000fcc00078e0012 */
        /* <DEDUP_REMOVED lines=12> */
.L_x_356:
[----:B------:R-:W-:Y:S05]  /*0b70*/  BSYNC.RECONVERGENT B2 ;  /* 0x0000000000027941 */ /* 0x000fea0003800200 */
.L_x_355:
[C---:B------:R-:W-:Y:S02]  /*0b80*/  VIADD R13, R7.reuse, 0x200 ;  /* 0x00000200070d7836 */ /* 0x040fe40000000000 */
[----:B------:R-:W-:-:S03]  /*0b90*/  VIADD R7, R7, 0x400 ;  /* 0x0000040007077836 */ /* 0x000fc60000000000 */
[----:B------:R-:W-:-:S13]  /*0ba0*/  ISETP.GE.AND P0, PT, R13, R10, PT ;  /* 0x0000000a0d00720c */ /* 0x000fda0003f06270 */
[----:B------:R-:W-:Y:S05]  /*0bb0*/  @!P0 BRA `(.L_x_357) ;  /* 0xfffffff800788947 */ /* 0x000fea000383ffff */
.L_x_343:
[----:B------:R-:W-:Y:S05]  /*0bc0*/  BSYNC.RECONVERGENT B1 ;  /* 0x0000000000017941 */ /* 0x000fea0003800200 */
.L_x_342:
[----:B------:R-:W-:-:S13]  /*0bd0*/  ISETP.GE.AND P0, PT, R10, 0x100, PT ;  /* 0x000001000a00780c */ /* 0x000fda0003f06270 */
[----:B------:R-:W-:Y:S05]  /*0be0*/  @!P0 BRA `(.L_x_358) ;  /* 0x00000010008c8947 */ /* 0x000fea0003800000 */
[----:B------:R-:W1:Y:S01]  /*0bf0*/  S2R R10, SR_LANEID ;  /* 0x00000000000a7919 */ /* 0x000e620000000000 */
[----:B------:R-:W-:Y:S01]  /*0c00*/  BSSY.RECONVERGENT B1, `(.L_x_359) ;  /* 0x000001b000017945 */ /* 0x000fe20003800200 */
[----:B------:R-:W-:Y:S01]  /*0c10*/  IMAD.MOV.U32 R6, RZ, RZ, R11 ;  /* 0x000000ffff067224 */ /* 0x000fe200078e000b */
[----:B0----5:R0:W2:Y:S01]  /*0c20*/  SHFL.DOWN PT, R3, R12, 0x1, 0x1f ;  /* 0x08201f000c037f89 */ /* 0x0210a200000e0000 */
[----:B------:R-:W-:Y:S02]  /*0c30*/  IMAD.MOV.U32 R7, RZ, RZ, R8 ;  /* 0x000000ffff077224 */ /* 0x000fe400078e0008 */
[----:B------:R-:W-:Y:S01]  /*0c40*/  IMAD.MOV.U32 R2, RZ, RZ, R12 ;  /* 0x000000ffff027224 */ /* 0x000fe200078e000c */
[----:B------:R0:W3:Y:S04]  /*0c50*/  SHFL.DOWN PT, R4, R11, 0x1, 0x1f ;  /* 0x08201f000b047f89 */ /* 0x0000e800000e0000 */
[----:B------:R0:W4:Y:S01]  /*0c60*/  SHFL.DOWN PT, R5, R8, 0x1, 0x1f ;  /* 0x08201f0008057f89 */ /* 0x00012200000e0000 */
[----:B-1----:R-:W-:-:S02]  /*0c70*/  ISETP.GT.AND P0, PT, R10, 0x1e, PT ;  /* 0x0000001e0a00780c */ /* 0x002fc40003f04270 */
[C---:B------:R-:W-:Y:S02]  /*0c80*/  ISETP.GT.AND P1, PT, R10.reuse, 0x1d, PT ;  /* 0x0000001d0a00780c */ /* 0x040fe40003f24270 */
[----:B------:R-:W-:-:S09]  /*0c90*/  ISETP.GT.AND P3, PT, R10, 0x1b, PT ;  /* 0x0000001b0a00780c */ /* 0x000fd20003f64270 */
[----:B0-234-:R-:W-:Y:S05]  /*0ca0*/  @P0 BRA `(.L_x_360) ;  /* 0x0000000000400947 */ /* 0x01dfea0003800000 */
        /* <DEDUP_REMOVED lines=16> */
.L_x_360:
[----:B------:R-:W-:Y:S05]  /*0db0*/  BSYNC.RECONVERGENT B1 ;  /* 0x0000000000017941 */ /* 0x000fea0003800200 */
.L_x_359:
        /* <DEDUP_REMOVED lines=27> */
.L_x_362:
[----:B------:R-:W-:Y:S05]  /*0f70*/  BSYNC.RECONVERGENT B1 ;  /* 0x0000000000017941 */ /* 0x000fea0003800200 */
.L_x_361:
        /* <DEDUP_REMOVED lines=9> */
[----:B0-----:R-:W-:Y:S02]  /*1010*/  IMAD.MOV.U32 R6, RZ, RZ, R11 ;  /* 0x000000ffff067224 */ /* 0x001fe400078e000b */
[----:B-1----:R-:W-:Y:S02]  /*1020*/  IMAD.MOV.U32 R7, RZ, RZ, R10 ;  /* 0x000000ffff077224 */ /* 0x002fe400078e000a */
        /* <DEDUP_REMOVED lines=13> */
.L_x_364:
[----:B------:R-:W-:Y:S05]  /*1100*/  BSYNC.RECONVERGENT B1 ;  /* 0x0000000000017941 */ /* 0x000fea0003800200 */
.L_x_363:
        /* <DEDUP_REMOVED lines=9> */
[----:B---3--:R-:W-:Y:S02]  /*11a0*/  IMAD.MOV.U32 R4, RZ, RZ, R13 ;  /* 0x000000ffff047224 */ /* 0x008fe400078e000d */
        /* <DEDUP_REMOVED lines=14> */
.L_x_366:
[----:B------:R-:W-:Y:S05]  /*1290*/  BSYNC.RECONVERGENT B1 ;  /* 0x0000000000017941 */ /* 0x000fea0003800200 */
.L_x_365:
[----:B0-----:R0:W0:Y:S01]  /*12a0*/  SHFL.DOWN PT, R2, R3, 0x10, 0x1f ;  /* 0x0a001f0003027f89 */ /* 0x00102200000e0000 */
[----:B------:R-:W-:Y:S01]  /*12b0*/  BSSY.RECONVERGENT B1, `(.L_x_367) ;  /* 0x0000017000017945 */ /* 0x000fe20003800200 */
[----:B--2---:R-:W-:Y:S02]  /*12c0*/  IMAD.MOV.U32 R7, RZ, RZ, R4 ;  /* 0x000000ffff077224 */ /* 0x004fe400078e0004 */
[----:B------:R2:W0:Y:S01]  /*12d0*/  SHFL.DOWN PT, R11, R4, 0x10, 0x1f ;  /* 0x0a001f00040b7f89 */ /* 0x00042200000e0000 */
[----:B----4-:R-:W-:Y:S02]  /*12e0*/  IMAD.MOV.U32 R8, RZ, RZ, R5 ;  /* 0x000000ffff087224 */ /* 0x010fe400078e0005 */
[----:B------:R-:W-:Y:S01]  /*12f0*/  IMAD.MOV.U32 R6, RZ, RZ, R3 ;  /* 0x000000ffff067224 */ /* 0x000fe200078e0003 */
[----:B-1----:R2:W1:Y:S01]  /*1300*/  SHFL.DOWN PT, R10, R5, 0x10, 0x1f ;  /* 0x0a001f00050a7f89 */ /* 0x00246200000e0000 */
[----:B------:R-:W-:Y:S05]  /*1310*/  @P4 BRA `(.L_x_368) ;  /* 0x0000000000404947 */ /* 0x000fea0003800000 */
[----:B0-----:R-:W-:Y:S01]  /*1320*/  FSETP.GEU.AND P0, PT, R3, R2, PT ;  /* 0x000000020300720b */ /* 0x001fe20003f0e000 */
[----:B------:R-:W-:Y:S02]  /*1330*/  IMAD.MOV.U32 R7, RZ, RZ, R11 ;  /* 0x000000ffff077224 */ /* 0x000fe400078e000b */
        /* <DEDUP_REMOVED lines=14> */
.L_x_368:
[----:B------:R-:W-:Y:S05]  /*1420*/  BSYNC.RECONVERGENT B1 ;  /* 0x0000000000017941 */ /* 0x000fea0003800200 */
.L_x_367:
[----:B------:R-:W-:Y:S04]  /*1430*/  BSSY.RECONVERGENT B1, `(.L_x_369) ;  /* 0x000000c000017945 */ /* 0x000fe80003800200 */
[----:B------:R-:W-:Y:S05]  /*1440*/  @P2 BRA `(.L_x_370) ;  /* 0x0000000000282947 */ /* 0x000fea0003800000 */
[----:B--2---:R-:W2:Y:S01]  /*1450*/  S2R R4, SR_CgaCtaId ;  /* 0x0000000000047919 */ /* 0x004ea20000008800 */
        /* <DEDUP_REMOVED lines=9> */
.L_x_370:
[----:B------:R-:W-:Y:S05]  /*14f0*/  BSYNC.RECONVERGENT B1 ;  /* 0x0000000000017941 */ /* 0x000fea0003800200 */
.L_x_369:
[----:B------:R-:W-:Y:S01]  /*1500*/  BAR.SYNC.DEFER_BLOCKING 0x0 ;  /* 0x0000000000007b1d */ /* 0x000fe20000010000 */
[----:B------:R-:W-:-:S13]  /*1510*/  ISETP.NE.AND P2, PT, R9, RZ, PT ;  /* 0x000000ff0900720c */ /* 0x000fda0003f45270 */
[----:B------:R-:W-:Y:S05]  /*1520*/  @P2 BRA `(.L_x_371) ;  /* 0x0000004400542947 */ /* 0x000fea0003800000 */
[----:B0---4-:R-:W0:Y:S01]  /*1530*/  S2R R3, SR_CgaCtaId ;  /* 0x0000000000037919 */ /* 0x011e220000008800 */
[----:B------:R-:W-:Y:S01]  /*1540*/  MOV R2, 0x400 ;  /* 0x0000040000027802 */ /* 0x000fe20000000f00 */
[----:B------:R-:W-:Y:S03]  /*1550*/  BSSY.RECONVERGENT B1, `(.L_x_372) ;  /* 0x0000016000017945 */ /* 0x000fe60003800200 */
[----:B0-----:R-:W-:-:S05]  /*1560*/  LEA R26, R3, R2, 0x18 ;  /* 0x00000002031a7211 */ /* 0x001fca00078ec0ff */
[----:B--2---:R-:W0:Y:S04]  /*1570*/  LDS R5, [R26+0x18] ;  /* 0x000018001a057984 */ /* 0x004e280000000800 */
[----:B------:R2:W4:Y:S04]  /*1580*/  LDS.64 R2, [R26+0x20] ;  /* 0x000020001a027984 */ /* 0x0005280000000a00 */
[----:B------:R2:W1:Y:S04]  /*1590*/  LDS R22, [R26+0x28] ;  /* 0x000028001a167984 */ /* 0x0004680000000800 */
[----:B------:R2:W1:Y:S01]  /*15a0*/  LDS R16, [R26+0x38] ;  /* 0x000038001a107984 */ /* 0x0004620000000800 */
[----:B0-----:R-:W-:Y:S01]  /*15b0*/  FSETP.GEU.AND P0, PT, R6, R5, PT ;  /* 0x000000050600720b */ /* 0x001fe20003f0e000 */
[----:B------:R-:W-:-:S12]  /*15c0*/  IMAD.MOV.U32 R21, RZ, RZ, R5 ;  /* 0x000000ffff157224 */ /* 0x000fd800078e0005 */
[----:B-12-4-:R-:W-:Y:S05]  /*15d0*/  @!P0 BRA `(.L_x_373) ;  /* 0x0000000000348947 */ /* 0x016fea0003800000 */
        /* <DEDUP_REMOVED lines=13> */
.L_x_373:
[----:B------:R-:W-:Y:S05]  /*16b0*/  BSYNC.RECONVERGENT B1 ;  /* 0x0000000000017941 */ /* 0x000fea0003800200 */
.L_x_372:
        /* <DEDUP_REMOVED lines=21> */
[C---:B------:R-:W-:Y:S02]  /*1810*/  @P3 ISETP.LT.U32.AND P1, PT, R2.reuse, R6, PT ;  /* 0x000000060200320c */ /* 0x040fe40003f21070 */
[CC--:B------:R-:W-:Y:S02]  /*1820*/  @P3 ISETP.GE.AND.EX P0, PT, R3.reuse, R7.reuse, PT, P0 ;  /* 0x000000070300320c */ /* 0x0c0fe40003f06300 */
[----:B------:R-:W-:Y:S02]  /*1830*/  @P3 ISETP.LT.AND.EX P1, PT, R3, R7, PT, P1 ;  /* 0x000000070300320c */ /* 0x000fe40003f21310 */
[----:B------:R-:W-:Y:S02]  /*1840*/  @P3 FSEL R23, R21, R22, !P0 ;  /* 0x0000001615173208 */ /* 0x000fe40004000000 */
[----:B------:R-:W-:-:S02]  /*1850*/  @P3 SEL R25, R2, R6, P1 ;  /* 0x0000000602193207 */ /* 0x000fc40000800000 */
[----:B------:R-:W-:-:S07]  /*1860*/  @P3 SEL R24, R3, R7, P1 ;  /* 0x0000000703183207 */ /* 0x000fce0000800000 */
.L_x_375:
[----:B------:R-:W-:Y:S05]  /*1870*/  BSYNC.RECONVERGENT B1 ;  /* 0x0000000000017941 */ /* 0x000fea0003800200 */
.L_x_374:
        /* <DEDUP_REMOVED lines=17> */
.L_x_377:
[----:B------:R-:W-:Y:S05]  /*1990*/  BSYNC.RECONVERGENT B1 ;  /* 0x0000000000017941 */ /* 0x000fea0003800200 */
.L_x_376:
        /* <DEDUP_REMOVED lines=17> */
.L_x_379:
[----:B------:R-:W-:Y:S05]  /*1ab0*/  BSYNC.RECONVERGENT B1 ;  /* 0x0000000000017941 */ /* 0x000fea0003800200 */
.L_x_378:
        /* <DEDUP_REMOVED lines=17> */
.L_x_381:
[----:B------:R-:W-:Y:S05]  /*1bd0*/  BSYNC.RECONVERGENT B1 ;  /* 0x0000000000017941 */ /* 0x000fea0003800200 */
.L_x_380:
        /* <DEDUP_REMOVED lines=17> */
.L_x_383:
[----:B------:R-:W-:Y:S05]  /*1cf0*/  BSYNC.RECONVERGENT B1 ;  /* 0x0000000000017941 */ /* 0x000fea0003800200 */
.L_x_382:
        /* <DEDUP_REMOVED lines=18> */
.L_x_358:
[----:B------:R-:W1:Y:S01]  /*1e20*/  S2R R14, SR_LANEID ;  /* 0x00000000000e7919 */ /* 0x000e620000000000 */
[----:B0-----:R-:W-:Y:S01]  /*1e30*/  LOP3.LUT R2, R9, 0x3e0, RZ, 0xc0, !PT ;  /* 0x000003e009027812 */ /* 0x001fe200078ec0ff */
[----:B------:R-:W-:Y:S01]  /*1e40*/  BSSY.RECONVERGENT B1, `(.L_x_384) ;  /* 0x0000027000017945 */ /* 0x000fe20003800200 */
[----:B------:R-:W-:Y:S02]  /*1e50*/  IMAD.MOV.U32 R16, RZ, RZ, R8 ;  /* 0x000000ffff107224 */ /* 0x000fe400078e0008 */
[----:B------:R-:W-:Y:S01]  /*1e60*/  LOP3.LUT R5, RZ, R2, RZ, 0x33, !PT ;  /* 0x00000002ff057212 */ /* 0x000fe200078e33ff */
[----:B------:R-:W-:-:S05]  /*1e70*/  VIADD R3, R2, 0x20 ;  /* 0x0000002002037836 */ /* 0x000fca0000000000 */
[----:B------:R-:W-:Y:S01]  /*1e80*/  ISETP.GT.AND P0, PT, R3, R10, PT ;  /* 0x0000000a0300720c */ /* 0x000fe20003f04270 */
[----:B------:R-:W-:-:S05]  /*1e90*/  IMAD.IADD R3, R10, 0x1, R5 ;  /* 0x000000010a037824 */ /* 0x000fca00078e0205 */
[----:B------:R-:W-:-:S05]  /*1ea0*/  SEL R3, R3, 0x1f, P0 ;  /* 0x0000001f03037807 */ /* 0x000fca0000000000 */
[----:B-----5:R0:W2:Y:S04]  /*1eb0*/  SHFL.DOWN PT, R5, R12, 0x1, R3 ;  /* 0x082000000c057989 */ /* 0x0200a800000e0003 */
[----:B------:R0:W3:Y:S01]  /*1ec0*/  SHFL.DOWN PT, R7, R8, 0x1, R3 ;  /* 0x0820000008077989 */ /* 0x0000e200000e0003 */
[CC--:B-1----:R-:W-:Y:S01]  /*1ed0*/  ISETP.GE.AND P0, PT, R14.reuse, R3.reuse, PT ;  /* 0x000000030e00720c */ /* 0x0c2fe20003f06270 */
[C---:B------:R-:W-:Y:S01]  /*1ee0*/  VIADD R4, R14.reuse, 0x4 ;  /* 0x000000040e047836 */ /* 0x040fe20000000000 */
[C---:B------:R-:W-:Y:S01]  /*1ef0*/  ISETP.NE.AND P2, PT, R14.reuse, RZ, PT ;  /* 0x000000ff0e00720c */ /* 0x040fe20003f45270 */
[C---:B------:R-:W-:Y:S02]  /*1f00*/  VIADD R2, R14.reuse, 0x2 ;  /* 0x000000020e027836 */ /* 0x040fe40000000000 */
[----:B------:R-:W-:Y:S01]  /*1f10*/  VIADD R6, R14, 0x8 ;  /* 0x000000080e067836 */ /* 0x000fe20000000000 */
[-C--:B------:R-:W-:Y:S01]  /*1f20*/  ISETP.GT.AND P5, PT, R4, R3.reuse, PT ;  /* 0x000000030400720c */ /* 0x080fe20003fa4270 */
[----:B------:R-:W-:Y:S01]  /*1f30*/  VIADD R14, R14, 0x10 ;  /* 0x000000100e0e7836 */ /* 0x000fe20000000000 */
[----:B------:R0:W1:Y:S01]  /*1f40*/  SHFL.DOWN PT, R4, R11, 0x1, R3 ;  /* 0x082000000b047989 */ /* 0x00006200000e0003 */
[-C--:B------:R-:W-:Y:S01]  /*1f50*/  ISETP.GT.AND P1, PT, R2, R3.reuse, PT ;  /* 0x000000030200720c */ /* 0x080fe20003f24270 */
[----:B------:R-:W-:Y:S01]  /*1f60*/  IMAD.MOV.U32 R2, RZ, RZ, R12 ;  /* 0x000000ffff027224 */ /* 0x000fe200078e000c */
[-C--:B------:R-:W-:Y:S01]  /*1f70*/  ISETP.GT.AND P4, PT, R6, R3.reuse, PT ;  /* 0x000000030600720c */ /* 0x080fe20003f84270 */
[----:B------:R-:W-:Y:S01]  /*1f80*/  IMAD.MOV.U32 R6, RZ, RZ, R11 ;  /* 0x000000ffff067224 */ /* 0x000fe200078e000b */
[----:B------:R-:W-:Y:S01]  /*1f90*/  ISETP.GT.AND P3, PT, R14, R3, PT ;  /* 0x000000030e00720c */ /* 0x000fe20003f64270 */
[----:B--2---:R-:W-:-:S12]  /*1fa0*/  @P0 BRA `(.L_x_385) ;  /* 0x0000000000400947 */ /* 0x004fd80003800000 */
[----:B------:R-:W-:Y:S01]  /*1fb0*/  FSETP.GEU.AND P0, PT, R12, R5, PT ;  /* 0x000000050c00720b */ /* 0x000fe20003f0e000 */
        /* <DEDUP_REMOVED lines=15> */
.L_x_385:
[----:B------:R-:W-:Y:S05]  /*20b0*/  BSYNC.RECONVERGENT B1 ;  /* 0x0000000000017941 */ /* 0x000fea0003800200 */
.L_x_384:
[----:B------:R2:W4:Y:S01]  /*20c0*/  SHFL.DOWN PT, R5, R2, 0x2, R3 ;  /* 0x0840000002057989 */ /* 0x00052200000e0003 */
[----:B------:R-:W-:Y:S01]  /*20d0*/  BSSY.RECONVERGENT B1, `(.L_x_386) ;  /* 0x0000017000017945 */ /* 0x000fe20003800200 */
[----:B-1----:R-:W-:Y:S02]  /*20e0*/  IMAD.MOV.U32 R4, RZ, RZ, R2 ;  /* 0x000000ffff047224 */ /* 0x002fe400078e0002 */
[----:B---3--:R2:W1:Y:S01]  /*20f0*/  SHFL.DOWN PT, R7, R6, 0x2, R3 ;  /* 0x0840000006077989 */ /* 0x00846200000e0003 */
[----:B0-----:R-:W-:Y:S02]  /*2100*/  IMAD.MOV.U32 R12, RZ, RZ, R6 ;  /* 0x000000ffff0c7224 */ /* 0x001fe400078e0006 */
[----:B------:R-:W-:Y:S01]  /*2110*/  IMAD.MOV.U32 R14, RZ, RZ, R16 ;  /* 0x000000ffff0e7224 */ /* 0x000fe200078e0010 */
[----:B------:R2:W0:Y:S01]  /*2120*/  SHFL.DOWN PT, R11, R16, 0x2, R3 ;  /* 0x08400000100b7989 */ /* 0x00042200000e0003 */
[----:B------:R-:W-:Y:S05]  /*2130*/  @P1 BRA `(.L_x_387) ;  /* 0x0000000000401947 */ /* 0x000fea0003800000 */
[----:B----4-:R-:W-:Y:S01]  /*2140*/  FSETP.GEU.AND P0, PT, R2, R5, PT ;  /* 0x000000050200720b */ /* 0x010fe20003f0e000 */
[----:B------:R-:W-:Y:S02]  /*2150*/  IMAD.MOV.U32 R4, RZ, RZ, R5 ;  /* 0x000000ffff047224 */ /* 0x000fe400078e0005 */
[----:B-1----:R-:W-:Y:S02]  /*2160*/  IMAD.MOV.U32 R12, RZ, RZ, R7 ;  /* 0x000000ffff0c7224 */ /* 0x002fe400078e0007 */
        /* <DEDUP_REMOVED lines=13> */
.L_x_387:
[----:B------:R-:W-:Y:S05]  /*2240*/  BSYNC.RECONVERGENT B1 ;  /* 0x0000000000017941 */ /* 0x000fea0003800200 */
.L_x_386:
[----:B----4-:R3:W4:Y:S01]  /*2250*/  SHFL.DOWN PT, R5, R4, 0x4, R3 ;  /* 0x0880000004057989 */ /* 0x01072200000e0003 */
[----:B------:R-:W-:Y:S01]  /*2260*/  BSSY.RECONVERGENT B1, `(.L_x_388) ;  /* 0x0000017000017945 */ /* 0x000fe20003800200 */
[----:B--2---:R-:W-:Y:S02]  /*2270*/  IMAD.MOV.U32 R2, RZ, RZ, R4 ;  /* 0x000000ffff027224 */ /* 0x004fe400078e0004 */
[----:B-1----:R3:W1:Y:S01]  /*2280*/  SHFL.DOWN PT, R7, R12, 0x4, R3 ;  /* 0x088000000c077989 */ /* 0x00266200000e0003 */
[----:B------:R-:W-:Y:S02]  /*2290*/  IMAD.MOV.U32 R6, RZ, RZ, R12 ;  /* 0x000000ffff067224 */ /* 0x000fe400078e000c */
[----:B------:R-:W-:Y:S01]  /*22a0*/  IMAD.MOV.U32 R8, RZ, RZ, R14 ;  /* 0x000000ffff087224 */ /* 0x000fe200078e000e */
[----:B0-----:R3:W0:Y:S01]  /*22b0*/  SHFL.DOWN PT, R11, R14, 0x4, R3 ;  /* 0x088000000e0b7989 */ /* 0x00162200000e0003 */
        /* <DEDUP_REMOVED lines=17> */
.L_x_389:
[----:B------:R-:W-:Y:S05]  /*23d0*/  BSYNC.RECONVERGENT B1 ;  /* 0x0000000000017941 */ /* 0x000fea0003800200 */
.L_x_388:
[----:B----4-:R2:W4:Y:S01]  /*23e0*/  SHFL.DOWN PT, R5, R2, 0x8, R3 ;  /* 0x0900000002057989 */ /* 0x01052200000e0003 */
[----:B------:R-:W-:Y:S01]  /*23f0*/  BSSY.RECONVERGENT B1, `(.L_x_390) ;  /* 0x0000017000017945 */ /* 0x000fe20003800200 */
[----:B---3--:R-:W-:Y:S02]  /*2400*/  IMAD.MOV.U32 R4, RZ, RZ, R2 ;  /* 0x000000ffff047224 */ /* 0x008fe400078e0002 */
        /* <DEDUP_REMOVED lines=21> */
.L_x_391:
[----:B------:R-:W-:Y:S05]  /*2560*/  BSYNC.RECONVERGENT B1 ;  /* 0x0000000000017941 */ /* 0x000fea0003800200 */
.L_x_390:
[----:B----4-:R3:W4:Y:S01]  /*2570*/  SHFL.DOWN PT, R5, R4, 0x10, R3 ;  /* 0x0a00000004057989 */ /* 0x01072200000e0003 */
[----:B------:R-:W-:Y:S01]  /*2580*/  BSSY.RECONVERGENT B1, `(.L_x_392) ;  /* 0x0000017000017945 */ /* 0x000fe20003800200 */
[----:B--2---:R-:W-:Y:S02]  /*2590*/  IMAD.MOV.U32 R6, RZ, RZ, R4 ;  /* 0x000000ffff067224 */ /* 0x004fe400078e0004 */
[----:B0-----:R3:W0:Y:S01]  /*25a0*/  SHFL.DOWN PT, R11, R12, 0x10, R3 ;  /* 0x0a0000000c0b7989 */ /* 0x00162200000e0003 */
[----:B-1----:R-:W-:Y:S02]  /*25b0*/  IMAD.MOV.U32 R7, RZ, RZ, R12 ;  /* 0x000000ffff077224 */ /* 0x002fe400078e000c */
[----:B------:R-:W-:Y:S01]  /*25c0*/  IMAD.MOV.U32 R8, RZ, RZ, R14 ;  /* 0x000000ffff087224 */ /* 0x000fe200078e000e */
[----:B------:R3:W1:Y:S01]  /*25d0*/  SHFL.DOWN PT, R13, R14, 0x10, R3 ;  /* 0x0a0000000e0d7989 */ /* 0x00066200000e0003 */
        /* <DEDUP_REMOVED lines=17> */
.L_x_393:
[----:B------:R-:W-:Y:S05]  /*26f0*/  BSYNC.RECONVERGENT B1 ;  /* 0x0000000000017941 */ /* 0x000fea0003800200 */
.L_x_392:
[----:B------:R-:W-:Y:S04]  /*2700*/  BSSY.RECONVERGENT B1, `(.L_x_394) ;  /* 0x000000c000017945 */ /* 0x000fe80003800200 */
[----:B------:R-:W-:Y:S05]  /*2710*/  @P2 BRA `(.L_x_395) ;  /* 0x0000000000282947 */ /* 0x000fea0003800000 */
[----:B---3--:R-:W2:Y:S01]  /*2720*/  S2R R4, SR_CgaCtaId ;  /* 0x0000000000047919 */ /* 0x008ea20000008800 */
[----:B------:R-:W-:Y:S02]  /*2730*/  MOV R3, 0x400 ;  /* 0x0000040000037802 */ /* 0x000fe40000000f00 */
[----:B------:R-:W-:-:S04]  /*2740*/  SHF.R.U32.HI R2, RZ, 0x1, R9 ;  /* 0x00000001ff027819 */ /* 0x000fc80000011609 */
[----:B------:R-:W-:Y:S02]  /*2750*/  LOP3.LUT R2, R2, 0x1f0, RZ, 0xc0, !PT ;  /* 0x000001f002027812 */ /* 0x000fe400078ec0ff */
[----:B--2---:R-:W-:-:S05]  /*2760*/  LEA R3, R4, R3, 0x18 ;  /* 0x0000000304037211 */ /* 0x004fca00078ec0ff */
[----:B----4-:R-:W-:Y:S02]  /*2770*/  IMAD.IADD R5, R2, 0x1, R3 ;  /* 0x0000000102057824 */ /* 0x010fe400078e0203 */
[----:B------:R-:W-:Y:S02]  /*2780*/  IMAD.MOV.U32 R2, RZ, RZ, R7 ;  /* 0x000000ffff027224 */ /* 0x000fe400078e0007 */
[----:B------:R-:W-:Y:S01]  /*2790*/  IMAD.MOV.U32 R3, RZ, RZ, R8 ;  /* 0x000000ffff037224 */ /* 0x000fe200078e0008 */
[----:B------:R2:W-:Y:S04]  /*27a0*/  STS [R5+0x8], R6 ;  /* 0x0000080605007388 */ /* 0x0005e80000000800 */
[----:B------:R2:W-:Y:S02]  /*27b0*/  STS.64 [R5+0x10], R2 ;  /* 0x0000100205007388 */ /* 0x0005e40000000a00 */
.L_x_395:
[----:B------:R-:W-:Y:S05]  /*27c0*/  BSYNC.RECONVERGENT B1 ;  /* 0x0000000000017941 */ /* 0x000fea0003800200 */
.L_x_394:
[----:B------:R-:W-:Y:S01]  /*27d0*/  BAR.SYNC.DEFER_BLOCKING 0x0 ;  /* 0x0000000000007b1d */ /* 0x000fe20000010000 */
[----:B------:R-:W-:-:S13]  /*27e0*/  ISETP.NE.AND P2, PT, R9, RZ, PT ;  /* 0x000000ff0900720c */ /* 0x000fda0003f45270 */
[----:B------:R-:W-:Y:S05]  /*27f0*/  @P2 BRA `(.L_x_371) ;  /* 0x0000003000a02947 */ /* 0x000fea0003800000 */
[C---:B------:R-:W-:Y:S01]  /*2800*/  ISETP.GE.AND P0, PT, R10.reuse, 0x21, PT ;  /* 0x000000210a00780c */ /* 0x040fe20003f06270 */
[----:B--2---:R-:W-:Y:S01]  /*2810*/  IMAD.MOV.U32 R2, RZ, RZ, R6 ;  /* 0x000000ffff027224 */ /* 0x004fe200078e0006 */
[C---:B------:R-:W-:Y:S01]  /*2820*/  ISETP.GE.AND P5, PT, R10.reuse, 0x41, PT ;  /* 0x000000410a00780c */ /* 0x040fe20003fa6270 */
[----:B0-----:R-:W-:Y:S01]  /*2830*/  IMAD.MOV.U32 R11, RZ, RZ, R7 ;  /* 0x000000ffff0b7224 */ /* 0x001fe200078e0007 */
[C---:B------:R-:W-:Y:S01]  /*2840*/  ISETP.GE.AND P4, PT, R10.reuse, 0x61, PT ;  /* 0x000000610a00780c */ /* 0x040fe20003f86270 */
[----:B---3--:R-:W-:Y:S01]  /*2850*/  IMAD.MOV.U32 R4, RZ, RZ, R8 ;  /* 0x000000ffff047224 */ /* 0x008fe200078e0008 */
[----:B------:R-:W-:-:S07]  /*2860*/  ISETP.GE.AND P3, PT, R10, 0x81, PT ;  /* 0x000000810a00780c */ /* 0x000fce0003f66270 */
[----:B------:R-:W-:Y:S06]  /*2870*/  @!P0 BRA `(.L_x_396) ;  /* 0x00000000005c8947 */ /* 0x000fec0003800000 */
[----:B------:R-:W0:Y:S01]  /*2880*/  S2UR UR5, SR_CgaCtaId ;  /* 0x00000000000579c3 */ /* 0x000e220000008800 */
[----:B------:R-:W-:Y:S01]  /*2890*/  UMOV UR4, 0x400 ;  /* 0x0000040000047882 */ /* 0x000fe20000000000 */
[----:B------:R-:W-:Y:S01]  /*28a0*/  BSSY.RECONVERGENT B1, `(.L_x_396) ;  /* 0x0000014000017945 */ /* 0x000fe20003800200 */
        /* <DEDUP_REMOVED lines=19> */
.L_x_397:
[----:B------:R-:W-:Y:S05]  /*29e0*/  BSYNC.RECONVERGENT B1 ;  /* 0x0000000000017941 */ /* 0x000fea0003800200 */
.L_x_396:
[----:B------:R-:W-:Y:S02]  /*29f0*/  IMAD.MOV.U32 R3, RZ, RZ, R2 ;  /* 0x000000ffff037224 */ /* 0x000fe400078e0002 */
[----:B------:R-:W-:Y:S02]  /*2a00*/  IMAD.MOV.U32 R9, RZ, RZ, R11 ;  /* 0x000000ffff097224 */ /* 0x000fe400078e000b */
[----:B------:R-:W-:Y:S01]  /*2a10*/  IMAD.MOV.U32 R8, RZ, RZ, R4 ;  /* 0x000000ffff087224 */ /* 0x000fe200078e0004 */
[----:B------:R-:W-:Y:S06]  /*2a20*/  @!P5 BRA `(.L_x_398) ;  /* 0x00000000005cd947 */ /* 0x000fec0003800000 */
[----:B------:R-:W0:Y:S01]  /*2a30*/  S2UR UR5, SR_CgaCtaId ;  /* 0x00000000000579c3 */ /* 0x000e220000008800 */
[----:B------:R-:W-:Y:S01]  /*2a40*/  UMOV UR4, 0x400 ;  /* 0x0000040000047882 */ /* 0x000fe20000000000 */
[----:B------:R-:W-:Y:S01]  /*2a50*/  BSSY.RECONVERGENT B1, `(.L_x_398) ;  /* 0x0000014000017945 */ /* 0x000fe20003800200 */
[----:B0-----:R-:W-:-:S09]  /*2a60*/  ULEA UR4, UR5, UR4, 0x18 ;  /* 0x0000000405047291 */ /* 0x001fd2000f8ec0ff */
[----:B----4-:R-:W0:Y:S04]  /*2a70*/  LDS R5, [UR4+0x28] ;  /* 0x00002804ff057984 */ /* 0x010e280008000800 */
        /* <DEDUP_REMOVED lines=17> */
.L_x_399:
[----:B------:R-:W-:Y:S05]  /*2b90*/  BSYNC.RECONVERGENT B1 ;  /* 0x0000000000017941 */ /* 0x000fea0003800200 */
.L_x_398:
[C---:B------:R-:W-:Y:S01]  /*2ba0*/  ISETP.GE.AND P1, PT, R10.reuse, 0xa1, PT ;  /* 0x000000a10a00780c */ /* 0x040fe20003f26270 */
[----:B------:R-:W-:Y:S01]  /*2bb0*/  IMAD.MOV.U32 R2, RZ, RZ, R3 ;  /* 0x000000ffff027224 */ /* 0x000fe200078e0003 */
[C---:B------:R-:W-:Y:S01]  /*2bc0*/  ISETP.GE.AND P5, PT, R10.reuse, 0xc1, PT ;  /* 0x000000c10a00780c */ /* 0x040fe20003fa6270 */
[----:B------:R-:W-:Y:S01]  /*2bd0*/  IMAD.MOV.U32 R7, RZ, RZ, R9 ;  /* 0x000000ffff077224 */ /* 0x000fe200078e0009 */
[----:B------:R-:W-:Y:S01]  /*2be0*/  ISETP.GE.AND P6, PT, R10, 0xe1, PT ;  /* 0x000000e10a00780c */ /* 0x000fe20003fc6270 */
[----:B------:R-:W-:Y:S01]  /*2bf0*/  IMAD.MOV.U32 R6, RZ, RZ, R8 ;  /* 0x000000ffff067224 */ /* 0x000fe200078e0008 */
[----:B------:R-:W-:Y:S11]  /*2c00*/  @!P4 BRA `(.L_x_400) ;  /* 0x00000000005cc947 */ /* 0x000ff60003800000 */
        /* <DEDUP_REMOVED lines=15> */
[----:B------:R-:W-:-:S04]  /*2d00*/  @P4 ISETP.GE.U32.AND P0, PT, R9, R10, PT ;  /* 0x0000000a0900420c */ /* 0x000fc80003f06070 */
[----:B------:R-:W-:-:S04]  /*2d10*/  @P4 ISETP.GE.AND.EX P0, PT, R8, R11, PT, P0 ;  /* 0x0000000b0800420c */ /* 0x000fc80003f06300 */
[----:B------:R-:W-:Y:S02]  /*2d20*/  @P4 FSEL R2, R3, R4, !P0 ;  /* 0x0000000403024208 */ /* 0x000fe40004000000 */
[----:B------:R-:W-:-:S04]  /*2d30*/  @P4 ISETP.LT.U32.AND P0, PT, R9, R10, PT ;  /* 0x0000000a0900420c */ /* 0x000fc80003f01070 */
[----:B------:R-:W-:-:S04]  /*2d40*/  @P4 ISETP.LT.AND.EX P0, PT, R8, R11, PT, P0 ;  /* 0x0000000b0800420c */ /* 0x000fc80003f01300 */
[----:B------:R-:W-:Y:S02]  /*2d50*/  @P4 SEL R7, R9, R10, P0 ;  /* 0x0000000a09074207 */ /* 0x000fe40000000000 */
[----:B------:R-:W-:-:S07]  /*2d60*/  @P4 SEL R6, R8, R11, P0 ;  /* 0x0000000b08064207 */ /* 0x000fce0000000000 */
.L_x_401:
[----:B------:R-:W-:Y:S05]  /*2d70*/  BSYNC.RECONVERGENT B1 ;  /* 0x0000000000017941 */ /* 0x000fea0003800200 */
.L_x_400:
        /* <DEDUP_REMOVED lines=26> */
.L_x_403:
[----:B------:R-:W-:Y:S05]  /*2f20*/  BSYNC.RECONVERGENT B1 ;  /* 0x0000000000017941 */ /* 0x000fea0003800200 */
.L_x_402:
        /* <DEDUP_REMOVED lines=26> */
.L_x_405:
[----:B------:R-:W-:Y:S05]  /*30d0*/  BSYNC.RECONVERGENT B1 ;  /* 0x0000000000017941 */ /* 0x000fea0003800200 */
.L_x_404:
        /* <DEDUP_REMOVED lines=26> */
.L_x_407:
[----:B------:R-:W-:Y:S05]  /*3280*/  BSYNC.RECONVERGENT B1 ;  /* 0x0000000000017941 */ /* 0x000fea0003800200 */
.L_x_406:
[----:B------:R-:W-:Y:S02]  /*3290*/  IMAD.MOV.U32 R6, RZ, RZ, R3 ;  /* 0x000000ffff067224 */ /* 0x000fe400078e0003 */
[----:B------:R-:W-:Y:S02]  /*32a0*/  IMAD.MOV.U32 R7, RZ, RZ, R9 ;  /* 0x000000ffff077224 */ /* 0x000fe400078e0009 */
[----:B------:R-:W-:Y:S01]  /*32b0*/  IMAD.MOV.U32 R8, RZ, RZ, R4 ;  /* 0x000000ffff087224 */ /* 0x000fe200078e0004 */
[----:B------:R-:W-:Y:S06]  /*32c0*/  @!P6 BRA `(.L_x_371) ;  /* 0x0000002400ece947 */ /* 0x000fec0003800000 */
[----:B------:R-:W0:Y:S01]  /*32d0*/  S2UR UR5, SR_CgaCtaId ;  /* 0x00000000000579c3 */ /* 0x000e220000008800 */
[----:B------:R-:W-:Y:S02]  /*32e0*/  UMOV UR4, 0x400 ;  /* 0x0000040000047882 */ /* 0x000fe40000000000 */
        /* <DEDUP_REMOVED lines=21> */
.L_x_339:
[----:B------:R-:W0:Y:S01]  /*3440*/  S2R R11, SR_TID.X ;  /* 0x00000000000b7919 */ /* 0x000e220000002100 */
[----:B------:R-:W1:Y:S02]  /*3450*/  LDCU.128 UR12, c[0x0][0x380] ;  /* 0x00007000ff0c77ac */ /* 0x000e640008000c00 */
[----:B-1----:R-:W-:Y:S02]  /*3460*/  IMAD.U32 R12, RZ, RZ, UR12 ;  /* 0x0000000cff0c7e24 */ /* 0x002fe4000f8e00ff */
[----:B------:R-:W-:Y:S01]  /*3470*/  IMAD.U32 R13, RZ, RZ, UR13 ;  /* 0x0000000dff0d7e24 */ /* 0x000fe2000f8e00ff */
[----:B0-----:R-:W-:-:S05]  /*3480*/  IADD3 R3, P0, PT, R6, R11, RZ ;  /* 0x0000000b06037210 */ /* 0x001fca0007f1e0ff */
[----:B------:R-:W-:Y:S01]  /*3490*/  IMAD.X R4, RZ, RZ, RZ, P0 ;  /* 0x000000ffff047224 */ /* 0x000fe200000e06ff */
[----:B------:R-:W-:-:S04]  /*34a0*/  LEA R2, P0, R3, R12, 0x2 ;  /* 0x0000000c03027211 */ /* 0x000fc800078010ff */
[----:B------:R-:W-:-:S05]  /*34b0*/  LEA.HI.X R3, R3, R13, R4, 0x2, P0 ;  /* 0x0000000d03037211 */ /* 0x000fca00000f1404 */
[----:B------:R-:W2:Y:S04]  /*34c0*/  LDG.E R4, desc[UR10][R2.64] ;  /* 0x0000000a02047981 */ /* 0x000ea8000c1e1900 */
[----:B------:R-:W2:Y:S04]  /*34d0*/  LDG.E R5, desc[UR10][R2.64+0x400] ;  /* 0x0004000a02057981 */ /* 0x000ea8000c1e1900 */
[----:B------:R-:W3:Y:S04]  /*34e0*/  LDG.E R8, desc[UR10][R2.64+0x800] ;  /* 0x0008000a02087981 */ /* 0x000ee8000c1e1900 */
[----:B------:R-:W4:Y:S04]  /*34f0*/  LDG.E R9, desc[UR10][R2.64+0xc00] ;  /* 0x000c000a02097981 */ /* 0x000f28000c1e1900 */
[----:B------:R0:W5:Y:S01]  /*3500*/  LDG.E R10, desc[UR10][R2.64+0x1000] ;  /* 0x0010000a020a7981 */ /* 0x000162000c1e1900 */
[----:B------:R-:W-:-:S02]  /*3510*/  IMAD.U32 R14, RZ, RZ, UR14 ;  /* 0x0000000eff0e7e24 */ /* 0x000fc4000f8e00ff */
[----:B------:R-:W-:-:S03]  /*3520*/  IMAD.U32 R15, RZ, RZ, UR15 ;  /* 0x0000000fff0f7e24 */ /* 0x000fc6000f8e00ff */
[----:B0-----:R-:W-:-:S05]  /*3530*/  IADD3 R2, P4, PT, R6, R14, RZ ;  /* 0x0000000e06027210 */ /* 0x001fca0007f9e0ff */
[----:B------:R-:W-:Y:S01]  /*3540*/  IMAD.X R3, RZ, RZ, R15, P4 ;  /* 0x000000ffff037224 */ /* 0x000fe200020e060f */
[----:B--2---:R-:W-:-:S04]  /*3550*/  FSETP.GEU.AND P0, PT, R4, R5, PT ;  /* 0x000000050400720b */ /* 0x004fc80003f0e000 */
[----:B------:R-:W-:Y:S01]  /*3560*/  FSEL R5, R4, R5, P0 ;  /* 0x0000000504057208 */ /* 0x000fe20000000000 */
[----:B------:R-:W-:-:S03]  /*3570*/  VIADD R4, R11, 0x200 ;  /* 0x000002000b047836 */ /* 0x000fc60000000000 */
[----:B---3--:R-:W-:-:S04]  /*3580*/  FSETP.GEU.AND P1, PT, R5, R8, PT ;  /* 0x000000080500720b */ /* 0x008fc80003f2e000 */
[----:B------:R-:W-:-:S04]  /*3590*/  FSEL R8, R5, R8, P1 ;  /* 0x0000000805087208 */ /* 0x000fc80000800000 */
[----:B----4-:R-:W-:-:S04]  /*35a0*/  FSETP.GEU.AND P3, PT, R8, R9, PT ;  /* 0x000000090800720b */ /* 0x010fc80003f6e000 */
[----:B------:R-:W-:Y:S01]  /*35b0*/  FSEL R5, R8, R9, P3 ;  /* 0x0000000908057208 */ /* 0x000fe20001800000 */
[C---:B------:R-:W-:Y:S01]  /*35c0*/  VIADD R8, R11.reuse, 0x100 ;  /* 0x000001000b087836 */ /* 0x040fe20000000000 */
[----:B------:R-:W-:Y:S02]  /*35d0*/  LOP3.LUT R9, R11, 0x400, RZ, 0xfc, !PT ;  /* 0x000004000b097812 */ /* 0x000fe400078efcff */
[----:B-----5:R-:W-:Y:S02]  /*35e0*/  FSETP.GEU.AND P2, PT, R5, R10, PT ;  /* 0x0000000a0500720b */ /* 0x020fe40003f4e000 */
[----:B------:R-:W-:Y:S02]  /*35f0*/  @P1 SEL R4, R11, R8, P0 ;  /* 0x000000080b041207 */ /* 0x000fe40000000000 */
[----:B------:R-:W-:Y:S01]  /*3600*/  ISETP.LE.U32.AND P1, PT, R7, UR6, PT ;  /* 0x0000000607007c0c */ /* 0x000fe2000bf23070 */
[----:B------:R-:W-:-:S03]  /*3610*/  @!P3 VIADD R4, R11, 0x300 ;  /* 0x000003000b04b836 */ /* 0x000fc60000000000 */
[----:B------:R-:W-:-:S05]  /*3620*/  ISETP.GE.U32.AND.EX P1, PT, RZ, R18, PT, P1 ;  /* 0x00000012ff00720c */ /* 0x000fca0003f26110 */
[C---:B------:R-:W-:Y:S02]  /*3630*/  @P2 ISETP.GE.U32.AND P0, PT, R4.reuse, R9, PT ;  /* 0x000000090400220c */ /* 0x040fe40003f06070 */
[-C--:B------:R-:W-:Y:S02]  /*3640*/  IADD3 R9, P3, PT, R9, R2.reuse, RZ ;  /* 0x0000000209097210 */ /* 0x080fe40007f7e0ff */
[----:B------:R-:W-:Y:S02]  /*3650*/  @P2 IADD3 R2, P4, PT, R4, R2, RZ ;  /* 0x0000000204022210 */ /* 0x000fe40007f9e0ff */
[----:B------:R-:W-:Y:S01]  /*3660*/  @P2 ISETP.GE.U32.AND.EX P0, PT, RZ, RZ, PT, P0 ;  /* 0x000000ffff00220c */ /* 0x000fe20003f06100 */
[--C-:B------:R-:W-:Y:S02]  /*3670*/  IMAD.X R8, RZ, RZ, R3.reuse, P3 ;  /* 0x000000ffff087224 */ /* 0x100fe400018e0603 */
[----:B------:R-:W-:Y:S01]  /*3680*/  @P2 IMAD.X R3, RZ, RZ, R3, P4 ;  /* 0x000000ffff032224 */ /* 0x000fe200020e0603 */
[----:B------:R-:W-:-:S04]  /*3690*/  @P2 FSETP.LT.OR P0, PT, R10, R5, !P0 ;  /* 0x000000050a00220b */ /* 0x000fc80004701400 */
[----:B------:R-:W-:Y:S02]  /*36a0*/  @P2 FSEL R10, R5, R10, P0 ;  /* 0x0000000a050a2208 */ /* 0x000fe40000000000 */
[----:B------:R-:W-:Y:S02]  /*36b0*/  @P2 SEL R9, R2, R9, P0 ;  /* 0x0000000902092207 */ /* 0x000fe40000000000 */
[----:B------:R-:W-:Y:S01]  /*36c0*/  @P2 SEL R8, R3, R8, P0 ;  /* 0x0000000803082207 */ /* 0x000fe20000000000 */
[----:B------:R-:W-:Y:S06]  /*36d0*/  @P1 BRA `(.L_x_408) ;  /* 0x0000001000641947 */ /* 0x000fec0003800000 */
[----:B------:R-:W0:Y:S01]  /*36e0*/  LDCU.64 UR8, c[0x0][0x3e8] ;  /* 0x00007d00ff0877ac */ /* 0x000e220008000a00 */
[----:B------:R-:W-:Y:S01]  /*36f0*/  ISETP.NE.AND P0, PT, R11, RZ, PT ;  /* 0x000000ff0b00720c */ /* 0x000fe20003f05270 */
[----:B------:R-:W-:Y:S01]  /*3700*/  BSSY.RECONVERGENT B1, `(.L_x_409) ;  /* 0x0000012000017945 */ /* 0x000fe20003800200 */
[----:B------:R-:W-:Y:S01]  /*3710*/  UMOV UR4, 0x8 ;  /* 0x0000000800047882 */ /* 0x000fe20000000000 */
[----:B------:R-:W-:Y:S02]  /*3720*/  UMOV UR5, 0x0 ;  /* 0x0000000000057882 */ /* 0x000fe40000000000 */
[----:B0-----:R-:W-:-:S04]  /*3730*/  UIMAD.WIDE.U32 UR4, UR8, 0x1, UR4 ;  /* 0x00000001080478a5 */ /* 0x001fc8000f8e0004 */
[----:B------:R-:W-:Y:S02]  /*3740*/  UIADD3 UR7, UPT, UPT, UR5, UR9, URZ ;  /* 0x0000000905077290 */ /* 0x000fe4000fffe0ff */
[----:B------:R-:W-:Y:S02]  /*3750*/  IMAD.U32 R3, RZ, RZ, UR5 ;  /* 0x00000005ff037e24 */ /* 0x000fe4000f8e00ff */
[----:B------:R-:W-:Y:S02]  /*3760*/  IMAD.U32 R2, RZ, RZ, UR4 ;  /* 0x00000004ff027e24 */ /* 0x000fe4000f8e00ff */
[----:B------:R-:W-:Y:S01]  /*3770*/  IMAD.U32 R3, RZ, RZ, UR7 ;  /* 0x00000007ff037e24 */ /* 0x000fe2000f8e00ff */
[----:B------:R-:W-:Y:S06]  /*3780*/  @P0 BRA `(.L_x_410) ;  /* 0x0000000000240947 */ /* 0x000fec0003800000 */
[----:B------:R-:W-:Y:S02]  /*3790*/  IMAD.MOV.U32 R16, RZ, RZ, 0x500 ;  /* 0x00000500ff107424 */ /* 0x000fe400078e00ff */
[----:B------:R-:W-:-:S05]  /*37a0*/  IMAD.MOV.U32 R17, RZ, RZ, 0x0 ;  /* 0x00000000ff117424 */ /* 0x000fca00078e00ff */
[----:B------:R-:W2:Y:S01]  /*37b0*/  ATOMG.E.ADD.64.STRONG.GPU PT, R4, desc[UR10][R2.64], R16 ;  /* 0x80000010020479a8 */ /* 0x000ea200081ef50a */
[----:B------:R-:W0:Y:S01]  /*37c0*/  S2UR UR5, SR_CgaCtaId ;  /* 0x00000000000579c3 */ /* 0x000e220000008800 */
[----:B------:R-:W-:Y:S02]  /*37d0*/  UMOV UR4, 0x400 ;  /* 0x0000040000047882 */ /* 0x000fe40000000000 */
[----:B0-----:R-:W-:Y:S01]  /*37e0*/  ULEA UR4, UR5, UR4, 0x18 ;  /* 0x0000000405047291 */ /* 0x001fe2000f8ec0ff */
[----:B--2---:R-:W-:-:S05]  /*37f0*/  IADD3 R4, P0, PT, R4, UR6, RZ ;  /* 0x0000000604047c10 */ /* 0x004fca000ff1e0ff */
[----:B------:R-:W-:-:S05]  /*3800*/  IMAD.X R5, RZ, RZ, R5, P0 ;  /* 0x000000ffff057224 */ /* 0x000fca00000e0605 */
[----:B------:R0:W-:Y:S03]  /*3810*/  STS.64 [UR4+0x98], R4 ;  /* 0x00009804ff007988 */ /* 0x0001e60008000a04 */
.L_x_410:
[----:B------:R-:W-:Y:S05]  /*3820*/  BSYNC.RECONVERGENT B1 ;  /* 0x0000000000017941 */ /* 0x000fea0003800200 */
.L_x_409:
[----:B------:R-:W1:Y:S08]  /*3830*/  S2UR UR5, SR_CgaCtaId ;  /* 0x00000000000579c3 */ /* 0x000e700000008800 */
[----:B------:R-:W-:Y:S06]  /*3840*/  BAR.SYNC.DEFER_BLOCKING 0x0 ;  /* 0x0000000000007b1d */ /* 0x000fec0000010000 */
[----:B------:R-:W-:-:S02]  /*3850*/  UMOV UR4, 0x400 ;  /* 0x0000040000047882 */ /* 0x000fc40000000000 */
[----:B-1----:R-:W-:-:S06]  /*3860*/  ULEA UR4, UR5, UR4, 0x18 ;  /* 0x0000000405047291 */ /* 0x002fcc000f8ec0ff */
[----:B------:R-:W-:-:S05]  /*3870*/  IMAD.U32 R23, RZ, RZ, UR4 ;  /* 0x00000004ff177e24 */ /* 0x000fca000f8e00ff */
[----:B0-----:R-:W0:Y:S02]  /*3880*/  LDS.64 R4, [R23+0x98] ;  /* 0x0000980017047984 */ /* 0x001e240000000a00 */
[----:B0-----:R-:W-:-:S04]  /*3890*/  IADD3 R6, P1, PT, R4, 0x500, RZ ;  /* 0x0000050004067810 */ /* 0x001fc80007f3e0ff */
[----:B------:R-:W-:Y:S01]  /*38a0*/  ISETP.GT.U32.AND P0, PT, R6, R7, PT ;  /* 0x000000070600720c */ /* 0x000fe20003f04070 */
[----:B------:R-:W-:-:S05]  /*38b0*/  IMAD.X R17, RZ, RZ, R5, P1 ;  /* 0x000000ffff117224 */ /* 0x000fca00008e0605 */
[----:B------:R-:W-:-:S13]  /*38c0*/  ISETP.GT.AND.EX P0, PT, R17, R18, PT, P0 ;  /* 0x000000121100720c */ /* 0x000fda0003f04300 */
[----:B------:R-:W-:Y:S05]  /*38d0*/  @P0 BRA `(.L_x_411) ;  /* 0x0000000400700947 */ /* 0x000fea0003800000 */
[----:B------:R-:W-:Y:S01]  /*38e0*/  BSSY.RECONVERGENT B1, `(.L_x_411) ;  /* 0x000005b000017945 */ /* 0x000fe20003800200 */
[----:B------:R-:W-:Y:S01]  /*38f0*/  IMAD.MOV.U32 R16, RZ, RZ, R10 ;  /* 0x000000ffff107224 */ /* 0x000fe200078e000a */
[----:B------:R-:W0:Y:S01]  /*3900*/  LDCU.64 UR8, c[0x0][0x398] ;  /* 0x00007300ff0877ac */ /* 0x000e220008000a00 */
[----:B------:R-:W-:Y:S02]  /*3910*/  IMAD.MOV.U32 R19, RZ, RZ, R9 ;  /* 0x000000ffff137224 */ /* 0x000fe400078e0009 */
[----:B------:R-:W-:Y:S01]  /*3920*/  IMAD.MOV.U32 R6, RZ, RZ, R8 ;  /* 0x000000ffff067224 */ /* 0x000fe200078e0008 */
[----:B------:R-:W1:Y:S06]  /*3930*/  LDCU.128 UR12, c[0x0][0x380] ;  /* 0x00007000ff0c77ac */ /* 0x000e6c0008000c00 */
.L_x_414:
[----:B------:R-:W-:Y:S01]  /*3940*/  IADD3 R9, P0, PT, R11, R4, RZ ;  /* 0x000000040b097210 */ /* 0x000fe20007f1e0ff */
[----:B-1----:R-:W-:Y:S02]  /*3950*/  IMAD.U32 R12, RZ, RZ, UR12 ;  /* 0x0000000cff0c7e24 */ /* 0x002fe4000f8e00ff */
[----:B------:R-:W-:Y:S02]  /*3960*/  IMAD.U32 R13, RZ, RZ, UR13 ;  /* 0x0000000dff0d7e24 */ /* 0x000fe4000f8e00ff */
[----:B------:R-:W-:Y:S01]  /*3970*/  IMAD.X R8, RZ, RZ, R5, P0 ;  /* 0x000000ffff087224 */ /* 0x000fe200000e0605 */
[----:B------:R-:W-:-:S04]  /*3980*/  LEA R4, P0, R9, R12, 0x2 ;  /* 0x0000000c09047211 */ /* 0x000fc800078010ff */
[----:B------:R-:W-:-:S05]  /*3990*/  LEA.HI.X R5, R9, R13, R8, 0x2, P0 ;  /* 0x0000000d09057211 */ /* 0x000fca00000f1408 */
[----:B------:R-:W2:Y:S04]  /*39a0*/  LDG.E R7, desc[UR10][R4.64] ;  /* 0x0000000a04077981 */ /* 0x000ea8000c1e1900 */
[----:B------:R-:W3:Y:S04]  /*39b0*/  LDG.E R24, desc[UR10][R4.64+0x400] ;  /* 0x0004000a04187981 */ /* 0x000ee8000c1e1900 */
[----:B------:R-:W4:Y:S04]  /*39c0*/  LDG.E R18, desc[UR10][R4.64+0x800] ;  /* 0x0008000a04127981 */ /* 0x000f28000c1e1900 */
[----:B------:R-:W4:Y:S01]  /*39d0*/  LDG.E R17, desc[UR10][R4.64+0xc00] ;  /* 0x000c000a04117981 */ /* 0x000f22000c1e1900 */
[----:B------:R-:W-:-:S02]  /*39e0*/  IMAD.U32 R14, RZ, RZ, UR14 ;  /* 0x0000000eff0e7e24 */ /* 0x000fc4000f8e00ff */
[----:B------:R-:W-:Y:S01]  /*39f0*/  IMAD.U32 R15, RZ, RZ, UR15 ;  /* 0x0000000fff0f7e24 */ /* 0x000fe2000f8e00ff */
[----:B------:R1:W5:Y:S01]  /*3a00*/  LDG.E R10, desc[UR10][R4.64+0x1000] ;  /* 0x0010000a040a7981 */ /* 0x000362000c1e1900 */
[----:B------:R-:W-:Y:S01]  /*3a10*/  BSSY.RECONVERGENT B2, `(.L_x_412) ;  /* 0x000002c000027945 */ /* 0x000fe20003800200 */
[----:B------:R-:W-:Y:S01]  /*3a20*/  BAR.SYNC.DEFER_BLOCKING 0x0 ;  /* 0x0000000000007b1d */ /* 0x000fe20000010000 */
[----:B------:R-:W-:-:S04]  /*3a30*/  IADD3 R26, P0, PT, R9, R14, RZ ;  /* 0x0000000e091a7210 */ /* 0x000fc80007f1e0ff */
[----:B------:R-:W-:Y:S01]  /*3a40*/  IADD3 R20, P3, PT, R26, 0x100, RZ ;  /* 0x000001001a147810 */ /* 0x000fe20007f7e0ff */
[----:B------:R-:W-:Y:S01]  /*3a50*/  IMAD.X R27, R8, 0x1, R15, P0 ;  /* 0x00000001081b7824 */ /* 0x000fe200000e060f */
[C---:B------:R-:W-:Y:S02]  /*3a60*/  IADD3 R21, P4, PT, R26.reuse, 0x200, RZ ;  /* 0x000002001a157810 */ /* 0x040fe40007f9e0ff */
[----:B------:R-:W-:Y:S01]  /*3a70*/  IADD3 R9, P6, PT, R26, 0x400, RZ ;  /* 0x000004001a097810 */ /* 0x000fe20007fde0ff */
[--C-:B------:R-:W-:Y:S01]  /*3a80*/  IMAD.X R25, RZ, RZ, R27.reuse, P3 ;  /* 0x000000ffff197224 */ /* 0x100fe200018e061b */
[----:B------:R-:W-:Y:S01]  /*3a90*/  ISETP.NE.AND P3, PT, R11, RZ, PT ;  /* 0x000000ff0b00720c */ /* 0x000fe20003f65270 */
[--C-:B------:R-:W-:Y:S02]  /*3aa0*/  IMAD.X R22, RZ, RZ, R27.reuse, P4 ;  /* 0x000000ffff167224 */ /* 0x100fe400020e061b */
[----:B------:R-:W-:Y:S01]  /*3ab0*/  IMAD.X R8, RZ, RZ, R27, P6 ;  /* 0x000000ffff087224 */ /* 0x000fe200030e061b */
[----:B--2---:R-:W-:-:S13]  /*3ac0*/  FSETP.GEU.AND P2, PT, R16, R7, PT ;  /* 0x000000071000720b */ /* 0x004fda0003f4e000 */
[----:B------:R-:W-:-:S04]  /*3ad0*/  @P2 ISETP.GE.U32.AND P0, PT, R19, R26, PT ;  /* 0x0000001a1300220c */ /* 0x000fc80003f06070 */
[----:B------:R-:W-:-:S04]  /*3ae0*/  @P2 ISETP.GE.AND.EX P0, PT, R6, R27, PT, P0 ;  /* 0x0000001b0600220c */ /* 0x000fc80003f06300 */
[----:B------:R-:W-:-:S04]  /*3af0*/  @P2 FSETP.LT.OR P0, PT, R7, R16, !P0 ;  /* 0x000000100700220b */ /* 0x000fc80004701400 */
[----:B------:R-:W-:Y:S02]  /*3b00*/  @P2 FSEL R7, R16, R7, P0 ;  /* 0x0000000710072208 */ /* 0x000fe40000000000 */
[----:B------:R-:W-:Y:S02]  /*3b10*/  IADD3 R16, P5, PT, R26, 0x300, RZ ;  /* 0x000003001a107810 */ /* 0x000fe40007fbe0ff */
[----:B---3--:R-:W-:Y:S02]  /*3b20*/  FSETP.GEU.AND P1, PT, R7, R24, PT ;  /* 0x000000180700720b */ /* 0x008fe40003f2e000 */
[----:B------:R-:W-:Y:S01]  /*3b30*/  @P2 SEL R26, R19, R26, P0 ;  /* 0x0000001a131a2207 */ /* 0x000fe20000000000 */
[----:B------:R-:W-:Y:S01]  /*3b40*/  IMAD.X R19, RZ, RZ, R27, P5 ;  /* 0x000000ffff137224 */ /* 0x000fe200028e061b */
[----:B------:R-:W-:-:S09]  /*3b50*/  @P2 SEL R27, R6, R27, P0 ;  /* 0x0000001b061b2207 */ /* 0x000fd20000000000 */
[----:B------:R-:W-:-:S04]  /*3b60*/  @P1 ISETP.GE.U32.AND P0, PT, R26, R20, PT ;  /* 0x000000141a00120c */ /* 0x000fc80003f06070 */
[----:B------:R-:W-:-:S04]  /*3b70*/  @P1 ISETP.GE.AND.EX P0, PT, R27, R25, PT, P0 ;  /* 0x000000191b00120c */ /* 0x000fc80003f06300 */
[----:B------:R-:W-:-:S04]  /*3b80*/  @P1 FSETP.LT.OR P0, PT, R24, R7, !P0 ;  /* 0x000000071800120b */ /* 0x000fc80004701400 */
[----:B------:R-:W-:Y:S02]  /*3b90*/  @P1 FSEL R24, R7, R24, P0 ;  /* 0x0000001807181208 */ /* 0x000fe40000000000 */
[----:B------:R-:W-:Y:S02]  /*3ba0*/  @P1 SEL R20, R26, R20, P0 ;  /* 0x000000141a141207 */ /* 0x000fe40000000000 */
[----:B----4-:R-:W-:Y:S02]  /*3bb0*/  FSETP.GEU.AND P2, PT, R24, R18, PT ;  /* 0x000000121800720b */ /* 0x010fe40003f4e000 */
[----:B------:R-:W-:-:S11]  /*3bc0*/  @P1 SEL R25, R27, R25, P0 ;  /* 0x000000191b191207 */ /* 0x000fd60000000000 */
[----:B------:R-:W-:-:S04]  /*3bd0*/  @P2 ISETP.GE.U32.AND P0, PT, R20, R21, PT ;  /* 0x000000151400220c */ /* 0x000fc80003f06070 */
[----:B------:R-:W-:-:S04]  /*3be0*/  @P2 ISETP.GE.AND.EX P0, PT, R25, R22, PT, P0 ;  /* 0x000000161900220c */ /* 0x000fc80003f06300 */
[----:B------:R-:W-:-:S04]  /*3bf0*/  @P2 FSETP.LT.OR P0, PT, R18, R24, !P0 ;  /* 0x000000181200220b */ /* 0x000fc80004701400 */
[----:B------:R-:W-:-:S04]  /*3c00*/  @P2 FSEL R18, R24, R18, P0 ;  /* 0x0000001218122208 */ /* 0x000fc80000000000 */
[----:B------:R-:W-:Y:S01]  /*3c10*/  FSETP.GEU.AND P1, PT, R18, R17, PT ;  /* 0x000000111200720b */ /* 0x000fe20003f2e000 */
[----:B-1----:R-:W-:-:S12]  /*3c20*/  @P3 BRA `(.L_x_413) ;  /* 0x0000000000283947 */ /* 0x002fd80003800000 */
[----:B------:R-:W-:Y:S02]  /*3c30*/  IMAD.MOV.U32 R4, RZ, RZ, 0x500 ;  /* 0x00000500ff047424 */ /* 0x000fe400078e00ff */
[----:B------:R-:W-:-:S06]  /*3c40*/  IMAD.MOV.U32 R5, RZ, RZ, 0x0 ;  /* 0x00000000ff057424 */ /* 0x000fcc00078e00ff */
[----:B------:R-:W2:Y:S01]  /*3c50*/  ATOMG.E.ADD.64.STRONG.GPU PT, R4, desc[UR10][R2.64], R4 ;  /* 0x80000004020479a8 */ /* 0x000ea200081ef50a */
[----:B------:R-:W1:Y:S01]  /*3c60*/  S2UR UR5, SR_CgaCtaId ;  /* 0x00000000000579c3 */ /* 0x000e620000008800 */
[----:B------:R-:W-:Y:S02]  /*3c70*/  UMOV UR4, 0x400 ;  /* 0x0000040000047882 */ /* 0x000fe40000000000 */
[----:B-1----:R-:W-:-:S06]  /*3c80*/  ULEA UR4, UR5, UR4, 0x18 ;  /* 0x0000000405047291 */ /* 0x002fcc000f8ec0ff */
[----:B------:R-:W-:Y:S01]  /*3c90*/  IMAD.U32 R23, RZ, RZ, UR4 ;  /* 0x00000004ff177e24 */ /* 0x000fe2000f8e00ff */
[----:B--2---:R-:W-:-:S05]  /*3ca0*/  IADD3 R6, P3, PT, R4, UR6, RZ ;  /* 0x0000000604067c10 */ /* 0x004fca000ff7e0ff */
[----:B------:R-:W-:-:S05]  /*3cb0*/  IMAD.X R7, RZ, RZ, R5, P3 ;  /* 0x000000ffff077224 */ /* 0x000fca00018e0605 */
[----:B------:R1:W-:Y:S03]  /*3cc0*/  STS.64 [R23+0x98], R6 ;  /* 0x0000980617007388 */ /* 0x0003e60000000a00 */
.L_x_413:
[----:B0-----:R-:W-:Y:S05]  /*3cd0*/  BSYNC.RECONVERGENT B2 ;  /* 0x0000000000027941 */ /* 0x001fea0003800200 */
.L_x_412:
[----:B------:R-:W-:Y:S01]  /*3ce0*/  BAR.SYNC.DEFER_BLOCKING 0x0 ;  /* 0x0000000000007b1d */ /* 0x000fe20000010000 */
[----:B------:R-:W-:Y:S01]  /*3cf0*/  @P2 SEL R21, R20, R21, P0 ;  /* 0x0000001514152207 */ /* 0x000fe20000000000 */
[----:B-1----:R-:W-:Y:S01]  /*3d00*/  IMAD.U32 R7, RZ, RZ, UR8 ;  /* 0x00000008ff077e24 */ /* 0x002fe2000f8e00ff */
[----:B------:R-:W-:Y:S02]  /*3d10*/  @P2 SEL R22, R25, R22, P0 ;  /* 0x0000001619162207 */ /* 0x000fe40000000000 */
[----:B------:R-:W-:-:S04]  /*3d20*/  @P1 ISETP.GE.U32.AND P0, PT, R21, R16, PT ;  /* 0x000000101500120c */ /* 0x000fc80003f06070 */
[----:B------:R-:W-:-:S04]  /*3d30*/  @P1 ISETP.GE.AND.EX P0, PT, R22, R19, PT, P0 ;  /* 0x000000131600120c */ /* 0x000fc80003f06300 */
[----:B------:R-:W-:-:S04]  /*3d40*/  @P1 FSETP.LT.OR P0, PT, R17, R18, !P0 ;  /* 0x000000121100120b */ /* 0x000fc80004701400 */
[----:B------:R-:W-:Y:S01]  /*3d50*/  @P1 FSEL R17, R18, R17, P0 ;  /* 0x0000001112111208 */ /* 0x000fe20000000000 */
[----:B------:R-:W-:Y:S01]  /*3d60*/  IMAD.U32 R18, RZ, RZ, UR9 ;  /* 0x00000009ff127e24 */ /* 0x000fe2000f8e00ff */
[----:B------:R-:W-:Y:S02]  /*3d70*/  @P1 SEL R16, R21, R16, P0 ;  /* 0x0000001015101207 */ /* 0x000fe40000000000 */
[----:B-----5:R-:W-:Y:S02]  /*3d80*/  FSETP.GEU.AND P2, PT, R17, R10, PT ;  /* 0x0000000a1100720b */ /* 0x020fe40003f4e000 */
[----:B------:R-:W-:Y:S01]  /*3d90*/  @P1 SEL R19, R22, R19, P0 ;  /* 0x0000001316131207 */ /* 0x000fe20000000000 */
[----:B------:R-:W0:Y:S10]  /*3da0*/  LDS.64 R4, [R23+0x98] ;  /* 0x0000980017047984 */ /* 0x000e340000000a00 */
[----:B------:R-:W-:-:S04]  /*3db0*/  @P2 ISETP.GE.U32.AND P0, PT, R16, R9, PT ;  /* 0x000000091000220c */ /* 0x000fc80003f06070 */
[----:B------:R-:W-:-:S04]  /*3dc0*/  @P2 ISETP.GE.AND.EX P0, PT, R19, R8, PT, P0 ;  /* 0x000000081300220c */ /* 0x000fc80003f06300 */
[----:B------:R-:W-:-:S04]  /*3dd0*/  @P2 FSETP.LT.OR P0, PT, R10, R17, !P0 ;  /* 0x000000110a00220b */ /* 0x000fc80004701400 */
[----:B------:R-:W-:Y:S02]  /*3de0*/  @P2 FSEL R10, R17, R10, P0 ;  /* 0x0000000a110a2208 */ /* 0x000fe40000000000 */
[----:B------:R-:W-:Y:S02]  /*3df0*/  @P2 SEL R9, R16, R9, P0 ;  /* 0x0000000910092207 */ /* 0x000fe40000000000 */
[----:B------:R-:W-:Y:S01]  /*3e00*/  @P2 SEL R8, R19, R8, P0 ;  /* 0x0000000813082207 */ /* 0x000fe20000000000 */
[----:B------:R-:W-:Y:S02]  /*3e10*/  IMAD.MOV.U32 R16, RZ, RZ, R10 ;  /* 0x000000ffff107224 */ /* 0x000fe400078e000a */
[----:B------:R-:W-:Y:S01]  /*3e20*/  IMAD.MOV.U32 R19, RZ, RZ, R9 ;  /* 0x000000ffff137224 */ /* 0x000fe200078e0009 */
[----:B0-----:R-:W-:-:S04]  /*3e30*/  IADD3 R6, P3, PT, R4, 0x500, RZ ;  /* 0x0000050004067810 */ /* 0x001fc80007f7e0ff */
[----:B------:R-:W-:Y:S01]  /*3e40*/  ISETP.GT.U32.AND P1, PT, R6, R7, PT ;  /* 0x000000070600720c */ /* 0x000fe20003f24070 */
[----:B------:R-:W-:Y:S02]  /*3e50*/  IMAD.X R21, RZ, RZ, R5, P3 ;  /* 0x000000ffff157224 */ /* 0x000fe400018e0605 */
[----:B------:R-:W-:-:S03]  /*3e60*/  IMAD.MOV.U32 R6, RZ, RZ, R8 ;  /* 0x000000ffff067224 */ /* 0x000fc600078e0008 */
[----:B------:R-:W-:-:S13]  /*3e70*/  ISETP.GT.AND.EX P0, PT, R21, R18, PT, P1 ;  /* 0x000000121500720c */ /* 0x000fda0003f04310 */
[----:B------:R-:W-:Y:S05]  /*3e80*/  @!P0 BRA `(.L_x_414) ;  /* 0xfffffff800ac8947 */ /* 0x000fea000383ffff */
[----:B------:R-:W-:Y:S05]  /*3e90*/  BSYNC.RECONVERGENT B1 ;  /* 0x0000000000017941 */ /* 0x000fea0003800200 */
.L_x_411:
[----:B------:R-:W-:Y:S01]  /*3ea0*/  ISETP.GE.U32.AND P0, PT, R4, R7, PT ;  /* 0x000000070400720c */ /* 0x000fe20003f06070 */
[----:B------:R-:W-:Y:S03]  /*3eb0*/  BSSY.RECONVERGENT B1, `(.L_x_408) ;  /* 0x000009b000017945 */ /* 0x000fe60003800200 */
[----:B------:R-:W-:-:S13]  /*3ec0*/  ISETP.GE.AND.EX P0, PT, R5, R18, PT, P0 ;  /* 0x000000120500720c */ /* 0x000fda0003f06300 */
[----:B------:R-:W-:Y:S05]  /*3ed0*/  @P0 BRA `(.L_x_415) ;  /* 0x0000000800600947 */ /* 0x000fea0003800000 */
[----:B------:R-:W-:-:S05]  /*3ee0*/  IMAD.IADD R16, R7, 0x1, -R4 ;  /* 0x0000000107107824 */ /* 0x000fca00078e0a04 */
[----:B------:R-:W-:-:S13]  /*3ef0*/  ISETP.GE.AND P0, PT, R11, R16, PT ;  /* 0x000000100b00720c */ /* 0x000fda0003f06270 */
[----:B------:R-:W-:Y:S05]  /*3f00*/  @P0 BRA `(.L_x_415) ;  /* 0x0000000800540947 */ /* 0x000fea0003800000 */
[----:B------:R-:W-:Y:S01]  /*3f10*/  LOP3.LUT R2, RZ, R11, RZ, 0x33, !PT ;  /* 0x0000000bff027212 */ /* 0x000fe200078e33ff */
[----:B------:R-:W-:Y:S01]  /*3f20*/  BSSY.RECONVERGENT B2, `(.L_x_416) ;  /* 0x000002f000027945 */ /* 0x000fe20003800200 */
[----:B------:R-:W-:Y:S02]  /*3f30*/  IMAD.MOV.U32 R17, RZ, RZ, R11 ;  /* 0x000000ffff117224 */ /* 0x000fe400078e000b */
[----:B------:R-:W-:-:S04]  /*3f40*/  IADD3 R7, PT, PT, -R4, R7, R2 ;  /* 0x0000000704077210 */ /* 0x000fc80007ffe102 */
[----:B------:R-:W-:-:S04]  /*3f50*/  LOP3.LUT R2, R7, 0x300, RZ, 0xc0, !PT ;  /* 0x0000030007027812 */ /* 0x000fc800078ec0ff */
[----:B------:R-:W-:-:S13]  /*3f60*/  ISETP.NE.AND P0, PT, R2, 0x300, PT ;  /* 0x000003000200780c */ /* 0x000fda0003f05270 */
[----:B------:R-:W-:Y:S05]  /*3f70*/  @!P0 BRA `(.L_x_417) ;  /* 0x0000000000a48947 */ /* 0x000fea0003800000 */
[----:B------:R-:W-:Y:S01]  /*3f80*/  IADD3 R3, P0, PT, R11, R4, RZ ;  /* 0x000000040b037210 */ /* 0x000fe20007f1e0ff */
[----:B------:R-:W-:Y:S01]  /*3f90*/  IMAD.MOV.U32 R17, RZ, RZ, R11 ;  /* 0x000000ffff117224 */ /* 0x000fe200078e000b */
[----:B------:R-:W-:Y:S02]  /*3fa0*/  LEA.HI R2, R7, 0x1, RZ, 0x18 ;  /* 0x0000000107027811 */ /* 0x000fe400078fc0ff */
[C---:B------:R-:W-:Y:S01]  /*3fb0*/  LEA R12, P1, R3.reuse, R12, 0x2 ;  /* 0x0000000c030c7211 */ /* 0x040fe200078210ff */
[----:B------:R-:W-:Y:S01]  /*3fc0*/  IMAD.X R6, RZ, RZ, R5, P0 ;  /* 0x000000ffff067224 */ /* 0x000fe200000e0605 */
[C---:B------:R-:W-:Y:S02]  /*3fd0*/  IADD3 R14, P0, PT, R3.reuse, R14, RZ ;  /* 0x0000000e030e7210 */ /* 0x040fe40007f1e0ff */
[----:B------:R-:W-:Y:S02]  /*3fe0*/  LOP3.LUT R2, R2, 0x3, RZ, 0xc0, !PT ;  /* 0x0000000302027812 */ /* 0x000fe400078ec0ff */
[----:B------:R-:W-:Y:S01]  /*3ff0*/  LEA.HI.X R3, R3, R13, R6, 0x2, P1 ;  /* 0x0000000d03037211 */ /* 0x000fe200008f1406 */
[----:B------:R-:W-:-:S02]  /*4000*/  IMAD.X R15, R6, 0x1, R15, P0 ;  /* 0x00000001060f7824 */ /* 0x000fc400000e060f */
[----:B------:R-:W-:-:S07]  /*4010*/  IMAD.MOV R6, RZ, RZ, -R2 ;  /* 0x000000ffff067224 */ /* 0x000fce00078e0a02 */
.L_x_420:
[----:B------:R-:W-:-:S06]  /*4020*/  IMAD.MOV.U32 R2, RZ, RZ, R12 ;  /* 0x000000ffff027224 */ /* 0x000fcc00078e000c */
[----:B------:R-:W2:Y:S01]  /*4030*/  LDG.E R2, desc[UR10][R2.64] ;  /* 0x0000000a02027981 */ /* 0x000ea2000c1e1900 */
[----:B------:R-:W-:Y:S01]  /*4040*/  VIADD R6, R6, 0x1 ;  /* 0x0000000106067836 */ /* 0x000fe20000000000 */
[----:B------:R-:W-:Y:S01]  /*4050*/  BSSY.RECONVERGENT B3, `(.L_x_418) ;  /* 0x0000016000037945 */ /* 0x000fe20003800200 */
[----:B------:R-:W-:Y:S01]  /*4060*/  IMAD.MOV.U32 R13, RZ, RZ, R9 ;  /* 0x000000ffff0d7224 */ /* 0x000fe200078e0009 */
[----:B------:R-:W-:Y:S01]  /*4070*/  IADD3 R12, P3, PT, R12, 0x400, RZ ;  /* 0x000004000c0c7810 */ /* 0x000fe20007f7e0ff */
[----:B------:R-:W-:Y:S01]  /*4080*/  IMAD.MOV.U32 R18, RZ, RZ, R8 ;  /* 0x000000ffff127224 */ /* 0x000fe200078e0008 */
[----:B------:R-:W-:Y:S01]  /*4090*/  ISETP.NE.AND P2, PT, R6, RZ, PT ;  /* 0x000000ff0600720c */ /* 0x000fe20003f45270 */
[----:B------:R-:W-:Y:S02]  /*40a0*/  IMAD.MOV.U32 R19, RZ, RZ, R10 ;  /* 0x000000ffff137224 */ /* 0x000fe400078e000a */
        /* <DEDUP_REMOVED lines=16> */
.L_x_419:
[----:B------:R-:W-:Y:S05]  /*41b0*/  BSYNC.RECONVERGENT B3 ;  /* 0x0000000000037941 */ /* 0x000fea0003800200 */
.L_x_418:
[----:B------:R-:W-:Y:S01]  /*41c0*/  IADD3 R14, P0, PT, R14, 0x100, RZ ;  /* 0x000001000e0e7810 */ /* 0x000fe20007f1e0ff */
[----:B------:R-:W-:Y:S02]  /*41d0*/  VIADD R17, R17, 0x100 ;  /* 0x0000010011117836 */ /* 0x000fe40000000000 */
[----:B------:R-:W-:Y:S02]  /*41e0*/  IMAD.X R3, RZ, RZ, R3, P3 ;  /* 0x000000ffff037224 */ /* 0x000fe400018e0603 */
[----:B------:R-:W-:Y:S01]  /*41f0*/  IMAD.X R15, RZ, RZ, R15, P0 ;  /* 0x000000ffff0f7224 */ /* 0x000fe200000e060f */
[----:B------:R-:W-:Y:S07]  /*4200*/  @P2 BRA `(.L_x_420) ;  /* 0xfffffffc00842947 */ /* 0x000fee000383ffff */
.L_x_417:
[----:B------:R-:W-:Y:S05]  /*4210*/  BSYNC.RECONVERGENT B2 ;  /* 0x0000000000027941 */ /* 0x000fea0003800200 */
.L_x_416:
[----:B------:R-:W-:-:S13]  /*4220*/  ISETP.GE.U32.AND P0, PT, R7, 0x300, PT ;  /* 0x000003000700780c */ /* 0x000fda0003f06070 */
[----:B------:R-:W-:Y:S05]  /*4230*/  @!P0 BRA `(.L_x_415) ;  /* 0x0000000400888947 */ /* 0x000fea0003800000 */
[----:B------:R-:W0:Y:S01]  /*4240*/  LDC.64 R6, c[0x0][0x380] ;  /* 0x0000e000ff067b82 */ /* 0x000e220000000a00 */
[----:B------:R-:W-:-:S07]  /*4250*/  VIADD R13, R17, 0x200 ;  /* 0x00000200110d7836 */ /* 0x000fce0000000000 */
[----:B------:R-:W1:Y:S02]  /*4260*/  LDC.64 R2, c[0x0][0x388] ;  /* 0x0000e200ff027b82 */ /* 0x000e640000000a00 */
.L_x_429:
[----:B------:R-:W-:-:S05]  /*4270*/  VIADD R15, R13, 0xfffffe00 ;  /* 0xfffffe000d0f7836 */ /* 0x000fca0000000000 */
[----:B------:R-:W-:-:S05]  /*4280*/  IADD3 R19, P0, PT, R15, R4, RZ ;  /* 0x000000040f137210 */ /* 0x000fca0007f1e0ff */
[----:B------:R-:W-:Y:S01]  /*4290*/  IMAD.X R20, RZ, RZ, R5, P0 ;  /* 0x000000ffff147224 */ /* 0x000fe200000e0605 */
[----:B0-----:R-:W-:-:S04]  /*42a0*/  LEA R14, P0, R19, R6, 0x2 ;  /* 0x00000006130e7211 */ /* 0x001fc800078010ff */
[----:B------:R-:W-:-:S05]  /*42b0*/  LEA.HI.X R15, R19, R7, R20, 0x2, P0 ;  /* 0x00000007130f7211 */ /* 0x000fca00000f1414 */
[----:B------:R-:W2:Y:S04]  /*42c0*/  LDG.E R25, desc[UR10][R14.64] ;  /* 0x0000000a0e197981 */ /* 0x000ea8000c1e1900 */
[----:B------:R0:W5:Y:S04]  /*42d0*/  LDG.E R18, desc[UR10][R14.64+0x400] ;  /* 0x0004000a0e127981 */ /* 0x000168000c1e1900 */
        /* <DEDUP_REMOVED lines=22> */
.L_x_422:
[----:B------:R-:W-:Y:S05]  /*4440*/  BSYNC.RECONVERGENT B2 ;  /* 0x0000000000027941 */ /* 0x000fea0003800200 */
.L_x_421:
[----:B-----5:R-:W-:Y:S01]  /*4450*/  FSETP.GEU.AND P0, PT, R19, R18, PT ;  /* 0x000000121300720b */ /* 0x020fe20003f0e000 */
[----:B------:R-:W-:Y:S01]  /*4460*/  BSSY.RECONVERGENT B2, `(.L_x_423) ;  /* 0x0000013000027945 */ /* 0x000fe20003800200 */
[----:B------:R-:W-:Y:S01]  /*4470*/  IADD3 R21, P1, P2, R4, R2, R21 ;  /* 0x0000000204157210 */ /* 0x000fe20007a3e015 */
[----:B------:R-:W-:Y:S02]  /*4480*/  VIADD R15, R13, 0x100 ;  /* 0x000001000d0f7836 */ /* 0x000fe40000000000 */
[----:B------:R-:W-:Y:S01]  /*4490*/  IMAD.MOV.U32 R9, RZ, RZ, R18 ;  /* 0x000000ffff097224 */ /* 0x000fe200078e0012 */
[----:B------:R-:W-:Y:S01]  /*44a0*/  IADD3.X R23, PT, PT, R5, R3, RZ, P1, P2 ;  /* 0x0000000305177210 */ /* 0x000fe20000fe44ff */
[----:B------:R-:W-:-:S04]  /*44b0*/  IMAD.MOV.U32 R8, RZ, RZ, R21 ;  /* 0x000000ffff087224 */ /* 0x000fc800078e0015 */
[----:B------:R-:W-:Y:S02]  /*44c0*/  IMAD.MOV.U32 R10, RZ, RZ, R23 ;  /* 0x000000ffff0a7224 */ /* 0x000fe400078e0017 */
        /* <DEDUP_REMOVED lines=12> */
.L_x_424:
[----:B------:R-:W-:Y:S05]  /*4590*/  BSYNC.RECONVERGENT B2 ;  /* 0x0000000000027941 */ /* 0x000fea0003800200 */
.L_x_423:
[----:B------:R-:W-:Y:S01]  /*45a0*/  FSETP.GEU.AND P0, PT, R9, R12, PT ;  /* 0x0000000c0900720b */ /* 0x000fe20003f0e000 */
[----:B------:R-:W-:Y:S01]  /*45b0*/  BSSY.RECONVERGENT B2, `(.L_x_425) ;  /* 0x0000013000027945 */ /* 0x000fe20003800200 */
[CC--:B------:R-:W-:Y:S01]  /*45c0*/  IADD3 R19, P1, P4, R4.reuse, R2.reuse, R13 ;  /* 0x0000000204137210 */ /* 0x0c0fe20007c3e00d */
[----:B------:R-:W-:Y:S01]  /*45d0*/  IMAD.MOV.U32 R14, RZ, RZ, R12 ;  /* 0x000000ffff0e7224 */ /* 0x000fe200078e000c */
[----:B------:R-:W-:Y:S02]  /*45e0*/  IADD3 R20, P2, P3, R4, R2, R15 ;  /* 0x0000000204147210 */ /* 0x000fe40007b5e00f */
        /* <DEDUP_REMOVED lines=15> */
.L_x_426:
[----:B------:R-:W-:Y:S05]  /*46e0*/  BSYNC.RECONVERGENT B2 ;  /* 0x0000000000027941 */ /* 0x000fea0003800200 */
.L_x_425:
        /* <DEDUP_REMOVED lines=18> */
.L_x_428:
[----:B------:R-:W-:Y:S05]  /*4810*/  BSYNC.RECONVERGENT B2 ;  /* 0x0000000000027941 */ /* 0x000fea0003800200 */
.L_x_427:
[C---:B------:R-:W-:Y:S02]  /*4820*/  VIADD R15, R13.reuse, 0x200 ;  /* 0x000002000d0f7836 */ /* 0x040fe40000000000 */
[----:B------:R-:W-:-:S03]  /*4830*/  VIADD R13, R13, 0x400 ;  /* 0x000004000d0d7836 */ /* 0x000fc60000000000 */
[----:B------:R-:W-:-:S13]  /*4840*/  ISETP.GE.AND P0, PT, R15, R16, PT ;  /* 0x000000100f00720c */ /* 0x000fda0003f06270 */
[----:B------:R-:W-:Y:S05]  /*4850*/  @!P0 BRA `(.L_x_429) ;  /* 0xfffffff800848947 */ /* 0x000fea000383ffff */
.L_x_415:
[----:B------:R-:W-:Y:S05]  /*4860*/  BSYNC.RECONVERGENT B1 ;  /* 0x0000000000017941 */ /* 0x000fea0003800200 */
.L_x_408:
        /* <DEDUP_REMOVED lines=31> */
.L_x_431:
[----:B------:R-:W-:Y:S05]  /*4a60*/  BSYNC.RECONVERGENT B1 ;  /* 0x0000000000017941 */ /* 0x000fea0003800200 */
.L_x_430:
        /* <DEDUP_REMOVED lines=24> */
.L_x_433:
[----:B------:R-:W-:Y:S05]  /*4bf0*/  BSYNC.RECONVERGENT B1 ;  /* 0x0000000000017941 */ /* 0x000fea0003800200 */
.L_x_432:
        /* <DEDUP_REMOVED lines=24> */
.L_x_435:
[----:B------:R-:W-:Y:S05]  /*4d80*/  BSYNC.RECONVERGENT B1 ;  /* 0x0000000000017941 */ /* 0x000fea0003800200 */
.L_x_434:
        /* <DEDUP_REMOVED lines=24> */
.L_x_437:
[----:B------:R-:W-:Y:S05]  /*4f10*/  BSYNC.RECONVERGENT B1 ;  /* 0x0000000000017941 */ /* 0x000fea0003800200 */
.L_x_436:
[----:B0-----:R0:W0:Y:S01]  /*4f20*/  SHFL.DOWN PT, R2, R3, 0x10, 0x1f ;  /* 0x0a001f0003027f89 */ /* 0x00102200000e0000 */
[----:B------:R-:W-:Y:S01]  /*4f30*/  BSSY.RECONVERGENT B1, `(.L_x_438) ;  /* 0x0000017000017945 */ /* 0x000fe20003800200 */
[----:B--2---:R-:W-:Y:S02]  /*4f40*/  IMAD.MOV.U32 R6, RZ, RZ, R3 ;  /* 0x000000ffff067224 */ /* 0x004fe400078e0003 */
[----:B------:R2:W0:Y:S01]  /*4f50*/  SHFL.DOWN PT, R9, R4, 0x10, 0x1f ;  /* 0x0a001f0004097f89 */ /* 0x00042200000e0000 */
[----:B------:R-:W-:Y:S02]  /*4f60*/  IMAD.MOV.U32 R7, RZ, RZ, R4 ;  /* 0x000000ffff077224 */ /* 0x000fe400078e0004 */
[----:B----4-:R-:W-:Y:S01]  /*4f70*/  IMAD.MOV.U32 R8, RZ, RZ, R5 ;  /* 0x000000ffff087224 */ /* 0x010fe200078e0005 */
        /* <DEDUP_REMOVED lines=18> */
.L_x_439:
[----:B------:R-:W-:Y:S05]  /*50a0*/  BSYNC.RECONVERGENT B1 ;  /* 0x0000000000017941 */ /* 0x000fea0003800200 */
.L_x_438:
        /* <DEDUP_REMOVED lines=12> */
.L_x_441:
[----:B------:R-:W-:Y:S05]  /*5170*/  BSYNC.RECONVERGENT B1 ;  /* 0x0000000000017941 */ /* 0x000fea0003800200 */
.L_x_440:
[----:B------:R-:W-:Y:S01]  /*5180*/  BAR.SYNC.DEFER_BLOCKING 0x0 ;  /* 0x0000000000007b1d */ /* 0x000fe20000010000 */
[----:B------:R-:W-:-:S13]  /*5190*/  ISETP.NE.AND P2, PT, R11, RZ, PT ;  /* 0x000000ff0b00720c */ /* 0x000fda0003f45270 */
[----:B------:R-:W-:Y:S05]  /*51a0*/  @P2 BRA `(.L_x_371) ;  /* 0x0000000800342947 */ /* 0x000fea0003800000 */
[----:B0---4-:R-:W0:Y:S01]  /*51b0*/  S2R R3, SR_CgaCtaId ;  /* 0x0000000000037919 */ /* 0x011e220000008800 */
[----:B------:R-:W-:Y:S01]  /*51c0*/  MOV R2, 0x400 ;  /* 0x0000040000027802 */ /* 0x000fe20000000f00 */
[----:B------:R-:W-:Y:S03]  /*51d0*/  BSSY.RECONVERGENT B1, `(.L_x_442) ;  /* 0x0000016000017945 */ /* 0x000fe60003800200 */
[----:B0-----:R-:W-:-:S05]  /*51e0*/  LEA R25, R3, R2, 0x18 ;  /* 0x0000000203197211 */ /* 0x001fca00078ec0ff */
[----:B------:R-:W0:Y:S04]  /*51f0*/  LDS R3, [R25+0x18] ;  /* 0x0000180019037984 */ /* 0x000e280000000800 */
[----:B--2---:R-:W2:Y:S04]  /*5200*/  LDS.64 R4, [R25+0x20] ;  /* 0x0000200019047984 */ /* 0x004ea80000000a00 */
        /* <DEDUP_REMOVED lines=18> */
.L_x_443:
[----:B------:R-:W-:Y:S05]  /*5330*/  BSYNC.RECONVERGENT B1 ;  /* 0x0000000000017941 */ /* 0x000fea0003800200 */
.L_x_442:
        /* <DEDUP_REMOVED lines=10> */
[----:B------:R0:W1:Y:S04]  /*53e0*/  LDS.64 R10, [R25+0x60] ;  /* 0x00006000190a7984 */ /* 0x0000680000000a00 */
[----:B---3--:R3:W1:Y:S04]  /*53f0*/  LDS.64 R12, [R25+0x70] ;  /* 0x00007000190c7984 */ /* 0x0086680000000a00 */
        /* <DEDUP_REMOVED lines=15> */
.L_x_445:
[----:B------:R-:W-:Y:S05]  /*54f0*/  BSYNC.RECONVERGENT B1 ;  /* 0x0000000000017941 */ /* 0x000fea0003800200 */
.L_x_444:
        /* <DEDUP_REMOVED lines=17> */
.L_x_447:
[----:B------:R-:W-:Y:S05]  /*5610*/  BSYNC.RECONVERGENT B1 ;  /* 0x0000000000017941 */ /* 0x000fea0003800200 */
.L_x_446:
        /* <DEDUP_REMOVED lines=17> */
.L_x_449:
[----:B------:R-:W-:Y:S05]  /*5730*/  BSYNC.RECONVERGENT B1 ;  /* 0x0000000000017941 */ /* 0x000fea0003800200 */
.L_x_448:
        /* <DEDUP_REMOVED lines=17> */
.L_x_451:
[----:B------:R-:W-:Y:S05]  /*5850*/  BSYNC.RECONVERGENT B1 ;  /* 0x0000000000017941 */ /* 0x000fea0003800200 */
.L_x_450:
        /* <DEDUP_REMOVED lines=17> */
.L_x_453:
[----:B------:R-:W-:Y:S05]  /*5970*/  BSYNC.RECONVERGENT B1 ;  /* 0x0000000000017941 */ /* 0x000fea0003800200 */
.L_x_452:
        /* <DEDUP_REMOVED lines=16> */
.L_x_371:
[----:B------:R-:W-:Y:S05]  /*5a80*/  BSYNC.RECONVERGENT B0 ;  /* 0x0000000000007941 */ /* 0x000fea0003800200 */
.L_x_338:
[----:B------:R-:W-:Y:S05]  /*5a90*/  @P2 EXIT ;  /* 0x000000000000294d */ /* 0x000fea0003800000 */
[----:B0-234-:R-:W0:Y:S01]  /*5aa0*/  LDC.64 R2, c[0x0][0x390] ;  /* 0x0000e400ff027b82 */ /* 0x01de220000000a00 */
[----:B------:R-:W-:Y:S02]  /*5ab0*/  IMAD.MOV.U32 R9, RZ, RZ, R8 ;  /* 0x000000ffff097224 */ /* 0x000fe400078e0008 */
[----:B------:R-:W-:Y:S02]  /*5ac0*/  IMAD.MOV.U32 R8, RZ, RZ, R7 ;  /* 0x000000ffff087224 */ /* 0x000fe400078e0007 */
[----:B0-----:R-:W-:-:S05]  /*5ad0*/  IMAD.WIDE.U32 R2, R0, 0x10, R2 ;  /* 0x0000001000027825 */ /* 0x001fca00078e0002 */
[----:B------:R-:W-:Y:S04]  /*5ae0*/  STG.E.64 desc[UR10][R2.64+0x8], R8 ;  /* 0x0000080802007986 */ /* 0x000fe8000c101b0a */
[----:B------:R-:W-:Y:S01]  /*5af0*/  STG.E desc[UR10][R2.64], R6 ;  /* 0x0000000602007986 */ /* 0x000fe2000c10190a */
[----:B------:R-:W-:Y:S05]  /*5b00*/  EXIT ;  /* 0x000000000000794d */ /* 0x000fea0003800000 */
.L_x_454:
        /* <DEDUP_REMOVED lines=15> */
.L_x_1246:


//--------------------- .text._ZN6thrust24THRUST_300001_SM_1000_NS8cuda_cub4core6detail13_kernel_agentINS1_8__reduce11ReduceAgentINS0_12zip_iteratorIN4cuda3std3__45tupleIJNS0_10device_ptrIfEENS0_17counting_iteratorIlNS0_11use_defaultESF_SF_EEEEEEEPNSB_IJflEEESJ_lNS1_9__extrema9arg_max_fIflNSA_4lessIfEEEEEEJSI_SK_lSP_EEEvDpT0_ --------------------------
	.section	.text._ZN6thrust24THRUST_300001_SM_1000_NS8cuda_cub4core6detail13_kernel_agentINS1_8__reduce11ReduceAgentINS0_12zip_iteratorIN4cuda3std3__45tupleIJNS0_10device_ptrIfEENS0_17counting_iteratorIlNS0_11use_defaultESF_SF_EEEEEEEPNSB_IJflEEESJ_lNS1_9__extrema9arg_max_fIflNSA_4lessIfEEEEEEJSI_SK_lSP_EEEvDpT0_,"ax",@progbits
	.align	128
        .global         _ZN6thrust24THRUST_300001_SM_1000_NS8cuda_cub4core6detail13_kernel_agentINS1_8__reduce11ReduceAgentINS0_12zip_iteratorIN4cuda3std3__45tupleIJNS0_10device_ptrIfEENS0_17counting_iteratorIlNS0_11use_defaultESF_SF_EEEEEEEPNSB_IJflEEESJ_lNS1_9__extrema9arg_max_fIflNSA_4lessIfEEEEEEJSI_SK_lSP_EEEvDpT0_
        .type           _ZN6thrust24THRUST_300001_SM_1000_NS8cuda_cub4core6detail13_kernel_agentINS1_8__reduce11ReduceAgentINS0_12zip_iteratorIN4cuda3std3__45tupleIJNS0_10device_ptrIfEENS0_17counting_iteratorIlNS0_11use_defaultESF_SF_EEEEEEEPNSB_IJflEEESJ_lNS1_9__extrema9arg_max_fIflNSA_4lessIfEEEEEEJSI_SK_lSP_EEEvDpT0_,@function
        .size           _ZN6thrust24THRUST_300001_SM_1000_NS8cuda_cub4core6detail13_kernel_agentINS1_8__reduce11ReduceAgentINS0_12zip_iteratorIN4cuda3std3__45tupleIJNS0_10device_ptrIfEENS0_17counting_iteratorIlNS0_11use_defaultESF_SF_EEEEEEEPNSB_IJflEEESJ_lNS1_9__extrema9arg_max_fIflNSA_4lessIfEEEEEEJSI_SK_lSP_EEEvDpT0_,(.L_x_1247 - _ZN6thrust24THRUST_300001_SM_1000_NS8cuda_cub4core6detail13_kernel_agentINS1_8__reduce11ReduceAgentINS0_12zip_iteratorIN4cuda3std3__45tupleIJNS0_10device_ptrIfEENS0_17counting_iteratorIlNS0_11use_defaultESF_SF_EEEEEEEPNSB_IJflEEESJ_lNS1_9__extrema9arg_max_fIflNSA_4lessIfEEEEEEJSI_SK_lSP_EEEvDpT0_)
        .other          _ZN6thrust24THRUST_300001_SM_1000_NS8cuda_cub4core6detail13_kernel_agentINS1_8__reduce11ReduceAgentINS0_12zip_iteratorIN4cuda3std3__45tupleIJNS0_10device_ptrIfEENS0_17counting_iteratorIlNS0_11use_defaultESF_SF_EEEEEEEPNSB_IJflEEESJ_lNS1_9__extrema9arg_max_fIflNSA_4lessIfEEEEEEJSI_SK_lSP_EEEvDpT0_,@"STO_CUDA_ENTRY STV_DEFAULT"
_ZN6thrust24THRUST_300001_SM_1000_NS8cuda_cub4core6detail13_kernel_agentINS1_8__reduce11ReduceAgentINS0_12zip_iteratorIN4cuda3std3__45tupleIJNS0_10device_ptrIfEENS0_17counting_iteratorIlNS0_11use_defaultESF_SF_EEEEEEEPNSB_IJflEEESJ_lNS1_9__extrema9arg_max_fIflNSA_4lessIfEEEEEEJSI_SK_lSP_EEEvDpT0_:
.text._ZN6thrust24THRUST_300001_SM_1000_NS8cuda_cub4core6detail13_kernel_agentINS1_8__reduce11ReduceAgentINS0_12zip_iteratorIN4cuda3std3__45tupleIJNS0_10device_ptrIfEENS0_17counting_iteratorIlNS0_11use_defaultESF_SF_EEEEEEEPNSB_IJflEEESJ_lNS1_9__extrema9arg_max_fIflNSA_4lessIfEEEEEEJSI_SK_lSP_EEEvDpT0_:
[----:B------:R-:W-:Y:S01]  /*0000*/  LDC R1, c[0x0][0x37c] ;  /* 0x0000df00ff017b82 */ /* 0x000fe20000000800 */
[----:B------:R-:W0:Y:S02]  /*0010*/  LDCU.64 UR4, c[0x0][0x398] ;  /* 0x00007300ff0477ac */ /* 0x000e240008000a00 */
[----:B0-----:R-:W-:-:S04]  /*0020*/  ISETP.NE.U32.AND P0, PT, RZ, UR4, PT ;  /* 0x00000004ff007c0c */ /* 0x001fc8000bf05070 */
[----:B------:R-:W-:-:S13]  /*0030*/  ISETP.NE.AND.EX P0, PT, RZ, UR5, PT, P0 ;  /* 0x00000005ff007c0c */ /* 0x000fda000bf05300 */
[----:B------:R-:W-:Y:S05]  /*0040*/  @!P0 EXIT ;  /* 0x000000000000894d */ /* 0x000fea0003800000 */
[----:B------:R-:W-:Y:S01]  /*0050*/  UISETP.GT.U32.AND UP0, UPT, UR4, 0x4ff, UPT ;  /* 0x000004ff0400788c */ /* 0x000fe2000bf04070 */
[----:B------:R-:W-:Y:S01]  /*0060*/  BSSY.RECONVERGENT B0, `(.L_x_455) ;  /* 0x0000558000007945 */ /* 0x000fe20003800200 */
[----:B------:R-:W0:Y:S02]  /*0070*/  LDCU.64 UR8, c[0x0][0x358] ;  /* 0x00006b00ff0877ac */ /* 0x000e240008000a00 */
[----:B------:R-:W-:-:S09]  /*0080*/  UISETP.GT.AND.EX UP0, UPT, UR5, URZ, UPT, UP0 ;  /* 0x000000ff0500728c */ /* 0x000fd2000bf04300 */
[----:B------:R-:W-:Y:S05]  /*0090*/  BRA.U UP0, `(.L_x_456) ;  /* 0x0000003100a87547 */ /* 0x000fea000b800000 */
[----:B------:R-:W1:Y:S01]  /*00a0*/  S2R R0, SR_TID.X ;  /* 0x0000000000007919 */ /* 0x000e620000002100 */
[----:B------:R-:W2:Y:S01]  /*00b0*/  LDCU UR5, c[0x0][0x398] ;  /* 0x00007300ff0577ac */ /* 0x000ea20008000800 */
[----:B------:R-:W-:Y:S01]  /*00c0*/  BSSY.RECONVERGENT B1, `(.L_x_457) ;  /* 0x000000d000017945 */ /* 0x000fe20003800200 */
[----:B------:R-:W-:Y:S01]  /*00d0*/  CS2R R6, SRZ ;  /* 0x0000000000067805 */ /* 0x000fe2000001ff00 */
[----:B------:R-:W-:Y:S01]  /*00e0*/  IMAD.MOV.U32 R8, RZ, RZ, RZ ;  /* 0x000000ffff087224 */ /* 0x000fe200078e00ff */
[----:B-1----:R-:W-:Y:S01]  /*00f0*/  ISETP.GE.AND P0, PT, R0, UR4, PT ;  /* 0x0000000400007c0c */ /* 0x002fe2000bf06270 */
[----:B------:R-:W-:-:S12]  /*0100*/  IMAD.MOV.U32 R9, RZ, RZ, R0 ;  /* 0x000000ffff097224 */ /* 0x000fd800078e0000 */
[----:B--2---:R-:W-:Y:S05]  /*0110*/  @P0 BRA `(.L_x_458) ;  /* 0x00000000001c0947 */ /* 0x004fea0003800000 */
[----:B------:R-:W1:Y:S01]  /*0120*/  LDC.64 R2, c[0x0][0x380] ;  /* 0x0000e000ff027b82 */ /* 0x000e620000000a00 */
[----:B------:R-:W2:Y:S01]  /*0130*/  LDCU.64 UR6, c[0x0][0x388] ;  /* 0x00007100ff0677ac */ /* 0x000ea20008000a00 */
[----:B-1----:R-:W-:-:S05]  /*0140*/  IMAD.WIDE.U32 R2, R0, 0x4, R2 ;  /* 0x0000000400027825 */ /* 0x002fca00078e0002 */
[----:B0-----:R1:W5:Y:S01]  /*0150*/  LDG.E R6, desc[UR8][R2.64] ;  /* 0x0000000802067981 */ /* 0x001362000c1e1900 */
[C---:B--2---:R-:W-:Y:S01]  /*0160*/  IADD3 R7, P0, PT, R0.reuse, UR6, RZ ;  /* 0x0000000600077c10 */ /* 0x044fe2000ff1e0ff */
[----:B------:R-:W-:-:S04]  /*0170*/  VIADD R9, R0, 0x100 ;  /* 0x0000010000097836 */ /* 0x000fc80000000000 */
[----:B------:R-:W-:-:S08]  /*0180*/  IMAD.X R8, RZ, RZ, UR7, P0 ;  /* 0x00000007ff087e24 */ /* 0x000fd000080e06ff */
.L_x_458:
[----:B0-----:R-:W-:Y:S05]  /*0190*/  BSYNC.RECONVERGENT B1 ;  /* 0x0000000000017941 */ /* 0x001fea0003800200 */
.L_x_457:
        /* <DEDUP_REMOVED lines=10> */
[----:B------:R-:W1:Y:S01]  /*0240*/  LDCU.64 UR6, c[0x0][0x388] ;  /* 0x00007100ff0677ac */ /* 0x000e620008000a00 */
[----:B------:R-:W-:-:S04]  /*0250*/  LEA.HI R4, R11, 0x1, RZ, 0x18 ;  /* 0x000000010b047811 */ /* 0x000fc800078fc0ff */
[----:B------:R-:W-:-:S05]  /*0260*/  LOP3.LUT R4, R4, 0x3, RZ, 0xc0, !PT ;  /* 0x0000000304047812 */ /* 0x000fca00078ec0ff */
[----:B------:R-:W-:Y:S01]  /*0270*/  IMAD.MOV R4, RZ, RZ, -R4 ;  /* 0x000000ffff047224 */ /* 0x000fe200078e0a04 */
[C---:B-1----:R-:W-:Y:S01]  /*0280*/  IADD3 R5, P0, PT, R9.reuse, UR6, RZ ;  /* 0x0000000609057c10 */ /* 0x042fe2000ff1e0ff */
[----:B0-----:R-:W-:-:S04]  /*0290*/  IMAD.WIDE.U32 R2, R9, 0x4, R2 ;  /* 0x0000000409027825 */ /* 0x001fc800078e0002 */
[----:B------:R-:W-:-:S08]  /*02a0*/  IMAD.X R10, RZ, RZ, UR7, P0 ;  /* 0x00000007ff0a7e24 */ /* 0x000fd000080e06ff */
.L_x_465:
[----:B------:R0:W2:Y:S01]  /*02b0*/  LDG.E R15, desc[UR8][R2.64] ;  /* 0x00000008020f7981 */ /* 0x0000a2000c1e1900 */
[----:B------:R-:W-:Y:S01]  /*02c0*/  VIADD R4, R4, 0x1 ;  /* 0x0000000104047836 */ /* 0x000fe20000000000 */
[----:B------:R-:W-:Y:S01]  /*02d0*/  BSSY.RECONVERGENT B3, `(.L_x_463) ;  /* 0x0000016000037945 */ /* 0x000fe20003800200 */
[----:B------:R-:W-:Y:S02]  /*02e0*/  IMAD.MOV.U32 R14, RZ, RZ, R7 ;  /* 0x000000ffff0e7224 */ /* 0x000fe400078e0007 */
[----:B------:R-:W-:Y:S01]  /*02f0*/  IMAD.MOV.U32 R13, RZ, RZ, R8 ;  /* 0x000000ffff0d7224 */ /* 0x000fe200078e0008 */
[----:B------:R-:W-:Y:S01]  /*0300*/  ISETP.NE.AND P2, PT, R4, RZ, PT ;  /* 0x000000ff0400720c */ /* 0x000fe20003f45270 */
[----:B-----5:R-:W-:Y:S02]  /*0310*/  IMAD.MOV.U32 R12, RZ, RZ, R6 ;  /* 0x000000ffff0c7224 */ /* 0x020fe400078e0006 */
[----:B------:R-:W-:Y:S01]  /*0320*/  IMAD.MOV.U32 R7, RZ, RZ, R5 ;  /* 0x000000ffff077224 */ /* 0x000fe200078e0005 */
[----:B0-----:R-:W-:Y:S01]  /*0330*/  IADD3 R2, P3, PT, R2, 0x400, RZ ;  /* 0x0000040002027810 */ /* 0x001fe20007f7e0ff */
        /* <DEDUP_REMOVED lines=15> */
.L_x_464:
[----:B------:R-:W-:Y:S05]  /*0430*/  BSYNC.RECONVERGENT B3 ;  /* 0x0000000000037941 */ /* 0x000fea0003800200 */
.L_x_463:
[----:B------:R-:W-:Y:S01]  /*0440*/  IADD3 R5, P0, PT, R5, 0x100, RZ ;  /* 0x0000010005057810 */ /* 0x000fe20007f1e0ff */
[----:B------:R-:W-:Y:S02]  /*0450*/  VIADD R9, R9, 0x100 ;  /* 0x0000010009097836 */ /* 0x000fe40000000000 */
[----:B------:R-:W-:Y:S02]  /*0460*/  IMAD.X R3, RZ, RZ, R3, P3 ;  /* 0x000000ffff037224 */ /* 0x000fe400018e0603 */
[----:B------:R-:W-:Y:S01]  /*0470*/  IMAD.X R10, RZ, RZ, R10, P0 ;  /* 0x000000ffff0a7224 */ /* 0x000fe200000e060a */
[----:B------:R-:W-:Y:S07]  /*0480*/  @P2 BRA `(.L_x_465) ;  /* 0xfffffffc00882947 */ /* 0x000fee000383ffff */
.L_x_462:
[----:B------:R-:W-:Y:S05]  /*0490*/  BSYNC.RECONVERGENT B2 ;  /* 0x0000000000027941 */ /* 0x000fea0003800200 */
.L_x_461:
[----:B------:R-:W-:-:S13]  /*04a0*/  ISETP.GE.U32.AND P0, PT, R11, 0x300, PT ;  /* 0x000003000b00780c */ /* 0x000fda0003f06070 */
[----:B------:R-:W-:Y:S05]  /*04b0*/  @!P0 BRA `(.L_x_460) ;  /* 0x00000004007c8947 */ /* 0x000fea0003800000 */
[----:B------:R-:W0:Y:S01]  /*04c0*/  LDC.64 R4, c[0x0][0x380] ;  /* 0x0000e000ff047b82 */ /* 0x000e220000000a00 */
[----:B------:R-:W-:-:S07]  /*04d0*/  VIADD R10, R9, 0x200 ;  /* 0x00000200090a7836 */ /* 0x000fce0000000000 */
[----:B------:R-:W1:Y:S02]  /*04e0*/  LDC.64 R2, c[0x0][0x388] ;  /* 0x0000e200ff027b82 */ /* 0x000e640000000a00 */
.L_x_474:
[----:B------:R-:W-:-:S04]  /*04f0*/  VIADD R15, R10, 0xfffffe00 ;  /* 0xfffffe000a0f7836 */ /* 0x000fc80000000000 */
[----:B0-----:R-:W-:-:S05]  /*0500*/  IMAD.WIDE R12, R15, 0x4, R4 ;  /* 0x000000040f0c7825 */ /* 0x001fca00078e0204 */
[----:B------:R-:W2:Y:S04]  /*0510*/  LDG.E R21, desc[UR8][R12.64] ;  /* 0x000000080c157981 */ /* 0x000ea8000c1e1900 */
[----:B-----5:R0:W5:Y:S04]  /*0520*/  LDG.E R23, desc[UR8][R12.64+0x400] ;  /* 0x000400080c177981 */ /* 0x020168000c1e1900 */
[----:B------:R0:W5:Y:S04]  /*0530*/  LDG.E R9, desc[UR8][R12.64+0x800] ;  /* 0x000800080c097981 */ /* 0x000168000c1e1900 */
[----:B------:R0:W5:Y:S01]  /*0540*/  LDG.E R11, desc[UR8][R12.64+0xc00] ;  /* 0x000c00080c0b7981 */ /* 0x000162000c1e1900 */
[C---:B-1----:R-:W-:Y:S01]  /*0550*/  IADD3 R18, P1, PT, R15.reuse, R2, RZ ;  /* 0x000000020f127210 */ /* 0x042fe20007f3e0ff */
[----:B------:R-:W-:Y:S03]  /*0560*/  BSSY.RECONVERGENT B2, `(.L_x_466) ;  /* 0x0000013000027945 */ /* 0x000fe60003800200 */
[----:B------:R-:W-:Y:S01]  /*0570*/  LEA.HI.X.SX32 R19, R15, R3, 0x1, P1 ;  /* 0x000000030f137211 */ /* 0x000fe200008f0eff */
[----:B------:R-:W-:-:S02]  /*0580*/  VIADD R15, R10, 0xffffff00 ;  /* 0xffffff000a0f7836 */ /* 0x000fc40000000000 */
        /* <DEDUP_REMOVED lines=16> */
.L_x_467:
[----:B------:R-:W-:Y:S05]  /*0690*/  BSYNC.RECONVERGENT B2 ;  /* 0x0000000000027941 */ /* 0x000fea0003800200 */
.L_x_466:
[----:B-----5:R-:W-:Y:S01]  /*06a0*/  FSETP.GEU.AND P0, PT, R14, R23, PT ;  /* 0x000000170e00720b */ /* 0x020fe20003f0e000 */
[----:B------:R-:W-:Y:S01]  /*06b0*/  BSSY.RECONVERGENT B2, `(.L_x_468) ;  /* 0x0000013000027945 */ /* 0x000fe20003800200 */
[C---:B------:R-:W-:Y:S01]  /*06c0*/  IADD3 R13, P1, PT, R15.reuse, R2, RZ ;  /* 0x000000020f0d7210 */ /* 0x040fe20007f3e0ff */
[----:B------:R-:W-:Y:S02]  /*06d0*/  VIADD R7, R10, 0x100 ;  /* 0x000001000a077836 */ /* 0x000fe40000000000 */
[----:B------:R-:W-:Y:S01]  /*06e0*/  IMAD.MOV.U32 R6, RZ, RZ, R23 ;  /* 0x000000ffff067224 */ /* 0x000fe200078e0017 */
[----:B------:R-:W-:Y:S01]  /*06f0*/  LEA.HI.X.SX32 R12, R15, R3, 0x1, P1 ;  /* 0x000000030f0c7211 */ /* 0x000fe200008f0eff */
        /* <DEDUP_REMOVED lines=14> */
.L_x_469:
[----:B------:R-:W-:Y:S05]  /*07e0*/  BSYNC.RECONVERGENT B2 ;  /* 0x0000000000027941 */ /* 0x000fea0003800200 */
.L_x_468:
[----:B------:R-:W-:Y:S01]  /*07f0*/  FSETP.GEU.AND P0, PT, R6, R9, PT ;  /* 0x000000090600720b */ /* 0x000fe20003f0e000 */
[----:B------:R-:W-:Y:S01]  /*0800*/  BSSY.RECONVERGENT B2, `(.L_x_470) ;  /* 0x0000013000027945 */ /* 0x000fe20003800200 */
[CC--:B------:R-:W-:Y:S01]  /*0810*/  IADD3 R17, P1, PT, R10.reuse, R2.reuse, RZ ;  /* 0x000000020a117210 */ /* 0x0c0fe20007f3e0ff */
[----:B------:R-:W-:Y:S01]  /*0820*/  IMAD.MOV.U32 R12, RZ, RZ, R9 ;  /* 0x000000ffff0c7224 */ /* 0x000fe200078e0009 */
[----:B------:R-:W-:Y:S02]  /*0830*/  IADD3 R18, P2, PT, R7, R2, RZ ;  /* 0x0000000207127210 */ /* 0x000fe40007f5e0ff */
        /* <DEDUP_REMOVED lines=15> */
.L_x_471:
[----:B------:R-:W-:Y:S05]  /*0930*/  BSYNC.RECONVERGENT B2 ;  /* 0x0000000000027941 */ /* 0x000fea0003800200 */
.L_x_470:
[----:B------:R-:W-:Y:S01]  /*0940*/  FSETP.GEU.AND P0, PT, R12, R11, PT ;  /* 0x0000000b0c00720b */ /* 0x000fe20003f0e000 */
[----:B------:R-:W-:Y:S01]  /*0950*/  BSSY.RECONVERGENT B2, `(.L_x_472) ;  /* 0x0000011000027945 */ /* 0x000fe20003800200 */
[----:B------:R-:W-:Y:S01]  /*0960*/  LEA.HI.X.SX32 R9, R7, R3, 0x1, P2 ;  /* 0x0000000307097211 */ /* 0x000fe200010f0eff */
        /* <DEDUP_REMOVED lines=15> */
.L_x_473:
[----:B------:R-:W-:Y:S05]  /*0a60*/  BSYNC.RECONVERGENT B2 ;  /* 0x0000000000027941 */ /* 0x000fea0003800200 */
.L_x_472:
[C---:B------:R-:W-:Y:S02]  /*0a70*/  VIADD R9, R10.reuse, 0x200 ;  /* 0x000002000a097836 */ /* 0x040fe40000000000 */
[----:B------:R-:W-:-:S03]  /*0a80*/  VIADD R10, R10, 0x400 ;  /* 0x000004000a0a7836 */ /* 0x000fc60000000000 */
[----:B------:R-:W-:-:S13]  /*0a90*/  ISETP.GE.AND P0, PT, R9, UR5, PT ;  /* 0x0000000509007c0c */ /* 0x000fda000bf06270 */
[----:B------:R-:W-:Y:S05]  /*0aa0*/  @!P0 BRA `(.L_x_474) ;  /* 0xfffffff800908947 */ /* 0x000fea000383ffff */
.L_x_460:
[----:B------:R-:W-:Y:S05]  /*0ab0*/  BSYNC.RECONVERGENT B1 ;  /* 0x0000000000017941 */ /* 0x000fea0003800200 */
.L_x_459:
[----:B------:R-:W0:Y:S02]  /*0ac0*/  LDCU UR6, c[0x0][0x398] ;  /* 0x00007300ff0677ac */ /* 0x000e240008000800 */
[----:B0-----:R-:W-:-:S09]  /*0ad0*/  UISETP.GE.AND UP0, UPT, UR6, 0x100, UPT ;  /* 0x000001000600788c */ /* 0x001fd2000bf06270 */
[----:B------:R-:W-:Y:S05]  /*0ae0*/  BRA.U !UP0, `(.L_x_475) ;  /* 0x00000011088c7547 */ /* 0x000fea000b800000 */
[----:B------:R-:W0:Y:S01]  /*0af0*/  S2R R11, SR_LANEID ;  /* 0x00000000000b7919 */ /* 0x000e220000000000 */
[----:B------:R-:W-:Y:S01]  /*0b00*/  BSSY.RECONVERGENT B1, `(.L_x_476) ;  /* 0x000001b000017945 */ /* 0x000fe20003800200 */
[----:B------:R-:W-:Y:S01]  /*0b10*/  IMAD.MOV.U32 R9, RZ, RZ, R7 ;  /* 0x000000ffff097224 */ /* 0x000fe200078e0007 */
[----:B-1---5:R1:W2:Y:S01]  /*0b20*/  SHFL.DOWN PT, R3, R6, 0x1, 0x1f ;  /* 0x08201f0006037f89 */ /* 0x0222a200000e0000 */
        /* <DEDUP_REMOVED lines=24> */
.L_x_477:
[----:B------:R-:W-:Y:S05]  /*0cb0*/  BSYNC.RECONVERGENT B1 ;  /* 0x0000000000017941 */ /* 0x000fea0003800200 */
.L_x_476:
[C---:B------:R-:W-:Y:S01]  /*0cc0*/  ISETP.GT.AND P5, PT, R11.reuse, 0x17, PT ;  /* 0x000000170b00780c */ /* 0x040fe20003fa4270 */
[----:B------:R0:W1:Y:S01]  /*0cd0*/  SHFL.DOWN PT, R7, R2, 0x2, 0x1f ;  /* 0x08401f0002077f89 */ /* 0x00006200000e0000 */
[C---:B------:R-:W-:Y:S01]  /*0ce0*/  ISETP.GT.AND P4, PT, R11.reuse, 0xf, PT ;  /* 0x0000000f0b00780c */ /* 0x040fe20003f84270 */
[----:B------:R-:W-:Y:S01]  /*0cf0*/  BSSY.RECONVERGENT B1, `(.L_x_478) ;  /* 0x0000018000017945 */ /* 0x000fe20003800200 */
[----:B------:R-:W-:Y:S01]  /*0d00*/  ISETP.NE.AND P2, PT, R11, RZ, PT ;  /* 0x000000ff0b00720c */ /* 0x000fe20003f45270 */
[----:B------:R0:W2:Y:S01]  /*0d10*/  SHFL.DOWN PT, R6, R9, 0x2, 0x1f ;  /* 0x08401f0009067f89 */ /* 0x0000a200000e0000 */
[----:B------:R-:W-:Y:S02]  /*0d20*/  IMAD.MOV.U32 R4, RZ, RZ, R9 ;  /* 0x000000ffff047224 */ /* 0x000fe400078e0009 */
[----:B------:R-:W-:Y:S01]  /*0d30*/  IMAD.MOV.U32 R5, RZ, RZ, R10 ;  /* 0x000000ffff057224 */ /* 0x000fe200078e000a */
[----:B------:R0:W3:Y:S01]  /*0d40*/  SHFL.DOWN PT, R11, R10, 0x2, 0x1f ;  /* 0x08401f000a0b7f89 */ /* 0x0000e200000e0000 */
[----:B------:R-:W-:Y:S01]  /*0d50*/  IMAD.MOV.U32 R3, RZ, RZ, R2 ;  /* 0x000000ffff037224 */ /* 0x000fe200078e0002 */
[----:B------:R-:W-:Y:S06]  /*0d60*/  @P1 BRA `(.L_x_479) ;  /* 0x0000000000401947 */ /* 0x000fec0003800000 */
        /* <DEDUP_REMOVED lines=16> */
.L_x_479:
[----:B------:R-:W-:Y:S05]  /*0e70*/  BSYNC.RECONVERGENT B1 ;  /* 0x0000000000017941 */ /* 0x000fea0003800200 */
.L_x_478:
[----:B------:R4:W3:Y:S01]  /*0e80*/  SHFL.DOWN PT, R8, R3, 0x4, 0x1f ;  /* 0x08801f0003087f89 */ /* 0x0008e200000e0000 */
[----:B------:R-:W-:Y:S01]  /*0e90*/  BSSY.RECONVERGENT B1, `(.L_x_480) ;  /* 0x0000017000017945 */ /* 0x000fe20003800200 */
[----:B--2---:R-:W-:Y:S02]  /*0ea0*/  IMAD.MOV.U32 R6, RZ, RZ, R4 ;  /* 0x000000ffff067224 */ /* 0x004fe400078e0004 */
[----:B0-----:R4:W0:Y:S01]  /*0eb0*/  SHFL.DOWN PT, R9, R4, 0x4, 0x1f ;  /* 0x08801f0004097f89 */ /* 0x00182200000e0000 */
[----:B-1----:R-:W-:Y:S02]  /*0ec0*/  IMAD.MOV.U32 R7, RZ, RZ, R5 ;  /* 0x000000ffff077224 */ /* 0x002fe400078e0005 */
[----:B------:R-:W-:Y:S01]  /*0ed0*/  IMAD.MOV.U32 R2, RZ, RZ, R3 ;  /* 0x000000ffff027224 */ /* 0x000fe200078e0003 */
[----:B------:R4:W1:Y:S01]  /*0ee0*/  SHFL.DOWN PT, R10, R5, 0x4, 0x1f ;  /* 0x08801f00050a7f89 */ /* 0x00086200000e0000 */
[----:B------:R-:W-:Y:S05]  /*0ef0*/  @P3 BRA `(.L_x_481) ;  /* 0x0000000000403947 */ /* 0x000fea0003800000 */
[----:B---3--:R-:W-:Y:S01]  /*0f00*/  FSETP.GEU.AND P0, PT, R3, R8, PT ;  /* 0x000000080300720b */ /* 0x008fe20003f0e000 */
        /* <DEDUP_REMOVED lines=15> */
.L_x_481:
[----:B------:R-:W-:Y:S05]  /*1000*/  BSYNC.RECONVERGENT B1 ;  /* 0x0000000000017941 */ /* 0x000fea0003800200 */
.L_x_480:
[----:B0-----:R0:W2:Y:S01]  /*1010*/  SHFL.DOWN PT, R9, R2, 0x8, 0x1f ;  /* 0x09001f0002097f89 */ /* 0x0010a200000e0000 */
[----:B------:R-:W-:Y:S01]  /*1020*/  BSSY.RECONVERGENT B1, `(.L_x_482) ;  /* 0x0000017000017945 */ /* 0x000fe20003800200 */
[----:B----4-:R-:W-:Y:S02]  /*1030*/  IMAD.MOV.U32 R4, RZ, RZ, R6 ;  /* 0x000000ffff047224 */ /* 0x010fe400078e0006 */
[----:B---3--:R0:W3:Y:S01]  /*1040*/  SHFL.DOWN PT, R11, R6, 0x8, 0x1f ;  /* 0x09001f00060b7f89 */ /* 0x0080e200000e0000 */
[----:B------:R-:W-:Y:S02]  /*1050*/  IMAD.MOV.U32 R5, RZ, RZ, R7 ;  /* 0x000000ffff057224 */ /* 0x000fe400078e0007 */
[----:B------:R-:W-:Y:S01]  /*1060*/  IMAD.MOV.U32 R3, RZ, RZ, R2 ;  /* 0x000000ffff037224 */ /* 0x000fe200078e0002 */
[----:B------:R0:W4:Y:S01]  /*1070*/  SHFL.DOWN PT, R8, R7, 0x8, 0x1f ;  /* 0x09001f0007087f89 */ /* 0x00012200000e0000 */
[----:B------:R-:W-:Y:S05]  /*1080*/  @P5 BRA `(.L_x_483) ;  /* 0x0000000000405947 */ /* 0x000fea0003800000 */
[----:B--2---:R-:W-:Y:S01]  /*1090*/  FSETP.GEU.AND P0, PT, R2, R9, PT ;  /* 0x000000090200720b */ /* 0x004fe20003f0e000 */
        /* <DEDUP_REMOVED lines=15> */
.L_x_483:
[----:B------:R-:W-:Y:S05]  /*1190*/  BSYNC.RECONVERGENT B1 ;  /* 0x0000000000017941 */ /* 0x000fea0003800200 */
.L_x_482:
[----:B0-----:R0:W0:Y:S01]  /*11a0*/  SHFL.DOWN PT, R2, R3, 0x10, 0x1f ;  /* 0x0a001f0003027f89 */ /* 0x00102200000e0000 */
[----:B------:R-:W-:Y:S01]  /*11b0*/  BSSY.RECONVERGENT B1, `(.L_x_484) ;  /* 0x0000017000017945 */ /* 0x000fe20003800200 */
[----:B------:R-:W-:Y:S02]  /*11c0*/  IMAD.MOV.U32 R7, RZ, RZ, R4 ;  /* 0x000000ffff077224 */ /* 0x000fe400078e0004 */
[----:B--2---:R2:W0:Y:S01]  /*11d0*/  SHFL.DOWN PT, R9, R4, 0x10, 0x1f ;  /* 0x0a001f0004097f89 */ /* 0x00442200000e0000 */
[----:B------:R-:W-:Y:S02]  /*11e0*/  IMAD.MOV.U32 R6, RZ, RZ, R5 ;  /* 0x000000ffff067224 */ /* 0x000fe400078e0005 */
[----:B----4-:R-:W-:Y:S01]  /*11f0*/  IMAD.MOV.U32 R8, RZ, RZ, R3 ;  /* 0x000000ffff087224 */ /* 0x010fe200078e0003 */
        /* <DEDUP_REMOVED lines=18> */
.L_x_485:
[----:B------:R-:W-:Y:S05]  /*1320*/  BSYNC.RECONVERGENT B1 ;  /* 0x0000000000017941 */ /* 0x000fea0003800200 */
.L_x_484:
        /* <DEDUP_REMOVED lines=12> */
.L_x_487:
[----:B------:R-:W-:Y:S05]  /*13f0*/  BSYNC.RECONVERGENT B1 ;  /* 0x0000000000017941 */ /* 0x000fea0003800200 */
.L_x_486:
        /* <DEDUP_REMOVED lines=27> */
.L_x_490:
[----:B------:R-:W-:Y:S05]  /*15b0*/  BSYNC.RECONVERGENT B1 ;  /* 0x0000000000017941 */ /* 0x000fea0003800200 */
.L_x_489:
        /* <DEDUP_REMOVED lines=9> */
[----:B---3--:R3:W1:Y:S04]  /*1650*/  LDS.64 R10, [R24+0x50] ;  /* 0x00005000180a7984 */ /* 0x0086680000000a00 */
        /* <DEDUP_REMOVED lines=17> */
.L_x_492:
[----:B------:R-:W-:Y:S05]  /*1770*/  BSYNC.RECONVERGENT B1 ;  /* 0x0000000000017941 */ /* 0x000fea0003800200 */
.L_x_491:
        /* <DEDUP_REMOVED lines=17> */
.L_x_494:
[----:B------:R-:W-:Y:S05]  /*1890*/  BSYNC.RECONVERGENT B1 ;  /* 0x0000000000017941 */ /* 0x000fea0003800200 */
.L_x_493:
        /* <DEDUP_REMOVED lines=17> */
.L_x_496:
[----:B------:R-:W-:Y:S05]  /*19b0*/  BSYNC.RECONVERGENT B1 ;  /* 0x0000000000017941 */ /* 0x000fea0003800200 */
.L_x_495:
        /* <DEDUP_REMOVED lines=17> */
.L_x_498:
[----:B------:R-:W-:Y:S05]  /*1ad0*/  BSYNC.RECONVERGENT B1 ;  /* 0x0000000000017941 */ /* 0x000fea0003800200 */
.L_x_497:
        /* <DEDUP_REMOVED lines=17> */
.L_x_500:
[----:B------:R-:W-:Y:S05]  /*1bf0*/  BSYNC.RECONVERGENT B1 ;  /* 0x0000000000017941 */ /* 0x000fea0003800200 */
.L_x_499:
        /* <DEDUP_REMOVED lines=18> */
.L_x_475:
[----:B------:R-:W0:Y:S01]  /*1d20*/  S2R R12, SR_LANEID ;  /* 0x00000000000c7919 */ /* 0x000e220000000000 */
[----:B-1----:R-:W-:Y:S01]  /*1d30*/  LOP3.LUT R2, R0, 0x3e0, RZ, 0xc0, !PT ;  /* 0x000003e000027812 */ /* 0x002fe200078ec0ff */
[----:B------:R-:W-:Y:S01]  /*1d40*/  BSSY.RECONVERGENT B1, `(.L_x_501) ;  /* 0x0000027000017945 */ /* 0x000fe20003800200 */
[----:B------:R-:W-:Y:S02]  /*1d50*/  IMAD.MOV.U32 R14, RZ, RZ, R7 ;  /* 0x000000ffff0e7224 */ /* 0x000fe400078e0007 */
[----:B------:R-:W-:Y:S02]  /*1d60*/  IMAD.MOV.U32 R16, RZ, RZ, R8 ;  /* 0x000000ffff107224 */ /* 0x000fe400078e0008 */
[----:B------:R-:W-:Y:S01]  /*1d70*/  VIADD R3, R2, 0x20 ;  /* 0x0000002002037836 */ /* 0x000fe20000000000 */
[----:B------:R-:W-:-:S04]  /*1d80*/  LOP3.LUT R2, RZ, R2, RZ, 0x33, !PT ;  /* 0x00000002ff027212 */ /* 0x000fc800078e33ff */
[----:B------:R-:W-:Y:S01]  /*1d90*/  ISETP.GT.AND P0, PT, R3, UR6, PT ;  /* 0x0000000603007c0c */ /* 0x000fe2000bf04270 */
[----:B------:R-:W-:-:S05]  /*1da0*/  VIADD R2, R2, UR6 ;  /* 0x0000000602027c36 */ /* 0x000fca0008000000 */
[----:B------:R-:W-:-:S05]  /*1db0*/  SEL R3, R2, 0x1f, P0 ;  /* 0x0000001f02037807 */ /* 0x000fca0000000000 */
[----:B-----5:R1:W2:Y:S04]  /*1dc0*/  SHFL.DOWN PT, R5, R6, 0x1, R3 ;  /* 0x0820000006057989 */ /* 0x0202a800000e0003 */
[----:B------:R1:W3:Y:S01]  /*1dd0*/  SHFL.DOWN PT, R9, R8, 0x1, R3 ;  /* 0x0820000008097989 */ /* 0x0002e200000e0003 */
[CC--:B0-----:R-:W-:Y:S01]  /*1de0*/  ISETP.GE.AND P0, PT, R12.reuse, R3.reuse, PT ;  /* 0x000000030c00720c */ /* 0x0c1fe20003f06270 */
[C---:B------:R-:W-:Y:S01]  /*1df0*/  VIADD R4, R12.reuse, 0x4 ;  /* 0x000000040c047836 */ /* 0x040fe20000000000 */
[C---:B------:R-:W-:Y:S01]  /*1e00*/  ISETP.NE.AND P2, PT, R12.reuse, RZ, PT ;  /* 0x000000ff0c00720c */ /* 0x040fe20003f45270 */
[C---:B------:R-:W-:Y:S02]  /*1e10*/  VIADD R2, R12.reuse, 0x2 ;  /* 0x000000020c027836 */ /* 0x040fe40000000000 */
[----:B------:R-:W-:Y:S01]  /*1e20*/  VIADD R10, R12, 0x8 ;  /* 0x000000080c0a7836 */ /* 0x000fe20000000000 */
[-C--:B------:R-:W-:Y:S01]  /*1e30*/  ISETP.GT.AND P5, PT, R4, R3.reuse, PT ;  /* 0x000000030400720c */ /* 0x080fe20003fa4270 */
[----:B------:R-:W-:Y:S01]  /*1e40*/  VIADD R12, R12, 0x10 ;  /* 0x000000100c0c7836 */ /* 0x000fe20000000000 */
[----:B------:R1:W0:Y:S01]  /*1e50*/  SHFL.DOWN PT, R4, R7, 0x1, R3 ;  /* 0x0820000007047989 */ /* 0x00022200000e0003 */
[-C--:B------:R-:W-:Y:S01]  /*1e60*/  ISETP.GT.AND P1, PT, R2, R3.reuse, PT ;  /* 0x000000030200720c */ /* 0x080fe20003f24270 */
[----:B------:R-:W-:Y:S01]  /*1e70*/  IMAD.MOV.U32 R2, RZ, RZ, R6 ;  /* 0x000000ffff027224 */ /* 0x000fe200078e0006 */
[----:B------:R-:W-:-:S02]  /*1e80*/  ISETP.GT.AND P4, PT, R10, R3, PT ;  /* 0x000000030a00720c */ /* 0x000fc40003f84270 */
[----:B------:R-:W-:Y:S01]  /*1e90*/  ISETP.GT.AND P3, PT, R12, R3, PT ;  /* 0x000000030c00720c */ /* 0x000fe20003f64270 */
[----:B------:R-:W-:-:S12]  /*1ea0*/  @P0 BRA `(.L_x_502) ;  /* 0x0000000000400947 */ /* 0x000fd80003800000 */
[----:B--2---:R-:W-:Y:S01]  /*1eb0*/  FSETP.GEU.AND P0, PT, R6, R5, PT ;  /* 0x000000050600720b */ /* 0x004fe20003f0e000 */
[----:B------:R-:W-:Y:S02]  /*1ec0*/  IMAD.MOV.U32 R2, RZ, RZ, R5 ;  /* 0x000000ffff027224 */ /* 0x000fe400078e0005 */
[----:B0-----:R-:W-:Y:S02]  /*1ed0*/  IMAD.MOV.U32 R14, RZ, RZ, R4 ;  /* 0x000000ffff0e7224 */ /* 0x001fe400078e0004 */
        /* <DEDUP_REMOVED lines=13> */
.L_x_502:
[----:B------:R-:W-:Y:S05]  /*1fb0*/  BSYNC.RECONVERGENT B1 ;  /* 0x0000000000017941 */ /* 0x000fea0003800200 */
.L_x_501:
[----:B--2---:R2:W4:Y:S01]  /*1fc0*/  SHFL.DOWN PT, R5, R2, 0x2, R3 ;  /* 0x0840000002057989 */ /* 0x00452200000e0003 */
[----:B------:R-:W-:Y:S01]  /*1fd0*/  BSSY.RECONVERGENT B1, `(.L_x_503) ;  /* 0x0000017000017945 */ /* 0x000fe20003800200 */
[----:B0-----:R-:W-:Y:S02]  /*1fe0*/  IMAD.MOV.U32 R4, RZ, RZ, R2 ;  /* 0x000000ffff047224 */ /* 0x001fe400078e0002 */
[----:B-1----:R2:W0:Y:S01]  /*1ff0*/  SHFL.DOWN PT, R7, R14, 0x2, R3 ;  /* 0x084000000e077989 */ /* 0x00242200000e0003 */
[----:B------:R-:W-:Y:S02]  /*2000*/  IMAD.MOV.U32 R10, RZ, RZ, R14 ;  /* 0x000000ffff0a7224 */ /* 0x000fe400078e000e */
[----:B------:R-:W-:Y:S01]  /*2010*/  IMAD.MOV.U32 R12, RZ, RZ, R16 ;  /* 0x000000ffff0c7224 */ /* 0x000fe200078e0010 */
[----:B---3--:R2:W1:Y:S01]  /*2020*/  SHFL.DOWN PT, R9, R16, 0x2, R3 ;  /* 0x0840000010097989 */ /* 0x00846200000e0003 */
        /* <DEDUP_REMOVED lines=17> */
.L_x_504:
[----:B------:R-:W-:Y:S05]  /*2140*/  BSYNC.RECONVERGENT B1 ;  /* 0x0000000000017941 */ /* 0x000fea0003800200 */
.L_x_503:
[----:B----4-:R3:W4:Y:S01]  /*2150*/  SHFL.DOWN PT, R5, R4, 0x4, R3 ;  /* 0x0880000004057989 */ /* 0x01072200000e0003 */
[----:B------:R-:W-:Y:S01]  /*2160*/  BSSY.RECONVERGENT B1, `(.L_x_505) ;  /* 0x0000017000017945 */ /* 0x000fe20003800200 */
[----:B--2---:R-:W-:Y:S02]  /*2170*/  IMAD.MOV.U32 R2, RZ, RZ, R4 ;  /* 0x000000ffff027224 */ /* 0x004fe400078e0004 */
[----:B0-----:R3:W0:Y:S01]  /*2180*/  SHFL.DOWN PT, R7, R10, 0x4, R3 ;  /* 0x088000000a077989 */ /* 0x00162200000e0003 */
[----:B------:R-:W-:Y:S02]  /*2190*/  IMAD.MOV.U32 R6, RZ, RZ, R10 ;  /* 0x000000ffff067224 */ /* 0x000fe400078e000a */
[----:B------:R-:W-:Y:S01]  /*21a0*/  IMAD.MOV.U32 R8, RZ, RZ, R12 ;  /* 0x000000ffff087224 */ /* 0x000fe200078e000c */
[----:B-1----:R3:W1:Y:S01]  /*21b0*/  SHFL.DOWN PT, R9, R12, 0x4, R3 ;  /* 0x088000000c097989 */ /* 0x00266200000e0003 */
        /* <DEDUP_REMOVED lines=17> */
.L_x_506:
[----:B------:R-:W-:Y:S05]  /*22d0*/  BSYNC.RECONVERGENT B1 ;  /* 0x0000000000017941 */ /* 0x000fea0003800200 */
.L_x_505:
[----:B----4-:R2:W4:Y:S01]  /*22e0*/  SHFL.DOWN PT, R5, R2, 0x8, R3 ;  /* 0x0900000002057989 */ /* 0x01052200000e0003 */
[----:B------:R-:W-:Y:S01]  /*22f0*/  BSSY.RECONVERGENT B1, `(.L_x_507) ;  /* 0x0000017000017945 */ /* 0x000fe20003800200 */
[----:B---3--:R-:W-:Y:S02]  /*2300*/  IMAD.MOV.U32 R4, RZ, RZ, R2 ;  /* 0x000000ffff047224 */ /* 0x008fe400078e0002 */
        /* <DEDUP_REMOVED lines=21> */
.L_x_508:
[----:B------:R-:W-:Y:S05]  /*2460*/  BSYNC.RECONVERGENT B1 ;  /* 0x0000000000017941 */ /* 0x000fea0003800200 */
.L_x_507:
[----:B----4-:R3:W4:Y:S01]  /*2470*/  SHFL.DOWN PT, R5, R4, 0x10, R3 ;  /* 0x0a00000004057989 */ /* 0x01072200000e0003 */
[----:B------:R-:W-:Y:S01]  /*2480*/  BSSY.RECONVERGENT B1, `(.L_x_509) ;  /* 0x0000017000017945 */ /* 0x000fe20003800200 */
[----:B--2---:R-:W-:Y:S02]  /*2490*/  IMAD.MOV.U32 R8, RZ, RZ, R4 ;  /* 0x000000ffff087224 */ /* 0x004fe400078e0004 */
[----:B-1----:R3:W1:Y:S01]  /*24a0*/  SHFL.DOWN PT, R9, R10, 0x10, R3 ;  /* 0x0a0000000a097989 */ /* 0x00266200000e0003 */
        /* <DEDUP_REMOVED lines=20> */
.L_x_510:
[----:B------:R-:W-:Y:S05]  /*25f0*/  BSYNC.RECONVERGENT B1 ;  /* 0x0000000000017941 */ /* 0x000fea0003800200 */
.L_x_509:
        /* <DEDUP_REMOVED lines=12> */
.L_x_512:
[----:B------:R-:W-:Y:S05]  /*26c0*/  BSYNC.RECONVERGENT B1 ;  /* 0x0000000000017941 */ /* 0x000fea0003800200 */
.L_x_511:
[----:B------:R-:W-:Y:S01]  /*26d0*/  BAR.SYNC.DEFER_BLOCKING 0x0 ;  /* 0x0000000000007b1d */ /* 0x000fe20000010000 */
[----:B------:R-:W-:-:S13]  /*26e0*/  ISETP.NE.AND P1, PT, R0, RZ, PT ;  /* 0x000000ff0000720c */ /* 0x000fda0003f25270 */
[----:B------:R-:W-:Y:S05]  /*26f0*/  @P1 BRA `(.L_x_488) ;  /* 0x0000002c00b81947 */ /* 0x000fea0003800000 */
[----:B------:R-:W-:Y:S01]  /*2700*/  UISETP.GE.AND UP0, UPT, UR6, 0x21, UPT ;  /* 0x000000210600788c */ /* 0x000fe2000bf06270 */
[----:B------:R-:W-:Y:S02]  /*2710*/  IMAD.MOV.U32 R0, RZ, RZ, R8 ;  /* 0x000000ffff007224 */ /* 0x000fe400078e0008 */
[----:B-1----:R-:W-:Y:S02]  /*2720*/  IMAD.MOV.U32 R9, RZ, RZ, R7 ;  /* 0x000000ffff097224 */ /* 0x002fe400078e0007 */
[----:B---3--:R-:W-:-:S04]  /*2730*/  IMAD.MOV.U32 R10, RZ, RZ, R6 ;  /* 0x000000ffff0a7224 */ /* 0x008fc800078e0006 */
[----:B------:R-:W-:Y:S05]  /*2740*/  BRA.U !UP0, `(.L_x_513) ;  /* 0x00000001085c7547 */ /* 0x000fea000b800000 */
[----:B------:R-:W1:Y:S01]  /*2750*/  S2UR UR5, SR_CgaCtaId ;  /* 0x00000000000579c3 */ /* 0x000e620000008800 */
[----:B------:R-:W-:Y:S01]  /*2760*/  UMOV UR4, 0x400 ;  /* 0x0000040000047882 */ /* 0x000fe20000000000 */
[----:B------:R-:W-:Y:S01]  /*2770*/  BSSY.RECONVERGENT B1, `(.L_x_513) ;  /* 0x0000014000017945 */ /* 0x000fe20003800200 */
[----:B-1----:R-:W-:-:S09]  /*2780*/  ULEA UR4, UR5, UR4, 0x18 ;  /* 0x0000000405047291 */ /* 0x002fd2000f8ec0ff */
[----:B--2---:R-:W1:Y:S04]  /*2790*/  LDS R3, [UR4+0x18] ;  /* 0x00001804ff037984 */ /* 0x004e680008000800 */
[----:B----4-:R-:W2:Y:S01]  /*27a0*/  LDS.64 R4, [UR4+0x20] ;  /* 0x00002004ff047984 */ /* 0x010ea20008000a00 */
[----:B-1----:R-:W-:Y:S01]  /*27b0*/  FSETP.GEU.AND P0, PT, R8, R3, PT ;  /* 0x000000030800720b */ /* 0x002fe20003f0e000 */
        /* <DEDUP_REMOVED lines=15> */
.L_x_514:
[----:B------:R-:W-:Y:S05]  /*28b0*/  BSYNC.RECONVERGENT B1 ;  /* 0x0000000000017941 */ /* 0x000fea0003800200 */
.L_x_513:
[----:B------:R-:W-:Y:S01]  /*28c0*/  UISETP.GE.AND UP0, UPT, UR6, 0x41, UPT ;  /* 0x000000410600788c */ /* 0x000fe2000bf06270 */
[----:B--2---:R-:W-:Y:S02]  /*28d0*/  IMAD.MOV.U32 R2, RZ, RZ, R0 ;  /* 0x000000ffff027224 */ /* 0x004fe400078e0000 */
[----:B----4-:R-:W-:Y:S02]  /*28e0*/  IMAD.MOV.U32 R5, RZ, RZ, R9 ;  /* 0x000000ffff057224 */ /* 0x010fe400078e0009 */
[----:B------:R-:W-:-:S04]  /*28f0*/  IMAD.MOV.U32 R4, RZ, RZ, R10 ;  /* 0x000000ffff047224 */ /* 0x000fc800078e000a */
[----:B------:R-:W-:Y:S05]  /*2900*/  BRA.U !UP0, `(.L_x_515) ;  /* 0x00000001085c7547 */ /* 0x000fea000b800000 */
[----:B------:R-:W1:Y:S01]  /*2910*/  S2UR UR5, SR_CgaCtaId ;  /* 0x00000000000579c3 */ /* 0x000e620000008800 */
[----:B------:R-:W-:Y:S01]  /*2920*/  UMOV UR4, 0x400 ;  /* 0x0000040000047882 */ /* 0x000fe20000000000 */
[----:B------:R-:W-:Y:S01]  /*2930*/  BSSY.RECONVERGENT B1, `(.L_x_515) ;  /* 0x0000014000017945 */ /* 0x000fe20003800200 */
[----:B-1----:R-:W-:-:S09]  /*2940*/  ULEA UR4, UR5, UR4, 0x18 ;  /* 0x0000000405047291 */ /* 0x002fd2000f8ec0ff */
[----:B------:R-:W1:Y:S04]  /*2950*/  LDS R3, [UR4+0x28] ;  /* 0x00002804ff037984 */ /* 0x000e680008000800 */
[----:B------:R-:W2:Y:S01]  /*2960*/  LDS.64 R6, [UR4+0x30] ;  /* 0x00003004ff067984 */ /* 0x000ea20008000a00 */
        /* <DEDUP_REMOVED lines=16> */
.L_x_516:
[----:B------:R-:W-:Y:S05]  /*2a70*/  BSYNC.RECONVERGENT B1 ;  /* 0x0000000000017941 */ /* 0x000fea0003800200 */
.L_x_515:
[----:B------:R-:W-:Y:S01]  /*2a80*/  UISETP.GE.AND UP0, UPT, UR6, 0x61, UPT ;  /* 0x000000610600788c */ /* 0x000fe2000bf06270 */
[----:B------:R-:W-:Y:S02]  /*2a90*/  IMAD.MOV.U32 R0, RZ, RZ, R2 ;  /* 0x000000ffff007224 */ /* 0x000fe400078e0002 */
[----:B------:R-:W-:Y:S02]  /*2aa0*/  IMAD.MOV.U32 R7, RZ, RZ, R5 ;  /* 0x000000ffff077224 */ /* 0x000fe400078e0005 */
        /* <DEDUP_REMOVED lines=24> */
.L_x_518:
[----:B------:R-:W-:Y:S05]  /*2c30*/  BSYNC.RECONVERGENT B1 ;  /* 0x0000000000017941 */ /* 0x000fea0003800200 */
.L_x_517:
        /* <DEDUP_REMOVED lines=27> */
.L_x_520:
[----:B------:R-:W-:Y:S05]  /*2df0*/  BSYNC.RECONVERGENT B1 ;  /* 0x0000000000017941 */ /* 0x000fea0003800200 */
.L_x_519:
        /* <DEDUP_REMOVED lines=27> */
.L_x_522:
[----:B------:R-:W-:Y:S05]  /*2fb0*/  BSYNC.RECONVERGENT B1 ;  /* 0x0000000000017941 */ /* 0x000fea0003800200 */
.L_x_521:
        /* <DEDUP_REMOVED lines=27> */
.L_x_524:
[----:B------:R-:W-:Y:S05]  /*3170*/  BSYNC.RECONVERGENT B1 ;  /* 0x0000000000017941 */ /* 0x000fea0003800200 */
.L_x_523:
[----:B------:R-:W-:Y:S01]  /*3180*/  UISETP.GE.AND UP0, UPT, UR6, 0xe1, UPT ;  /* 0x000000e10600788c */ /* 0x000fe2000bf06270 */
[----:B------:R-:W-:Y:S02]  /*3190*/  IMAD.MOV.U32 R8, RZ, RZ, R2 ;  /* 0x000000ffff087224 */ /* 0x000fe400078e0002 */
[----:B------:R-:W-:Y:S02]  /*31a0*/  IMAD.MOV.U32 R7, RZ, RZ, R5 ;  /* 0x000000ffff077224 */ /* 0x000fe400078e0005 */
[----:B------:R-:W-:-:S04]  /*31b0*/  IMAD.MOV.U32 R6, RZ, RZ, R4 ;  /* 0x000000ffff067224 */ /* 0x000fc800078e0004 */
[----:B------:R-:W-:Y:S05]  /*31c0*/  BRA.U !UP0, `(.L_x_488) ;  /* 0x0000002508047547 */ /* 0x000fea000b800000 */
[----:B------:R-:W1:Y:S01]  /*31d0*/  S2UR UR5, SR_CgaCtaId ;  /* 0x00000000000579c3 */ /* 0x000e620000008800 */
[----:B------:R-:W-:Y:S02]  /*31e0*/  UMOV UR4, 0x400 ;  /* 0x0000040000047882 */ /* 0x000fe40000000000 */
[----:B-1----:R-:W-:-:S09]  /*31f0*/  ULEA UR4, UR5, UR4, 0x18 ;  /* 0x0000000405047291 */ /* 0x002fd2000f8ec0ff */
[----:B------:R-:W1:Y:S04]  /*3200*/  LDS R3, [UR4+0x78] ;  /* 0x00007804ff037984 */ /* 0x000e680008000800 */
[----:B0-----:R-:W0:Y:S01]  /*3210*/  LDS.64 R10, [UR4+0x80] ;  /* 0x00008004ff0a7984 */ /* 0x001e220008000a00 */
[----:B-1----:R-:W-:Y:S01]  /*3220*/  FSETP.GEU.AND P0, PT, R2, R3, PT ;  /* 0x000000030200720b */ /* 0x002fe20003f0e000 */
[----:B------:R-:W-:Y:S02]  /*3230*/  IMAD.MOV.U32 R8, RZ, RZ, R3 ;  /* 0x000000ffff087224 */ /* 0x000fe400078e0003 */
[----:B0-----:R-:W-:Y:S02]  /*3240*/  IMAD.MOV.U32 R7, RZ, RZ, R10 ;  /* 0x000000ffff077224 */ /* 0x001fe400078e000a */
        /* <DEDUP_REMOVED lines=15> */
.L_x_456:
[----:B------:R-:W1:Y:S01]  /*3340*/  S2R R0, SR_TID.X ;  /* 0x0000000000007919 */ /* 0x000e620000002100 */
[----:B------:R-:W1:Y:S01]  /*3350*/  LDC.64 R2, c[0x0][0x380] ;  /* 0x0000e000ff027b82 */ /* 0x000e620000000a00 */
[----:B------:R-:W2:Y:S01]  /*3360*/  LDCU.64 UR6, c[0x0][0x388] ;  /* 0x00007100ff0677ac */ /* 0x000ea20008000a00 */
[----:B-1----:R-:W-:-:S05]  /*3370*/  IMAD.WIDE.U32 R2, R0, 0x4, R2 ;  /* 0x0000000400027825 */ /* 0x002fca00078e0002 */
[----:B0-----:R-:W3:Y:S04]  /*3380*/  LDG.E R5, desc[UR8][R2.64] ;  /* 0x0000000802057981 */ /* 0x001ee8000c1e1900 */
[----:B------:R-:W3:Y:S04]  /*3390*/  LDG.E R6, desc[UR8][R2.64+0x400] ;  /* 0x0004000802067981 */ /* 0x000ee8000c1e1900 */
[----:B------:R-:W4:Y:S04]  /*33a0*/  LDG.E R7, desc[UR8][R2.64+0x800] ;  /* 0x0008000802077981 */ /* 0x000f28000c1e1900 */
[----:B------:R-:W5:Y:S04]  /*33b0*/  LDG.E R8, desc[UR8][R2.64+0xc00] ;  /* 0x000c000802087981 */ /* 0x000f68000c1e1900 */
[----:B------:R-:W2:Y:S01]  /*33c0*/  LDG.E R4, desc[UR8][R2.64+0x1000] ;  /* 0x0010000802047981 */ /* 0x000ea2000c1e1900 */
[----:B------:R-:W-:Y:S01]  /*33d0*/  UISETP.GE.U32.AND UP0, UPT, UR4, 0xa00, UPT ;  /* 0x00000a000400788c */ /* 0x000fe2000bf06070 */
[----:B------:R-:W-:-:S03]  /*33e0*/  IMAD.MOV.U32 R10, RZ, RZ, RZ ;  /* 0x000000ffff0a7224 */ /* 0x000fc600078e00ff */
[----:B------:R-:W-:Y:S01]  /*33f0*/  UISETP.GE.U32.AND.EX UP0, UPT, UR5, URZ, UPT, UP0 ;  /* 0x000000ff0500728c */ /* 0x000fe2000bf06100 */
[----:B---3--:R-:W-:-:S04]  /*3400*/  FSETP.GEU.AND P0, PT, R5, R6, PT ;  /* 0x000000060500720b */ /* 0x008fc80003f0e000 */
[----:B------:R-:W-:Y:S01]  /*3410*/  FSEL R6, R5, R6, P0 ;  /* 0x0000000605067208 */ /* 0x000fe20000000000 */
[----:B------:R-:W-:-:S03]  /*3420*/  VIADD R5, R0, 0x100 ;  /* 0x0000010000057836 */ /* 0x000fc60000000000 */
[----:B----4-:R-:W-:-:S04]  /*3430*/  FSETP.GEU.AND P2, PT, R6, R7, PT ;  /* 0x000000070600720b */ /* 0x010fc80003f4e000 */
[----:B------:R-:W-:-:S04]  /*3440*/  FSEL R7, R6, R7, P2 ;  /* 0x0000000706077208 */ /* 0x000fc80001000000 */
[----:B-----5:R-:W-:-:S04]  /*3450*/  FSETP.GEU.AND P3, PT, R7, R8, PT ;  /* 0x000000080700720b */ /* 0x020fc80003f6e000 */
[----:B------:R-:W-:Y:S01]  /*3460*/  FSEL R7, R7, R8, P3 ;  /* 0x0000000807077208 */ /* 0x000fe20001800000 */
[C---:B------:R-:W-:Y:S01]  /*3470*/  VIADD R8, R0.reuse, 0x200 ;  /* 0x0000020000087836 */ /* 0x040fe20000000000 */
[C---:B------:R-:W-:Y:S02]  /*3480*/  @P2 SEL R8, R0.reuse, R5, P0 ;  /* 0x0000000500082207 */ /* 0x040fe40000000000 */
[----:B--2---:R-:W-:Y:S02]  /*3490*/  FSETP.GEU.AND P1, PT, R7, R4, PT ;  /* 0x000000040700720b */ /* 0x004fe40003f2e000 */
[----:B------:R-:W-:-:S03]  /*34a0*/  LOP3.LUT R5, R0, 0x400, RZ, 0xfc, !PT ;  /* 0x0000040000057812 */ /* 0x000fc600078efcff */
[----:B------:R-:W-:-:S08]  /*34b0*/  @!P3 VIADD R8, R0, 0x300 ;  /* 0x000003000008b836 */ /* 0x000fd00000000000 */
[C---:B------:R-:W-:Y:S02]  /*34c0*/  @P1 ISETP.GE.U32.AND P0, PT, R8.reuse, R5, PT ;  /* 0x000000050800120c */ /* 0x040fe40003f06070 */
[----:B------:R-:W-:Y:S02]  /*34d0*/  IADD3 R5, P2, PT, R5, UR6, RZ ;  /* 0x0000000605057c10 */ /* 0x000fe4000ff5e0ff */
[----:B------:R-:W-:Y:S02]  /*34e0*/  @P1 IADD3 R8, P3, PT, R8, UR6, RZ ;  /* 0x0000000608081c10 */ /* 0x000fe4000ff7e0ff */
[----:B------:R-:W-:Y:S01]  /*34f0*/  @P1 ISETP.GE.U32.AND.EX P0, PT, RZ, RZ, PT, P0 ;  /* 0x000000ffff00120c */ /* 0x000fe20003f06100 */
[----:B------:R-:W-:Y:S02]  /*3500*/  IMAD.X R6, RZ, RZ, UR7, P2 ;  /* 0x00000007ff067e24 */ /* 0x000fe400090e06ff */
[----:B------:R-:W-:Y:S01]  /*3510*/  @P1 IMAD.X R9, RZ, RZ, UR7, P3 ;  /* 0x00000007ff091e24 */ /* 0x000fe200098e06ff */
[----:B------:R-:W-:-:S04]  /*3520*/  @P1 FSETP.LT.OR P0, PT, R4, R7, !P0 ;  /* 0x000000070400120b */ /* 0x000fc80004701400 */
[----:B------:R-:W-:Y:S01]  /*3530*/  @P1 FSEL R4, R7, R4, P0 ;  /* 0x0000000407041208 */ /* 0x000fe20000000000 */
[----:B------:R-:W-:Y:S01]  /*3540*/  IMAD.MOV.U32 R7, RZ, RZ, 0x500 ;  /* 0x00000500ff077424 */ /* 0x000fe200078e00ff */
[----:B------:R-:W-:Y:S02]  /*3550*/  @P1 SEL R5, R8, R5, P0 ;  /* 0x0000000508051207 */ /* 0x000fe40000000000 */
[----:B------:R-:W-:Y:S01]  /*3560*/  @P1 SEL R6, R9, R6, P0 ;  /* 0x0000000609061207 */ /* 0x000fe20000000000 */
[----:B------:R-:W-:Y:S06]  /*3570*/  BRA.U !UP0, `(.L_x_525) ;  /* 0x00000005081c7547 */ /* 0x000fec000b800000 */
[----:B------:R-:W-:Y:S01]  /*3580*/  IMAD.MOV.U32 R7, RZ, RZ, R4 ;  /* 0x000000ffff077224 */ /* 0x000fe200078e0004 */
[----:B------:R-:W0:Y:S01]  /*3590*/  LDCU.64 UR6, c[0x0][0x388] ;  /* 0x00007100ff0677ac */ /* 0x000e220008000a00 */
[----:B------:R-:W-:Y:S02]  /*35a0*/  IMAD.MOV.U32 R15, RZ, RZ, 0x500 ;  /* 0x00000500ff0f7424 */ /* 0x000fe400078e00ff */
[----:B------:R-:W-:Y:S01]  /*35b0*/  IMAD.MOV.U32 R16, RZ, RZ, RZ ;  /* 0x000000ffff107224 */ /* 0x000fe200078e00ff */
[----:B------:R-:W1:Y:S01]  /*35c0*/  LDCU.64 UR4, c[0x0][0x398] ;  /* 0x00007300ff0477ac */ /* 0x000e620008000a00 */
[----:B------:R-:W-:-:S05]  /*35d0*/  NOP ;  /* 0x0000000000007918 */ /* 0x000fca0000000000 */
.L_x_526:
[----:B------:R-:W-:-:S04]  /*35e0*/  LEA R8, P0, R15, R2, 0x2 ;  /* 0x000000020f087211 */ /* 0x000fc800078010ff */
[----:B------:R-:W-:-:S05]  /*35f0*/  LEA.HI.X R9, R15, R3, R16, 0x2, P0 ;  /* 0x000000030f097211 */ /* 0x000fca00000f1410 */
[----:B------:R-:W2:Y:S04]  /*3600*/  LDG.E R10, desc[UR8][R8.64] ;  /* 0x00000008080a7981 */ /* 0x000ea8000c1e1900 */
[----:B------:R-:W3:Y:S04]  /*3610*/  LDG.E R11, desc[UR8][R8.64+0x400] ;  /* 0x00040008080b7981 */ /* 0x000ee8000c1e1900 */
[----:B------:R-:W4:Y:S04]  /*3620*/  LDG.E R12, desc[UR8][R8.64+0x800] ;  /* 0x00080008080c7981 */ /* 0x000f28000c1e1900 */
[----:B------:R-:W5:Y:S04]  /*3630*/  LDG.E R13, desc[UR8][R8.64+0xc00] ;  /* 0x000c0008080d7981 */ /* 0x000f68000c1e1900 */
[----:B------:R1:W5:Y:S01]  /*3640*/  LDG.E R4, desc[UR8][R8.64+0x1000] ;  /* 0x0010000808047981 */ /* 0x000362000c1e1900 */
[----:B0-----:R-:W-:-:S04]  /*3650*/  IADD3 R18, P0, P2, R15, UR6, R0 ;  /* 0x000000060f127c10 */ /* 0x001fc8000fa1e000 */
[----:B------:R-:W-:Y:S01]  /*3660*/  IADD3.X R17, PT, PT, R16, UR7, RZ, P0, P2 ;  /* 0x0000000710117c10 */ /* 0x000fe200087e44ff */
[----:B-1----:R-:W-:Y:S01]  /*3670*/  IMAD.MOV.U32 R8, RZ, RZ, R18 ;  /* 0x000000ffff087224 */ /* 0x002fe200078e0012 */
[----:B------:R-:W-:-:S03]  /*3680*/  IADD3 R9, P4, PT, R15, 0xa00, RZ ;  /* 0x00000a000f097810 */ /* 0x000fc60007f9e0ff */
[----:B------:R-:W-:Y:S01]  /*3690*/  IMAD.MOV.U32 R14, RZ, RZ, R17 ;  /* 0x000000ffff0e7224 */ /* 0x000fe200078e0011 */
        /* <DEDUP_REMOVED lines=9> */
[----:B------:R-:W-:Y:S02]  /*3730*/  @P1 SEL R14, R6, R17, P0 ;  /* 0x00000011060e1207 */ /* 0x000fe40000000000 */
[----:B------:R-:W-:-:S07]  /*3740*/  IADD3 R6, P3, PT, R18, 0x200, RZ ;  /* 0x0000020012067810 */ /* 0x000fce0007f7e0ff */
[----:B------:R-:W-:-:S04]  /*3750*/  @P2 ISETP.GE.U32.AND P0, PT, R8, R7, PT ;  /* 0x000000070800220c */ /* 0x000fc80003f06070 */
[----:B------:R-:W-:-:S04]  /*3760*/  @P2 ISETP.GE.AND.EX P0, PT, R14, R5, PT, P0 ;  /* 0x000000050e00220c */ /* 0x000fc80003f06300 */
[----:B------:R-:W-:-:S04]  /*3770*/  @P2 FSETP.LT.OR P0, PT, R11, R10, !P0 ;  /* 0x0000000a0b00220b */ /* 0x000fc80004701400 */
[----:B------:R-:W-:Y:S02]  /*3780*/  @P2 FSEL R11, R10, R11, P0 ;  /* 0x0000000b0a0b2208 */ /* 0x000fe40000000000 */
[----:B------:R-:W-:Y:S01]  /*3790*/  @P2 SEL R7, R8, R7, P0 ;  /* 0x0000000708072207 */ /* 0x000fe20000000000 */
[----:B------:R-:W-:Y:S01]  /*37a0*/  IMAD.X R8, RZ, RZ, R17, P3 ;  /* 0x000000ffff087224 */ /* 0x000fe200018e0611 */
[----:B----4-:R-:W-:Y:S02]  /*37b0*/  FSETP.GEU.AND P1, PT, R11, R12, PT ;  /* 0x0000000c0b00720b */ /* 0x010fe40003f2e000 */
[----:B------:R-:W-:Y:S02]  /*37c0*/  @P2 SEL R5, R14, R5, P0 ;  /* 0x000000050e052207 */ /* 0x000fe40000000000 */
[----:B------:R-:W-:-:S09]  /*37d0*/  IADD3 R14, P2, PT, R18, 0x300, RZ ;  /* 0x00000300120e7810 */ /* 0x000fd20007f5e0ff */
[----:B------:R-:W-:-:S04]  /*37e0*/  @P1 ISETP.GE.U32.AND P0, PT, R7, R6, PT ;  /* 0x000000060700120c */ /* 0x000fc80003f06070 */
[----:B------:R-:W-:-:S04]  /*37f0*/  @P1 ISETP.GE.AND.EX P0, PT, R5, R8, PT, P0 ;  /* 0x000000080500120c */ /* 0x000fc80003f06300 */
[----:B------:R-:W-:-:S04]  /*3800*/  @P1 FSETP.LT.OR P0, PT, R12, R11, !P0 ;  /* 0x0000000b0c00120b */ /* 0x000fc80004701400 */
[----:B------:R-:W-:Y:S02]  /*3810*/  @P1 FSEL R12, R11, R12, P0 ;  /* 0x0000000c0b0c1208 */ /* 0x000fe40000000000 */
[----:B------:R-:W-:Y:S01]  /*3820*/  @P1 SEL R6, R7, R6, P0 ;  /* 0x0000000607061207 */ /* 0x000fe20000000000 */
[----:B------:R-:W-:Y:S01]  /*3830*/  IMAD.X R7, RZ, RZ, R17, P2 ;  /* 0x000000ffff077224 */ /* 0x000fe200010e0611 */
[----:B-----5:R-:W-:Y:S02]  /*3840*/  FSETP.GEU.AND P3, PT, R12, R13, PT ;  /* 0x0000000d0c00720b */ /* 0x020fe40003f6e000 */
        /* <DEDUP_REMOVED lines=8> */
[----:B------:R-:W-:Y:S02]  /*38d0*/  FSETP.GEU.AND P2, PT, R13, R4, PT ;  /* 0x000000040d00720b */ /* 0x000fe40003f4e000 */
[----:B------:R-:W-:Y:S01]  /*38e0*/  ISETP.GT.U32.AND P1, PT, R9, UR4, PT ;  /* 0x0000000409007c0c */ /* 0x000fe2000bf24070 */
[----:B------:R-:W-:Y:S01]  /*38f0*/  IMAD.X R9, RZ, RZ, R16, P4 ;  /* 0x000000ffff097224 */ /* 0x000fe200020e0610 */
[----:B------:R-:W-:Y:S02]  /*3900*/  @P3 SEL R7, R8, R7, P0 ;  /* 0x0000000708073207 */ /* 0x000fe40000000000 */
[----:B------:R-:W-:-:S02]  /*3910*/  IADD3 R8, P3, PT, R15, 0x500, RZ ;  /* 0x000005000f087810 */ /* 0x000fc40007f7e0ff */
[----:B------:R-:W-:-:S03]  /*3920*/  ISETP.GT.AND.EX P1, PT, R9, UR5, PT, P1 ;  /* 0x0000000509007c0c */ /* 0x000fc6000bf24310 */
[----:B------:R-:W-:Y:S02]  /*3930*/  IMAD.X R10, RZ, RZ, R16, P3 ;  /* 0x000000ffff0a7224 */ /* 0x000fe400018e0610 */
[----:B------:R-:W-:Y:S01]  /*3940*/  @P2 ISETP.GE.U32.AND P0, PT, R14, R5, PT ;  /* 0x000000050e00220c */ /* 0x000fe20003f06070 */
[----:B------:R-:W-:Y:S02]  /*3950*/  IMAD.MOV.U32 R15, RZ, RZ, R8 ;  /* 0x000000ffff0f7224 */ /* 0x000fe400078e0008 */
[----:B------:R-:W-:Y:S01]  /*3960*/  IMAD.MOV.U32 R16, RZ, RZ, R10 ;  /* 0x000000ffff107224 */ /* 0x000fe200078e000a */
[----:B------:R-:W-:-:S04]  /*3970*/  @P2 ISETP.GE.AND.EX P0, PT, R7, R6, PT, P0 ;  /* 0x000000060700220c */ /* 0x000fc80003f06300 */
[----:B------:R-:W-:-:S04]  /*3980*/  @P2 FSETP.LT.OR P0, PT, R4, R13, !P0 ;  /* 0x0000000d0400220b */ /* 0x000fc80004701400 */
[----:B------:R-:W-:Y:S02]  /*3990*/  @P2 FSEL R4, R13, R4, P0 ;  /* 0x000000040d042208 */ /* 0x000fe40000000000 */
[----:B------:R-:W-:Y:S02]  /*39a0*/  @P2 SEL R6, R7, R6, P0 ;  /* 0x0000000607062207 */ /* 0x000fe40000000000 */
[----:B------:R-:W-:Y:S01]  /*39b0*/  @P2 SEL R5, R14, R5, P0 ;  /* 0x000000050e052207 */ /* 0x000fe20000000000 */
[----:B------:R-:W-:Y:S01]  /*39c0*/  IMAD.MOV.U32 R7, RZ, RZ, R4 ;  /* 0x000000ffff077224 */ /* 0x000fe200078e0004 */
[----:B------:R-:W-:Y:S06]  /*39d0*/  @!P1 BRA `(.L_x_526) ;  /* 0xfffffffc00009947 */ /* 0x000fec000383ffff */
[----:B------:R-:W-:-:S07]  /*39e0*/  IMAD.MOV.U32 R7, RZ, RZ, R8 ;  /* 0x000000ffff077224 */ /* 0x000fce00078e0008 */
.L_x_525:
        /* <DEDUP_REMOVED lines=8> */
[----:B------:R-:W-:Y:S01]  /*3a70*/  BSSY.RECONVERGENT B2, `(.L_x_529) ;  /* 0x0000030000027945 */ /* 0x000fe20003800200 */
[----:B------:R-:W-:Y:S02]  /*3a80*/  IMAD.MOV.U32 R12, RZ, RZ, R0 ;  /* 0x000000ffff0c7224 */ /* 0x000fe400078e0000 */
[----:B------:R-:W-:-:S04]  /*3a90*/  IADD3 R15, PT, PT, -R7, UR4, R2 ;  /* 0x00000004070f7c10 */ /* 0x000fc8000fffe102 */
[----:B------:R-:W-:-:S04]  /*3aa0*/  LOP3.LUT R2, R15, 0x300, RZ, 0xc0, !PT ;  /* 0x000003000f027812 */ /* 0x000fc800078ec0ff */
[----:B------:R-:W-:-:S13]  /*3ab0*/  ISETP.NE.AND P0, PT, R2, 0x300, PT ;  /* 0x000003000200780c */ /* 0x000fda0003f05270 */
[----:B------:R-:W-:Y:S05]  /*3ac0*/  @!P0 BRA `(.L_x_530) ;  /* 0x0000000000a88947 */ /* 0x000fea0003800000 */
[----:B------:R-:W0:Y:S01]  /*3ad0*/  LDCU.64 UR10, c[0x0][0x380] ;  /* 0x00007000ff0a77ac */ /* 0x000e220008000a00 */
[----:B------:R-:W-:Y:S01]  /*3ae0*/  IADD3 R3, P0, PT, R0, R7, RZ ;  /* 0x0000000700037210 */ /* 0x000fe20007f1e0ff */
[----:B------:R-:W-:Y:S01]  /*3af0*/  IMAD.MOV.U32 R12, RZ, RZ, R0 ;  /* 0x000000ffff0c7224 */ /* 0x000fe200078e0000 */
[----:B------:R-:W-:-:S03]  /*3b00*/  LEA.HI R2, R15, 0x1, RZ, 0x18 ;  /* 0x000000010f027811 */ /* 0x000fc600078fc0ff */
[----:B------:R-:W-:Y:S01]  /*3b10*/  IMAD.X R14, RZ, RZ, R10, P0 ;  /* 0x000000ffff0e7224 */ /* 0x000fe200000e060a */
[----:B------:R-:W-:Y:S02]  /*3b20*/  LOP3.LUT R2, R2, 0x3, RZ, 0xc0, !PT ;  /* 0x0000000302027812 */ /* 0x000fe400078ec0ff */
[----:B------:R-:W-:-:S03]  /*3b30*/  IADD3 R13, P0, PT, R3, UR6, RZ ;  /* 0x00000006030d7c10 */ /* 0x000fc6000ff1e0ff */
[----:B------:R-:W-:Y:S01]  /*3b40*/  IMAD.MOV R8, RZ, RZ, -R2 ;  /* 0x000000ffff087224 */ /* 0x000fe200078e0a02 */
[----:B0-----:R-:W-:-:S04]  /*3b50*/  LEA R9, P1, R3, UR10, 0x2 ;  /* 0x0000000a03097c11 */ /* 0x001fc8000f8210ff */
[----:B------:R-:W-:Y:S02]  /*3b60*/  LEA.HI.X R3, R3, UR11, R14, 0x2, P1 ;  /* 0x0000000b03037c11 */ /* 0x000fe400088f140e */
[----:B------:R-:W-:-:S07]  /*3b70*/  IADD3.X R14, PT, PT, R14, UR7, RZ, P0, !PT ;  /* 0x000000070e0e7c10 */ /* 0x000fce00087fe4ff */
.L_x_533:
        /* <DEDUP_REMOVED lines=25> */
.L_x_532:
[----:B------:R-:W-:Y:S05]  /*3d10*/  BSYNC.RECONVERGENT B3 ;  /* 0x0000000000037941 */ /* 0x000fea0003800200 */
.L_x_531:
[----:B------:R-:W-:Y:S01]  /*3d20*/  IADD3 R13, P0, PT, R13, 0x100, RZ ;  /* 0x000001000d0d7810 */ /* 0x000fe20007f1e0ff */
[----:B------:R-:W-:Y:S02]  /*3d30*/  VIADD R12, R12, 0x100 ;  /* 0x000001000c0c7836 */ /* 0x000fe40000000000 */
[----:B------:R-:W-:Y:S02]  /*3d40*/  IMAD.X R3, RZ, RZ, R3, P3 ;  /* 0x000000ffff037224 */ /* 0x000fe400018e0603 */
[----:B------:R-:W-:Y:S01]  /*3d50*/  IMAD.X R14, RZ, RZ, R14, P0 ;  /* 0x000000ffff0e7224 */ /* 0x000fe200000e060e */
[----:B------:R-:W-:Y:S07]  /*3d60*/  @P2 BRA `(.L_x_533) ;  /* 0xfffffffc00842947 */ /* 0x000fee000383ffff */
.L_x_530:
[----:B------:R-:W-:Y:S05]  /*3d70*/  BSYNC.RECONVERGENT B2 ;  /* 0x0000000000027941 */ /* 0x000fea0003800200 */
.L_x_529:
[----:B------:R-:W-:-:S13]  /*3d80*/  ISETP.GE.U32.AND P0, PT, R15, 0x300, PT ;  /* 0x000003000f00780c */ /* 0x000fda0003f06070 */
[----:B------:R-:W-:Y:S05]  /*3d90*/  @!P0 BRA `(.L_x_528) ;  /* 0x0000000400888947 */ /* 0x000fea0003800000 */
[----:B------:R-:W0:Y:S01]  /*3da0*/  LDC.64 R2, c[0x0][0x380] ;  /* 0x0000e000ff027b82 */ /* 0x000e220000000a00 */
[----:B------:R-:W-:-:S07]  /*3db0*/  VIADD R12, R12, 0x200 ;  /* 0x000002000c0c7836 */ /* 0x000fce0000000000 */
[----:B------:R-:W1:Y:S02]  /*3dc0*/  LDC.64 R8, c[0x0][0x388] ;  /* 0x0000e200ff087b82 */ /* 0x000e640000000a00 */
.L_x_542:
        /* <DEDUP_REMOVED lines=29> */
.L_x_535:
[----:B------:R-:W-:Y:S05]  /*3fa0*/  BSYNC.RECONVERGENT B2 ;  /* 0x0000000000027941 */ /* 0x000fea0003800200 */
.L_x_534:
        /* <DEDUP_REMOVED lines=20> */
.L_x_537:
[----:B------:R-:W-:Y:S05]  /*40f0*/  BSYNC.RECONVERGENT B2 ;  /* 0x0000000000027941 */ /* 0x000fea0003800200 */
.L_x_536:
        /* <DEDUP_REMOVED lines=20> */
.L_x_539:
[----:B------:R-:W-:Y:S05]  /*4240*/  BSYNC.RECONVERGENT B2 ;  /* 0x0000000000027941 */ /* 0x000fea0003800200 */
.L_x_538:
        /* <DEDUP_REMOVED lines=18> */
.L_x_541:
[----:B------:R-:W-:Y:S05]  /*4370*/  BSYNC.RECONVERGENT B2 ;  /* 0x0000000000027941 */ /* 0x000fea0003800200 */
.L_x_540:
[C---:B------:R-:W-:Y:S02]  /*4380*/  VIADD R14, R12.reuse, 0x200 ;  /* 0x000002000c0e7836 */ /* 0x040fe40000000000 */
[----:B------:R-:W-:-:S03]  /*4390*/  VIADD R12, R12, 0x400 ;  /* 0x000004000c0c7836 */ /* 0x000fc60000000000 */
[----:B------:R-:W-:-:S13]  /*43a0*/  ISETP.GE.AND P0, PT, R14, R11, PT ;  /* 0x0000000b0e00720c */ /* 0x000fda0003f06270 */
[----:B------:R-:W-:Y:S05]  /*43b0*/  @!P0 BRA `(.L_x_542) ;  /* 0xfffffff800848947 */ /* 0x000fea000383ffff */
.L_x_528:
[----:B------:R-:W-:Y:S05]  /*43c0*/  BSYNC.RECONVERGENT B1 ;  /* 0x0000000000017941 */ /* 0x000fea0003800200 */
.L_x_527:
        /* <DEDUP_REMOVED lines=31> */
.L_x_544:
[----:B------:R-:W-:Y:S05]  /*45c0*/  BSYNC.RECONVERGENT B1 ;  /* 0x0000000000017941 */ /* 0x000fea0003800200 */
.L_x_543:
        /* <DEDUP_REMOVED lines=24> */
.L_x_546:
[----:B------:R-:W-:Y:S05]  /*4750*/  BSYNC.RECONVERGENT B1 ;  /* 0x0000000000017941 */ /* 0x000fea0003800200 */
.L_x_545:
[----:B0-----:R0:W4:Y:S01]  /*4760*/  SHFL.DOWN PT, R8, R3, 0x4, 0x1f ;  /* 0x08801f0003087f89 */ /* 0x00112200000e0000 */
[----:B------:R-:W-:Y:S01]  /*4770*/  BSSY.RECONVERGENT B1, `(.L_x_547) ;  /* 0x0000017000017945 */ /* 0x000fe20003800200 */
[----:B------:R-:W-:Y:S02]  /*4780*/  IMAD.MOV.U32 R2, RZ, RZ, R3 ;  /* 0x000000ffff027224 */ /* 0x000fe400078e0003 */
[----:B-1----:R0:W1:Y:S01]  /*4790*/  SHFL.DOWN PT, R9, R4, 0x4, 0x1f ;  /* 0x08801f0004097f89 */ /* 0x00206200000e0000 */
[----:B--2---:R-:W-:Y:S02]  /*47a0*/  IMAD.MOV.U32 R6, RZ, RZ, R4 ;  /* 0x000000ffff067224 */ /* 0x004fe400078e0004 */
[----:B------:R-:W-:Y:S01]  /*47b0*/  IMAD.MOV.U32 R7, RZ, RZ, R5 ;  /* 0x000000ffff077224 */ /* 0x000fe200078e0005 */
[----:B------:R0:W2:Y:S01]  /*47c0*/  SHFL.DOWN PT, R10, R5, 0x4, 0x1f ;  /* 0x08801f00050a7f89 */ /* 0x0000a200000e0000 */
[----:B------:R-:W-:Y:S05]  /*47d0*/  @P5 BRA `(.L_x_548) ;  /* 0x0000000000405947 */ /* 0x000fea0003800000 */
[----:B----4-:R-:W-:Y:S01]  /*47e0*/  FSETP.GEU.AND P0, PT, R3, R8, PT ;  /* 0x000000080300720b */ /* 0x010fe20003f0e000 */
[----:B------:R-:W-:Y:S02]  /*47f0*/  IMAD.MOV.U32 R2, RZ, RZ, R8 ;  /* 0x000000ffff027224 */ /* 0x000fe400078e0008 */
[----:B-1----:R-:W-:Y:S02]  /*4800*/  IMAD.MOV.U32 R6, RZ, RZ, R9 ;  /* 0x000000ffff067224 */ /* 0x002fe400078e0009 */
[----:B--2---:R-:W-:-:S08]  /*4810*/  IMAD.MOV.U32 R7, RZ, RZ, R10 ;  /* 0x000000ffff077224 */ /* 0x004fd000078e000a */
        /* <DEDUP_REMOVED lines=12> */
.L_x_548:
[----:B------:R-:W-:Y:S05]  /*48e0*/  BSYNC.RECONVERGENT B1 ;  /* 0x0000000000017941 */ /* 0x000fea0003800200 */
.L_x_547:
[----:B-1----:R1:W1:Y:S01]  /*48f0*/  SHFL.DOWN PT, R9, R2, 0x8, 0x1f ;  /* 0x09001f0002097f89 */ /* 0x00226200000e0000 */
[----:B------:R-:W-:Y:S01]  /*4900*/  BSSY.RECONVERGENT B1, `(.L_x_549) ;  /* 0x0000017000017945 */ /* 0x000fe20003800200 */
[----:B0-----:R-:W-:Y:S02]  /*4910*/  IMAD.MOV.U32 R3, RZ, RZ, R2 ;  /* 0x000000ffff037224 */ /* 0x001fe400078e0002 */
[----:B---3--:R0:W3:Y:S01]  /*4920*/  SHFL.DOWN PT, R11, R6, 0x8, 0x1f ;  /* 0x09001f00060b7f89 */ /* 0x0080e200000e0000 */
[----:B------:R-:W-:Y:S02]  /*4930*/  IMAD.MOV.U32 R4, RZ, RZ, R6 ;  /* 0x000000ffff047224 */ /* 0x000fe400078e0006 */
[----:B------:R-:W-:Y:S01]  /*4940*/  IMAD.MOV.U32 R5, RZ, RZ, R7 ;  /* 0x000000ffff057224 */ /* 0x000fe200078e0007 */
[----:B----4-:R0:W4:Y:S01]  /*4950*/  SHFL.DOWN PT, R8, R7, 0x8, 0x1f ;  /* 0x09001f0007087f89 */ /* 0x01012200000e0000 */
[----:B------:R-:W-:Y:S05]  /*4960*/  @P4 BRA `(.L_x_550) ;  /* 0x0000000000404947 */ /* 0x000fea0003800000 */
[----:B-1----:R-:W-:Y:S01]  /*4970*/  FSETP.GEU.AND P0, PT, R2, R9, PT ;  /* 0x000000090200720b */ /* 0x002fe20003f0e000 */
        /* <DEDUP_REMOVED lines=15> */
.L_x_550:
[----:B------:R-:W-:Y:S05]  /*4a70*/  BSYNC.RECONVERGENT B1 ;  /* 0x0000000000017941 */ /* 0x000fea0003800200 */
.L_x_549:
[----:B-1----:R1:W1:Y:S01]  /*4a80*/  SHFL.DOWN PT, R2, R3, 0x10, 0x1f ;  /* 0x0a001f0003027f89 */ /* 0x00226200000e0000 */
[----:B------:R-:W-:Y:S01]  /*4a90*/  BSSY.RECONVERGENT B1, `(.L_x_551) ;  /* 0x0000017000017945 */ /* 0x000fe20003800200 */
[----:B----4-:R-:W-:Y:S02]  /*4aa0*/  IMAD.MOV.U32 R8, RZ, RZ, R3 ;  /* 0x000000ffff087224 */ /* 0x010fe400078e0003 */
[----:B------:R4:W1:Y:S01]  /*4ab0*/  SHFL.DOWN PT, R9, R4, 0x10, 0x1f ;  /* 0x0a001f0004097f89 */ /* 0x00086200000e0000 */
[----:B0-----:R-:W-:Y:S02]  /*4ac0*/  IMAD.MOV.U32 R7, RZ, RZ, R4 ;  /* 0x000000ffff077224 */ /* 0x001fe400078e0004 */
[----:B------:R-:W-:Y:S01]  /*4ad0*/  IMAD.MOV.U32 R6, RZ, RZ, R5 ;  /* 0x000000ffff067224 */ /* 0x000fe200078e0005 */
[----:B--2---:R4:W0:Y:S01]  /*4ae0*/  SHFL.DOWN PT, R10, R5, 0x10, 0x1f ;  /* 0x0a001f00050a7f89 */ /* 0x00482200000e0000 */
[----:B------:R-:W-:Y:S05]  /*4af0*/  @P3 BRA `(.L_x_552) ;  /* 0x0000000000403947 */ /* 0x000fea0003800000 */
[----:B-1----:R-:W-:Y:S01]  /*4b00*/  FSETP.GEU.AND P0, PT, R3, R2, PT ;  /* 0x000000020300720b */ /* 0x002fe20003f0e000 */
        /* <DEDUP_REMOVED lines=15> */
.L_x_552:
[----:B------:R-:W-:Y:S05]  /*4c00*/  BSYNC.RECONVERGENT B1 ;  /* 0x0000000000017941 */ /* 0x000fea0003800200 */
.L_x_551:
[----:B------:R-:W-:Y:S04]  /*4c10*/  BSSY.RECONVERGENT B1, `(.L_x_553) ;  /* 0x000000c000017945 */ /* 0x000fe80003800200 */
[----:B------:R-:W-:Y:S05]  /*4c20*/  @P2 BRA `(.L_x_554) ;  /* 0x0000000000282947 */ /* 0x000fea0003800000 */
[----:B----4-:R-:W2:Y:S01]  /*4c30*/  S2R R4, SR_CgaCtaId ;  /* 0x0000000000047919 */ /* 0x010ea20000008800 */
[----:B-1----:R-:W-:Y:S02]  /*4c40*/  MOV R3, 0x400 ;  /* 0x0000040000037802 */ /* 0x002fe40000000f00 */
        /* <DEDUP_REMOVED lines=8> */
.L_x_554:
[----:B------:R-:W-:Y:S05]  /*4cd0*/  BSYNC.RECONVERGENT B1 ;  /* 0x0000000000017941 */ /* 0x000fea0003800200 */
.L_x_553:
[----:B------:R-:W-:Y:S01]  /*4ce0*/  BAR.SYNC.DEFER_BLOCKING 0x0 ;  /* 0x0000000000007b1d */ /* 0x000fe20000010000 */
[----:B------:R-:W-:-:S13]  /*4cf0*/  ISETP.NE.AND P1, PT, R0, RZ, PT ;  /* 0x000000ff0000720c */ /* 0x000fda0003f25270 */
[----:B------:R-:W-:Y:S05]  /*4d00*/  @P1 BRA `(.L_x_488) ;  /* 0x0000000800341947 */ /* 0x000fea0003800000 */
[----:B-12---:R-:W1:Y:S01]  /*4d10*/  S2R R3, SR_CgaCtaId ;  /* 0x0000000000037919 */ /* 0x006e620000008800 */
[----:B------:R-:W-:Y:S01]  /*4d20*/  MOV R0, 0x400 ;  /* 0x0000040000007802 */ /* 0x000fe20000000f00 */
[----:B------:R-:W-:Y:S03]  /*4d30*/  BSSY.RECONVERGENT B1, `(.L_x_555) ;  /* 0x0000016000017945 */ /* 0x000fe60003800200 */
[----:B-1----:R-:W-:-:S05]  /*4d40*/  LEA R24, R3, R0, 0x18 ;  /* 0x0000000003187211 */ /* 0x002fca00078ec0ff */
[----:B------:R-:W1:Y:S04]  /*4d50*/  LDS R3, [R24+0x18] ;  /* 0x0000180018037984 */ /* 0x000e680000000800 */
[----:B----4-:R-:W2:Y:S04]  /*4d60*/  LDS.64 R4, [R24+0x20] ;  /* 0x0000200018047984 */ /* 0x010ea80000000a00 */
[----:B------:R4:W0:Y:S04]  /*4d70*/  LDS R18, [R24+0x28] ;  /* 0x0000280018127984 */ /* 0x0008280000000800 */
[----:B------:R4:W0:Y:S01]  /*4d80*/  LDS R16, [R24+0x38] ;  /* 0x0000380018107984 */ /* 0x0008220000000800 */
[----:B-1----:R-:W-:Y:S01]  /*4d90*/  FSETP.GEU.AND P0, PT, R8, R3, PT ;  /* 0x000000030800720b */ /* 0x002fe20003f0e000 */
[----:B------:R-:W-:-:S02]  /*4da0*/  IMAD.MOV.U32 R19, RZ, RZ, R3 ;  /* 0x000000ffff137224 */ /* 0x000fc400078e0003 */
[----:B--2---:R-:W-:Y:S02]  /*4db0*/  IMAD.MOV.U32 R21, RZ, RZ, R4 ;  /* 0x000000ffff157224 */ /* 0x004fe400078e0004 */
[----:B------:R-:W-:-:S08]  /*4dc0*/  IMAD.MOV.U32 R20, RZ, RZ, R5 ;  /* 0x000000ffff147224 */ /* 0x000fd000078e0005 */
[----:B0---4-:R-:W-:Y:S05]  /*4dd0*/  @!P0 BRA `(.L_x_556) ;  /* 0x00000000002c8947 */ /* 0x011fea0003800000 */
        /* <DEDUP_REMOVED lines=11> */
.L_x_556:
[----:B------:R-:W-:Y:S05]  /*4e90*/  BSYNC.RECONVERGENT B1 ;  /* 0x0000000000017941 */ /* 0x000fea0003800200 */
.L_x_555:
        /* <DEDUP_REMOVED lines=27> */
.L_x_558:
[----:B------:R-:W-:Y:S05]  /*5050*/  BSYNC.RECONVERGENT B1 ;  /* 0x0000000000017941 */ /* 0x000fea0003800200 */
.L_x_557:
        /* <DEDUP_REMOVED lines=17> */
.L_x_560:
[----:B------:R-:W-:Y:S05]  /*5170*/  BSYNC.RECONVERGENT B1 ;  /* 0x0000000000017941 */ /* 0x000fea0003800200 */
.L_x_559:
        /* <DEDUP_REMOVED lines=17> */
.L_x_562:
[----:B------:R-:W-:Y:S05]  /*5290*/  BSYNC.RECONVERGENT B1 ;  /* 0x0000000000017941 */ /* 0x000fea0003800200 */
.L_x_561:
        /* <DEDUP_REMOVED lines=17> */
.L_x_564:
[----:B------:R-:W-:Y:S05]  /*53b0*/  BSYNC.RECONVERGENT B1 ;  /* 0x0000000000017941 */ /* 0x000fea0003800200 */
.L_x_563:
        /* <DEDUP_REMOVED lines=17> */
.L_x_566:
[----:B------:R-:W-:Y:S05]  /*54d0*/  BSYNC.RECONVERGENT B1 ;  /* 0x0000000000017941 */ /* 0x000fea0003800200 */
.L_x_565:
        /* <DEDUP_REMOVED lines=16> */
.L_x_488:
[----:B------:R-:W-:Y:S05]  /*55e0*/  BSYNC.RECONVERGENT B0 ;  /* 0x0000000000007941 */ /* 0x000fea0003800200 */
.L_x_455:
[----:B------:R-:W-:Y:S05]  /*55f0*/  @P1 EXIT ;  /* 0x000000000000194d */ /* 0x000fea0003800000 */
[----:B01234-:R-:W0:Y:S01]  /*5600*/  LDC.64 R2, c[0x0][0x390] ;  /* 0x0000e400ff027b82 */ /* 0x01fe220000000a00 */
[----:B------:R-:W-:-:S04]  /*5610*/  LOP3.LUT R7, R7, R6, RZ, 0x3c, !PT ;  /* 0x0000000607077212 */ /* 0x000fc800078e3cff */
[----:B------:R-:W-:-:S04]  /*5620*/  LOP3.LUT R6, R7, R6, RZ, 0x3c, !PT ;  /* 0x0000000607067212 */ /* 0x000fc800078e3cff */
[----:B------:R-:W-:-:S05]  /*5630*/  LOP3.LUT R7, R7, R6, RZ, 0x3c, !PT ;  /* 0x0000000607077212 */ /* 0x000fca00078e3cff */
[----:B0-----:R-:W-:Y:S04]  /*5640*/  STG.E.64 desc[UR8][R2.64+0x8], R6 ;  /* 0x0000080602007986 */ /* 0x001fe8000c101b08 */
[----:B------:R-:W-:Y:S01]  /*5650*/  STG.E desc[UR8][R2.64], R8 ;  /* 0x0000000802007986 */ /* 0x000fe2000c101908 */
[----:B------:R-:W-:Y:S05]  /*5660*/  EXIT ;  /* 0x000000000000794d */ /* 0x000fea0003800000 */
.L_x_567:
        /* <DEDUP_REMOVED lines=9> */
.L_x_1247:


//--------------------- .text._ZN6thrust24THRUST_300001_SM_1000_NS8cuda_cub4core6detail13_kernel_agentINS1_8__reduce11ReduceAgentIPN4cuda3std3__45tupleIJflEEESC_SB_iNS1_9__extrema9arg_max_fIflNS9_4lessIfEEEEEEJSC_SC_iSH_EEEvDpT0_ --------------------------
	.section	.text._ZN6thrust24THRUST_300001_SM_1000_NS8cuda_cub4core6detail13_kernel_agentINS1_8__reduce11ReduceAgentIPN4cuda3std3__45tupleIJflEEESC_SB_iNS1_9__extrema9arg_max_fIflNS9_4lessIfEEEEEEJSC_SC_iSH_EEEvDpT0_,"ax",@progbits
	.align	128
        .global         _ZN6thrust24THRUST_300001_SM_1000_NS8cuda_cub4core6detail13_kernel_agentINS1_8__reduce11ReduceAgentIPN4cuda3std3__45tupleIJflEEESC_SB_iNS1_9__extrema9arg_max_fIflNS9_4lessIfEEEEEEJSC_SC_iSH_EEEvDpT0_
        .type           _ZN6thrust24THRUST_300001_SM_1000_NS8cuda_cub4core6detail13_kernel_agentINS1_8__reduce11ReduceAgentIPN4cuda3std3__45tupleIJflEEESC_SB_iNS1_9__extrema9arg_max_fIflNS9_4lessIfEEEEEEJSC_SC_iSH_EEEvDpT0_,@function
        .size           _ZN6thrust24THRUST_300001_SM_1000_NS8cuda_cub4core6detail13_kernel_agentINS1_8__reduce11ReduceAgentIPN4cuda3std3__45tupleIJflEEESC_SB_iNS1_9__extrema9arg_max_fIflNS9_4lessIfEEEEEEJSC_SC_iSH_EEEvDpT0_,(.L_x_1248 - _ZN6thrust24THRUST_300001_SM_1000_NS8cuda_cub4core6detail13_kernel_agentINS1_8__reduce11ReduceAgentIPN4cuda3std3__45tupleIJflEEESC_SB_iNS1_9__extrema9arg_max_fIflNS9_4lessIfEEEEEEJSC_SC_iSH_EEEvDpT0_)
        .other          _ZN6thrust24THRUST_300001_SM_1000_NS8cuda_cub4core6detail13_kernel_agentINS1_8__reduce11ReduceAgentIPN4cuda3std3__45tupleIJflEEESC_SB_iNS1_9__extrema9arg_max_fIflNS9_4lessIfEEEEEEJSC_SC_iSH_EEEvDpT0_,@"STO_CUDA_ENTRY STV_DEFAULT"
_ZN6thrust24THRUST_300001_SM_1000_NS8cuda_cub4core6detail13_kernel_agentINS1_8__reduce11ReduceAgentIPN4cuda3std3__45tupleIJflEEESC_SB_iNS1_9__extrema9arg_max_fIflNS9_4lessIfEEEEEEJSC_SC_iSH_EEEvDpT0_:
.text._ZN6thrust24THRUST_300001_SM_1000_NS8cuda_cub4core6detail13_kernel_agentINS1_8__reduce11ReduceAgentIPN4cuda3std3__45tupleIJflEEESC_SB_iNS1_9__extrema9arg_max_fIflNS9_4lessIfEEEEEEJSC_SC_iSH_EEEvDpT0_:
        /* <DEDUP_REMOVED lines=21> */
.L_x_571:
[----:B0-----:R-:W-:Y:S05]  /*0150*/  BSYNC.RECONVERGENT B1 ;  /* 0x0000000000017941 */ /* 0x001fea0003800200 */
.L_x_570:
        /* <DEDUP_REMOVED lines=15> */
.L_x_578:
        /* <DEDUP_REMOVED lines=28> */
.L_x_577:
[----:B------:R-:W-:Y:S05]  /*0410*/  BSYNC.RECONVERGENT B3 ;  /* 0x0000000000037941 */ /* 0x000fea0003800200 */
.L_x_576:
[----:B------:R-:W-:Y:S02]  /*0420*/  IMAD.X R7, RZ, RZ, R7, P3 ;  /* 0x000000ffff077224 */ /* 0x000fe400018e0607 */
[----:B------:R-:W-:Y:S01]  /*0430*/  VIADD R5, R5, 0x100 ;  /* 0x0000010005057836 */ /* 0x000fe20000000000 */
[----:B------:R-:W-:Y:S06]  /*0440*/  @P2 BRA `(.L_x_578) ;  /* 0xfffffffc00802947 */ /* 0x000fec000383ffff */
.L_x_575:
[----:B------:R-:W-:Y:S05]  /*0450*/  BSYNC.RECONVERGENT B2 ;  /* 0x0000000000027941 */ /* 0x000fea0003800200 */
.L_x_574:
[----:B------:R-:W0:Y:S01]  /*0460*/  LDC.64 R8, c[0x0][0x380] ;  /* 0x0000e000ff087b82 */ /* 0x000e220000000a00 */
[----:B------:R-:W-:-:S13]  /*0470*/  ISETP.GE.U32.AND P0, PT, R12, 0x300, PT ;  /* 0x000003000c00780c */ /* 0x000fda0003f06070 */
[----:B------:R-:W-:Y:S05]  /*0480*/  @!P0 BRA `(.L_x_573) ;  /* 0x0000000400588947 */ /* 0x000fea0003800000 */
.L_x_587:
        /* <DEDUP_REMOVED lines=26> */
.L_x_580:
[----:B------:R-:W-:Y:S05]  /*0630*/  BSYNC.RECONVERGENT B2 ;  /* 0x0000000000027941 */ /* 0x000fea0003800200 */
.L_x_579:
        /* <DEDUP_REMOVED lines=17> */
.L_x_582:
[----:B------:R-:W-:Y:S05]  /*0750*/  BSYNC.RECONVERGENT B2 ;  /* 0x0000000000027941 */ /* 0x000fea0003800200 */
.L_x_581:
        /* <DEDUP_REMOVED lines=17> */
.L_x_584:
[----:B------:R-:W-:Y:S05]  /*0870*/  BSYNC.RECONVERGENT B2 ;  /* 0x0000000000027941 */ /* 0x000fea0003800200 */
.L_x_583:
        /* <DEDUP_REMOVED lines=19> */
.L_x_586:
[----:B------:R-:W-:Y:S05]  /*09b0*/  BSYNC.RECONVERGENT B2 ;  /* 0x0000000000027941 */ /* 0x000fea0003800200 */
.L_x_585:
[----:B------:R-:W-:-:S05]  /*09c0*/  VIADD R5, R5, 0x400 ;  /* 0x0000040005057836 */ /* 0x000fca0000000000 */
[----:B------:R-:W-:-:S13]  /*09d0*/  ISETP.GE.AND P0, PT, R5, UR5, PT ;  /* 0x0000000505007c0c */ /* 0x000fda000bf06270 */
[----:B------:R-:W-:Y:S05]  /*09e0*/  @!P0 BRA `(.L_x_587) ;  /* 0xfffffff800a88947 */ /* 0x000fea000383ffff */
.L_x_573:
[----:B------:R-:W-:Y:S05]  /*09f0*/  BSYNC.RECONVERGENT B1 ;  /* 0x0000000000017941 */ /* 0x000fea0003800200 */
.L_x_572:
        /* <DEDUP_REMOVED lines=31> */
.L_x_590:
[----:B------:R-:W-:Y:S05]  /*0bf0*/  BSYNC.RECONVERGENT B1 ;  /* 0x0000000000017941 */ /* 0x000fea0003800200 */
.L_x_589:
        /* <DEDUP_REMOVED lines=27> */
.L_x_592:
[----:B------:R-:W-:Y:S05]  /*0db0*/  BSYNC.RECONVERGENT B1 ;  /* 0x0000000000017941 */ /* 0x000fea0003800200 */
.L_x_591:
        /* <DEDUP_REMOVED lines=24> */
.L_x_594:
[----:B------:R-:W-:Y:S05]  /*0f40*/  BSYNC.RECONVERGENT B1 ;  /* 0x0000000000017941 */ /* 0x000fea0003800200 */
.L_x_593:
        /* <DEDUP_REMOVED lines=24> */
.L_x_596:
[----:B------:R-:W-:Y:S05]  /*10d0*/  BSYNC.RECONVERGENT B1 ;  /* 0x0000000000017941 */ /* 0x000fea0003800200 */
.L_x_595:
        /* <DEDUP_REMOVED lines=24> */
.L_x_598:
[----:B------:R-:W-:Y:S05]  /*1260*/  BSYNC.RECONVERGENT B1 ;  /* 0x0000000000017941 */ /* 0x000fea0003800200 */
.L_x_597:
        /* <DEDUP_REMOVED lines=12> */
.L_x_600:
[----:B------:R-:W-:Y:S05]  /*1330*/  BSYNC.RECONVERGENT B1 ;  /* 0x0000000000017941 */ /* 0x000fea0003800200 */
.L_x_599:
        /* <DEDUP_REMOVED lines=27> */
.L_x_603:
[----:B------:R-:W-:Y:S05]  /*14f0*/  BSYNC.RECONVERGENT B1 ;  /* 0x0000000000017941 */ /* 0x000fea0003800200 */
.L_x_602:
        /* <DEDUP_REMOVED lines=27> */
.L_x_605:
[----:B------:R-:W-:Y:S05]  /*16b0*/  BSYNC.RECONVERGENT B1 ;  /* 0x0000000000017941 */ /* 0x000fea0003800200 */
.L_x_604:
        /* <DEDUP_REMOVED lines=17> */
.L_x_607:
[----:B------:R-:W-:Y:S05]  /*17d0*/  BSYNC.RECONVERGENT B1 ;  /* 0x0000000000017941 */ /* 0x000fea0003800200 */
.L_x_606:
        /* <DEDUP_REMOVED lines=17> */
.L_x_609:
[----:B------:R-:W-:Y:S05]  /*18f0*/  BSYNC.RECONVERGENT B1 ;  /* 0x0000000000017941 */ /* 0x000fea0003800200 */
.L_x_608:
        /* <DEDUP_REMOVED lines=17> */
.L_x_611:
[----:B------:R-:W-:Y:S05]  /*1a10*/  BSYNC.RECONVERGENT B1 ;  /* 0x0000000000017941 */ /* 0x000fea0003800200 */
.L_x_610:
        /* <DEDUP_REMOVED lines=17> */
.L_x_613:
[----:B------:R-:W-:Y:S05]  /*1b30*/  BSYNC.RECONVERGENT B1 ;  /* 0x0000000000017941 */ /* 0x000fea0003800200 */
.L_x_612:
        /* <DEDUP_REMOVED lines=18> */
.L_x_588:
        /* <DEDUP_REMOVED lines=40> */
.L_x_615:
[----:B------:R-:W-:Y:S05]  /*1ee0*/  BSYNC.RECONVERGENT B1 ;  /* 0x0000000000017941 */ /* 0x000fea0003800200 */
.L_x_614:
        /* <DEDUP_REMOVED lines=25> */
.L_x_617:
[----:B------:R-:W-:Y:S05]  /*2080*/  BSYNC.RECONVERGENT B1 ;  /* 0x0000000000017941 */ /* 0x000fea0003800200 */
.L_x_616:
        /* <DEDUP_REMOVED lines=24> */
.L_x_619:
[----:B------:R-:W-:Y:S05]  /*2210*/  BSYNC.RECONVERGENT B1 ;  /* 0x0000000000017941 */ /* 0x000fea0003800200 */
.L_x_618:
        /* <DEDUP_REMOVED lines=24> */
.L_x_621:
[----:B------:R-:W-:Y:S05]  /*23a0*/  BSYNC.RECONVERGENT B1 ;  /* 0x0000000000017941 */ /* 0x000fea0003800200 */
.L_x_620:
        /* <DEDUP_REMOVED lines=24> */
.L_x_623:
[----:B------:R-:W-:Y:S05]  /*2530*/  BSYNC.RECONVERGENT B1 ;  /* 0x0000000000017941 */ /* 0x000fea0003800200 */
.L_x_622:
        /* <DEDUP_REMOVED lines=12> */
.L_x_625:
[----:B------:R-:W-:Y:S05]  /*2600*/  BSYNC.RECONVERGENT B1 ;  /* 0x0000000000017941 */ /* 0x000fea0003800200 */
.L_x_624:
        /* <DEDUP_REMOVED lines=30> */
.L_x_627:
[----:B------:R-:W-:Y:S05]  /*27f0*/  BSYNC.RECONVERGENT B1 ;  /* 0x0000000000017941 */ /* 0x000fea0003800200 */
.L_x_626:
        /* <DEDUP_REMOVED lines=27> */
.L_x_629:
[----:B------:R-:W-:Y:S05]  /*29b0*/  BSYNC.RECONVERGENT B1 ;  /* 0x0000000000017941 */ /* 0x000fea0003800200 */
.L_x_628:
        /* <DEDUP_REMOVED lines=27> */
.L_x_631:
[----:B------:R-:W-:Y:S05]  /*2b70*/  BSYNC.RECONVERGENT B1 ;  /* 0x0000000000017941 */ /* 0x000fea0003800200 */
.L_x_630:
        /* <DEDUP_REMOVED lines=27> */
.L_x_633:
[----:B------:R-:W-:Y:S05]  /*2d30*/  BSYNC.RECONVERGENT B1 ;  /* 0x0000000000017941 */ /* 0x000fea0003800200 */
.L_x_632:
        /* <DEDUP_REMOVED lines=27> */
.L_x_635:
[----:B------:R-:W-:Y:S05]  /*2ef0*/  BSYNC.RECONVERGENT B1 ;  /* 0x0000000000017941 */ /* 0x000fea0003800200 */
.L_x_634:
        /* <DEDUP_REMOVED lines=27> */
.L_x_637:
[----:B------:R-:W-:Y:S05]  /*30b0*/  BSYNC.RECONVERGENT B1 ;  /* 0x0000000000017941 */ /* 0x000fea0003800200 */
.L_x_636:
        /* <DEDUP_REMOVED lines=28> */
.L_x_569:
        /* <DEDUP_REMOVED lines=12> */
[----:B------:R-:W5:Y:S01]  /*3340*/  LDG.E.64.CONSTANT R2, desc[UR6][R6.64+0x4008] ;  /* 0x0040080606027981 */ /* 0x000f62000c1e9b00 */
[----:B------:R-:W-:Y:S01]  /*3350*/  UISETP.GE.U32.AND UP0, UPT, UR4, 0xa00, UPT ;  /* 0x00000a000400788c */ /* 0x000fe2000bf06070 */
[----:B------:R-:W-:Y:S01]  /*3360*/  IMAD.MOV.U32 R19, RZ, RZ, 0x500 ;  /* 0x00000500ff137424 */ /* 0x000fe200078e00ff */
        /* <DEDUP_REMOVED lines=29> */
[----:B------:R-:W0:Y:S01]  /*3540*/  LDC.64 R6, c[0x0][0x380] ;  /* 0x0000e000ff067b82 */ /* 0x000e220000000a00 */
[----:B------:R-:W-:Y:S01]  /*3550*/  IMAD.MOV.U32 R23, RZ, RZ, R2 ;  /* 0x000000ffff177224 */ /* 0x000fe200078e0002 */
[----:B------:R-:W1:Y:S01]  /*3560*/  LDCU UR4, c[0x0][0x390] ;  /* 0x00007200ff0477ac */ /* 0x000e620008000800 */
[----:B------:R-:W-:Y:S02]  /*3570*/  IMAD.MOV.U32 R24, RZ, RZ, R3 ;  /* 0x000000ffff187224 */ /* 0x000fe400078e0003 */
[----:B------:R-:W-:Y:S02]  /*3580*/  IMAD.MOV.U32 R18, RZ, RZ, R4 ;  /* 0x000000ffff127224 */ /* 0x000fe400078e0004 */
[----:B------:R-:W-:-:S07]  /*3590*/  IMAD.MOV.U32 R5, RZ, RZ, 0x500 ;  /* 0x00000500ff057424 */ /* 0x000fce00078e00ff */
.L_x_639:
[----:B------:R-:W-:-:S04]  /*35a0*/  IMAD.IADD R17, R0, 0x1, R5 ;  /* 0x0000000100117824 */ /* 0x000fc800078e0205 */
[----:B0-----:R-:W-:-:S05]  /*35b0*/  IMAD.WIDE.U32 R16, R17, 0x10, R6 ;  /* 0x0000001011107825 */ /* 0x001fca00078e0006 */
        /* <DEDUP_REMOVED lines=36> */
[----:B------:R-:W-:Y:S01]  /*3800*/  @P2 SEL R14, R8, R14, P0 ;  /* 0x0000000e080e2207 */ /* 0x000fe20000000000 */
[C---:B------:R-:W-:Y:S01]  /*3810*/  VIADD R8, R5.reuse, 0xa00 ;  /* 0x00000a0005087836 */ /* 0x040fe20000000000 */
[----:B------:R-:W-:Y:S01]  /*3820*/  FSETP.GEU.AND P1, PT, R22, R4, PT ;  /* 0x000000041600720b */ /* 0x000fe20003f2e000 */
[----:B------:R-:W-:Y:S01]  /*3830*/  VIADD R5, R5, 0x500 ;  /* 0x0000050005057836 */ /* 0x000fe20000000000 */
[----:B------:R-:W-:Y:S02]  /*3840*/  @P2 SEL R15, R9, R15, P0 ;  /* 0x0000000f090f2207 */ /* 0x000fe40000000000 */
[----:B-1----:R-:W-:-:S09]  /*3850*/  ISETP.GT.AND P2, PT, R8, UR4, PT ;  /* 0x0000000408007c0c */ /* 0x002fd2000bf44270 */
[----:B------:R-:W-:-:S04]  /*3860*/  @P1 ISETP.GE.U32.AND P0, PT, R14, R2, PT ;  /* 0x000000020e00120c */ /* 0x000fc80003f06070 */
[----:B------:R-:W-:-:S04]  /*3870*/  @P1 ISETP.GE.AND.EX P0, PT, R15, R3, PT, P0 ;  /* 0x000000030f00120c */ /* 0x000fc80003f06300 */
[----:B------:R-:W-:-:S04]  /*3880*/  @P1 FSETP.LT.OR P0, PT, R4, R22, !P0 ;  /* 0x000000160400120b */ /* 0x000fc80004701400 */
[----:B------:R-:W-:Y:S02]  /*3890*/  @P1 FSEL R4, R22, R4, P0 ;  /* 0x0000000416041208 */ /* 0x000fe40000000000 */
[----:B------:R-:W-:Y:S02]  /*38a0*/  @P1 SEL R2, R14, R2, P0 ;  /* 0x000000020e021207 */ /* 0x000fe40000000000 */
[----:B------:R-:W-:Y:S01]  /*38b0*/  @P1 SEL R3, R15, R3, P0 ;  /* 0x000000030f031207 */ /* 0x000fe20000000000 */
[----:B------:R-:W-:Y:S02]  /*38c0*/  IMAD.MOV.U32 R18, RZ, RZ, R4 ;  /* 0x000000ffff127224 */ /* 0x000fe400078e0004 */
[----:B------:R-:W-:Y:S02]  /*38d0*/  IMAD.MOV.U32 R23, RZ, RZ, R2 ;  /* 0x000000ffff177224 */ /* 0x000fe400078e0002 */
[----:B------:R-:W-:Y:S01]  /*38e0*/  IMAD.MOV.U32 R24, RZ, RZ, R3 ;  /* 0x000000ffff187224 */ /* 0x000fe200078e0003 */
[----:B------:R-:W-:Y:S06]  /*38f0*/  @!P2 BRA `(.L_x_639) ;  /* 0xfffffffc0028a947 */ /* 0x000fec000383ffff */
[----:B------:R-:W-:-:S07]  /*3900*/  IMAD.MOV.U32 R19, RZ, RZ, R5 ;  /* 0x000000ffff137224 */ /* 0x000fce00078e0005 */
.L_x_638:
[----:B------:R-:W-:-:S13]  /*3910*/  ISETP.GE.AND P0, PT, R19, UR4, PT ;  /* 0x0000000413007c0c */ /* 0x000fda000bf06270 */
        /* <DEDUP_REMOVED lines=12> */
[----:B------:R-:W0:Y:S01]  /*39e0*/  LDC.64 R6, c[0x0][0x380] ;  /* 0x0000e000ff067b82 */ /* 0x000e220000000a00 */
[----:B------:R-:W-:Y:S01]  /*39f0*/  LEA.HI R8, R14, 0x1, RZ, 0x18 ;  /* 0x000000010e087811 */ /* 0x000fe200078fc0ff */
[----:B------:R-:W-:Y:S02]  /*3a00*/  IMAD.IADD R13, R0, 0x1, R19 ;  /* 0x00000001000d7824 */ /* 0x000fe400078e0213 */
[----:B------:R-:W-:Y:S01]  /*3a10*/  IMAD.MOV.U32 R18, RZ, RZ, R0 ;  /* 0x000000ffff127224 */ /* 0x000fe200078e0000 */
[----:B------:R-:W-:-:S05]  /*3a20*/  LOP3.LUT R8, R8, 0x3, RZ, 0xc0, !PT ;  /* 0x0000000308087812 */ /* 0x000fca00078ec0ff */
[----:B------:R-:W-:-:S07]  /*3a30*/  IMAD.MOV R12, RZ, RZ, -R8 ;  /* 0x000000ffff0c7224 */ /* 0x000fce00078e0a08 */
.L_x_646:
[----:B0-----:R-:W-:-:S05]  /*3a40*/  IMAD.WIDE.U32 R10, R13, 0x10, R6 ;  /* 0x000000100d0a7825 */ /* 0x001fca00078e0006 */
[----:B------:R-:W2:Y:S04]  /*3a50*/  LDG.E.CONSTANT R16, desc[UR6][R10.64] ;  /* 0x000000060a107981 */ /* 0x000ea8000c1e9900 */
[----:B------:R-:W3:Y:S01]  /*3a60*/  LDG.E.64.CONSTANT R8, desc[UR6][R10.64+0x8] ;  /* 0x000008060a087981 */ /* 0x000ee2000c1e9b00 */
[----:B------:R-:W-:Y:S01]  /*3a70*/  VIADD R12, R12, 0x1 ;  /* 0x000000010c0c7836 */ /* 0x000fe20000000000 */
[----:B------:R-:W-:Y:S01]  /*3a80*/  BSSY.RECONVERGENT B3, `(.L_x_644) ;  /* 0x0000015000037945 */ /* 0x000fe20003800200 */
[----:B------:R-:W-:Y:S02]  /*3a90*/  IMAD.MOV.U32 R17, RZ, RZ, R2 ;  /* 0x000000ffff117224 */ /* 0x000fe400078e0002 */
        /* <DEDUP_REMOVED lines=19> */
.L_x_645:
[----:B------:R-:W-:Y:S05]  /*3bd0*/  BSYNC.RECONVERGENT B3 ;  /* 0x0000000000037941 */ /* 0x000fea0003800200 */
.L_x_644:
[----:B------:R-:W-:Y:S02]  /*3be0*/  VIADD R18, R18, 0x100 ;  /* 0x0000010012127836 */ /* 0x000fe40000000000 */
[----:B------:R-:W-:Y:S01]  /*3bf0*/  VIADD R13, R13, 0x100 ;  /* 0x000001000d0d7836 */ /* 0x000fe20000000000 */
[----:B------:R-:W-:Y:S06]  /*3c00*/  @P3 BRA `(.L_x_646) ;  /* 0xfffffffc008c3947 */ /* 0x000fec000383ffff */
.L_x_643:
[----:B------:R-:W-:Y:S05]  /*3c10*/  BSYNC.RECONVERGENT B2 ;  /* 0x0000000000027941 */ /* 0x000fea0003800200 */
.L_x_642:
[----:B------:R-:W-:-:S13]  /*3c20*/  ISETP.GE.U32.AND P0, PT, R14, 0x300, PT ;  /* 0x000003000e00780c */ /* 0x000fda0003f06070 */
[----:B------:R-:W-:Y:S05]  /*3c30*/  @!P0 BRA `(.L_x_641) ;  /* 0x0000000400888947 */ /* 0x000fea0003800000 */
[----:B------:R-:W0:Y:S01]  /*3c40*/  LDCU.64 UR8, c[0x0][0x380] ;  /* 0x00007000ff0877ac */ /* 0x000e220008000a00 */
[----:B------:R-:W1:Y:S01]  /*3c50*/  LDC.64 R6, c[0x0][0x380] ;  /* 0x0000e000ff067b82 */ /* 0x000e620000000a00 */
[C---:B------:R-:W-:Y:S01]  /*3c60*/  IADD3 R13, P0, PT, R18.reuse, R19, RZ ;  /* 0x00000013120d7210 */ /* 0x040fe20007f1e0ff */
[----:B------:R-:W-:-:S04]  /*3c70*/  IMAD.IADD R19, R18, 0x1, R19 ;  /* 0x0000000112137824 */ /* 0x000fc800078e0213 */
[----:B------:R-:W-:Y:S01]  /*3c80*/  IMAD.X R8, RZ, RZ, RZ, P0 ;  /* 0x000000ffff087224 */ /* 0x000fe200000e06ff */
[----:B0-----:R-:W-:-:S04]  /*3c90*/  LEA R12, P1, R13, UR8, 0x4 ;  /* 0x000000080d0c7c11 */ /* 0x001fc8000f8220ff */
[----:B------:R-:W-:Y:S02]  /*3ca0*/  IADD3 R12, P0, PT, R12, 0x3008, RZ ;  /* 0x000030080c0c7810 */ /* 0x000fe40007f1e0ff */
[----:B------:R-:W-:-:S05]  /*3cb0*/  LEA.HI.X R13, R13, UR9, R8, 0x4, P1 ;  /* 0x000000090d0d7c11 */ /* 0x000fca00088f2408 */
[----:B------:R-:W-:-:S07]  /*3cc0*/  IMAD.X R13, RZ, RZ, R13, P0 ;  /* 0x000000ffff0d7224 */ /* 0x000fce00000e060d */
.L_x_655:
[----:B-1----:R-:W-:-:S05]  /*3cd0*/  IMAD.WIDE.U32 R10, R19, 0x10, R6 ;  /* 0x00000010130a7825 */ /* 0x002fca00078e0006 */
[----:B------:R-:W2:Y:S04]  /*3ce0*/  LDG.E.CONSTANT R23, desc[UR6][R10.64] ;  /* 0x000000060a177981 */ /* 0x000ea8000c1e9900 */
[----:B------:R0:W3:Y:S02]  /*3cf0*/  LDG.E.64.CONSTANT R8, desc[UR6][R10.64+0x8] ;  /* 0x000008060a087981 */ /* 0x0000e4000c1e9b00 */
[----:B0-----:R-:W-:Y:S02]  /*3d00*/  IMAD.MOV.U32 R10, RZ, RZ, R12 ;  /* 0x000000ffff0a7224 */ /* 0x001fe400078e000c */
[----:B------:R-:W-:-:S05]  /*3d10*/  IMAD.MOV.U32 R11, RZ, RZ, R13 ;  /* 0x000000ffff0b7224 */ /* 0x000fca00078e000d */
        /* <DEDUP_REMOVED lines=16> */
[CC--:B------:R-:W-:Y:S02]  /*3e20*/  @P2 ISETP.LT.U32.AND P1, PT, R2.reuse, R8.reuse, PT ;  /* 0x000000080200220c */ /* 0x0c0fe40003f21070 */
[CC--:B------:R-:W-:Y:S02]  /*3e30*/  @P2 ISETP.GE.U32.AND P0, PT, R2.reuse, R8.reuse, PT ;  /* 0x000000080200220c */ /* 0x0c0fe40003f06070 */
[CC--:B------:R-:W-:Y:S02]  /*3e40*/  @P2 ISETP.LT.AND.EX P1, PT, R3.reuse, R9.reuse, PT, P1 ;  /* 0x000000090300220c */ /* 0x0c0fe40003f21310 */
[CC--:B------:R-:W-:Y:S02]  /*3e50*/  @P2 ISETP.GE.AND.EX P0, PT, R3.reuse, R9.reuse, PT, P0 ;  /* 0x000000090300220c */ /* 0x0c0fe40003f06300 */
[----:B------:R-:W-:Y:S02]  /*3e60*/  @P2 SEL R27, R2, R8, P1 ;  /* 0x00000008021b2207 */ /* 0x000fe40000800000 */
[----:B------:R-:W-:-:S02]  /*3e70*/  @P2 SEL R29, R3, R9, P1 ;  /* 0x00000009031d2207 */ /* 0x000fc40000800000 */
[----:B------:R-:W-:-:S07]  /*3e80*/  @P2 FSEL R22, R4, R23, !P0 ;  /* 0x0000001704162208 */ /* 0x000fce0004000000 */
.L_x_648:
[----:B------:R-:W-:Y:S05]  /*3e90*/  BSYNC.RECONVERGENT B2 ;  /* 0x0000000000027941 */ /* 0x000fea0003800200 */
.L_x_647:
        /* <DEDUP_REMOVED lines=17> */
.L_x_650:
[----:B------:R-:W-:Y:S05]  /*3fb0*/  BSYNC.RECONVERGENT B2 ;  /* 0x0000000000027941 */ /* 0x000fea0003800200 */
.L_x_649:
        /* <DEDUP_REMOVED lines=17> */
.L_x_652:
[----:B------:R-:W-:Y:S05]  /*40d0*/  BSYNC.RECONVERGENT B2 ;  /* 0x0000000000027941 */ /* 0x000fea0003800200 */
.L_x_651:
        /* <DEDUP_REMOVED lines=17> */
.L_x_654:
[----:B------:R-:W-:Y:S05]  /*41f0*/  BSYNC.RECONVERGENT B2 ;  /* 0x0000000000027941 */ /* 0x000fea0003800200 */
.L_x_653:
[----:B------:R-:W-:Y:S01]  /*4200*/  VIADD R18, R18, 0x400 ;  /* 0x0000040012127836 */ /* 0x000fe20000000000 */
[----:B------:R-:W-:Y:S01]  /*4210*/  IADD3 R12, P1, PT, R10, 0x4000, RZ ;  /* 0x000040000a0c7810 */ /* 0x000fe20007f3e0ff */
[----:B------:R-:W-:-:S03]  /*4220*/  VIADD R19, R19, 0x400 ;  /* 0x0000040013137836 */ /* 0x000fc60000000000 */
[----:B------:R-:W-:Y:S01]  /*4230*/  ISETP.GE.AND P0, PT, R18, R5, PT ;  /* 0x000000051200720c */ /* 0x000fe20003f06270 */
[----:B------:R-:W-:-:S12]  /*4240*/  IMAD.X R13, RZ, RZ, R11, P1 ;  /* 0x000000ffff0d7224 */ /* 0x000fd800008e060b */
[----:B------:R-:W-:Y:S05]  /*4250*/  @!P0 BRA `(.L_x_655) ;  /* 0xfffffff8009c8947 */ /* 0x000fea000383ffff */
.L_x_641:
[----:B------:R-:W-:Y:S05]  /*4260*/  BSYNC.RECONVERGENT B1 ;  /* 0x0000000000017941 */ /* 0x000fea0003800200 */
.L_x_640:
        /* <DEDUP_REMOVED lines=31> */
.L_x_657:
[----:B------:R-:W-:Y:S05]  /*4460*/  BSYNC.RECONVERGENT B1 ;  /* 0x0000000000017941 */ /* 0x000fea0003800200 */
.L_x_656:
        /* <DEDUP_REMOVED lines=24> */
.L_x_659:
[----:B------:R-:W-:Y:S05]  /*45f0*/  BSYNC.RECONVERGENT B1 ;  /* 0x0000000000017941 */ /* 0x000fea0003800200 */
.L_x_658:
[----:B0-----:R0:W4:Y:S01]  /*4600*/  SHFL.DOWN PT, R5, R2, 0x4, 0x1f ;  /* 0x08801f0002057f89 */ /* 0x00112200000e0000 */
[----:B------:R-:W-:Y:S01]  /*4610*/  BSSY.RECONVERGENT B1, `(.L_x_660) ;  /* 0x0000017000017945 */ /* 0x000fe20003800200 */
[----:B--2---:R-:W-:Y:S02]  /*4620*/  IMAD.MOV.U32 R3, RZ, RZ, R2 ;  /* 0x000000ffff037224 */ /* 0x004fe400078e0002 */
[----:B------:R0:W2:Y:S01]  /*4630*/  SHFL.DOWN PT, R9, R4, 0x4, 0x1f ;  /* 0x08801f0004097f89 */ /* 0x0000a200000e0000 */
[----:B------:R-:W-:Y:S02]  /*4640*/  IMAD.MOV.U32 R6, RZ, RZ, R4 ;  /* 0x000000ffff067224 */ /* 0x000fe400078e0004 */
[----:B------:R-:W-:Y:S01]  /*4650*/  IMAD.MOV.U32 R7, RZ, RZ, R8 ;  /* 0x000000ffff077224 */ /* 0x000fe200078e0008 */
[----:B------:R0:W0:Y:S01]  /*4660*/  SHFL.DOWN PT, R11, R8, 0x4, 0x1f ;  /* 0x08801f00080b7f89 */ /* 0x00002200000e0000 */
[----:B------:R-:W-:Y:S05]  /*4670*/  @P5 BRA `(.L_x_661) ;  /* 0x0000000000405947 */ /* 0x000fea0003800000 */
[----:B----4-:R-:W-:Y:S01]  /*4680*/  FSETP.GEU.AND P0, PT, R2, R5, PT ;  /* 0x000000050200720b */ /* 0x010fe20003f0e000 */
[----:B------:R-:W-:Y:S02]  /*4690*/  IMAD.MOV.U32 R3, RZ, RZ, R5 ;  /* 0x000000ffff037224 */ /* 0x000fe400078e0005 */
[----:B--2---:R-:W-:Y:S02]  /*46a0*/  IMAD.MOV.U32 R6, RZ, RZ, R9 ;  /* 0x000000ffff067224 */ /* 0x004fe400078e0009 */
        /* <DEDUP_REMOVED lines=13> */
.L_x_661:
[----:B------:R-:W-:Y:S05]  /*4780*/  BSYNC.RECONVERGENT B1 ;  /* 0x0000000000017941 */ /* 0x000fea0003800200 */
.L_x_660:
        /* <DEDUP_REMOVED lines=24> */
.L_x_663:
[----:B------:R-:W-:Y:S05]  /*4910*/  BSYNC.RECONVERGENT B1 ;  /* 0x0000000000017941 */ /* 0x000fea0003800200 */
.L_x_662:
[----:B0-----:R0:W4:Y:S01]  /*4920*/  SHFL.DOWN PT, R3, R2, 0x10, 0x1f ;  /* 0x0a001f0002037f89 */ /* 0x00112200000e0000 */
[----:B------:R-:W-:Y:S01]  /*4930*/  BSSY.RECONVERGENT B1, `(.L_x_664) ;  /* 0x0000017000017945 */ /* 0x000fe20003800200 */
[----:B------:R-:W-:Y:S02]  /*4940*/  IMAD.MOV.U32 R8, RZ, RZ, R2 ;  /* 0x000000ffff087224 */ /* 0x000fe400078e0002 */
[----:B------:R0:W0:Y:S01]  /*4950*/  SHFL.DOWN PT, R9, R4, 0x10, 0x1f ;  /* 0x0a001f0004097f89 */ /* 0x00002200000e0000 */
[----:B--2---:R-:W-:Y:S02]  /*4960*/  IMAD.MOV.U32 R7, RZ, RZ, R4 ;  /* 0x000000ffff077224 */ /* 0x004fe400078e0004 */
[----:B------:R-:W-:Y:S01]  /*4970*/  IMAD.MOV.U32 R6, RZ, RZ, R5 ;  /* 0x000000ffff067224 */ /* 0x000fe200078e0005 */
[----:B-1----:R1:W2:Y:S01]  /*4980*/  SHFL.DOWN PT, R10, R5, 0x10, 0x1f ;  /* 0x0a001f00050a7f89 */ /* 0x0022a200000e0000 */
[----:B------:R-:W-:Y:S05]  /*4990*/  @P3 BRA `(.L_x_665) ;  /* 0x0000000000403947 */ /* 0x000fea0003800000 */
[----:B----4-:R-:W-:Y:S01]  /*49a0*/  FSETP.GEU.AND P0, PT, R2, R3, PT ;  /* 0x000000030200720b */ /* 0x010fe20003f0e000 */
[----:B------:R-:W-:Y:S02]  /*49b0*/  IMAD.MOV.U32 R8, RZ, RZ, R3 ;  /* 0x000000ffff087224 */ /* 0x000fe400078e0003 */
[----:B0-----:R-:W-:Y:S02]  /*49c0*/  IMAD.MOV.U32 R7, RZ, RZ, R9 ;  /* 0x000000ffff077224 */ /* 0x001fe400078e0009 */
[----:B--2---:R-:W-:-:S08]  /*49d0*/  IMAD.MOV.U32 R6, RZ, RZ, R10 ;  /* 0x000000ffff067224 */ /* 0x004fd000078e000a */
        /* <DEDUP_REMOVED lines=12> */
.L_x_665:
[----:B------:R-:W-:Y:S05]  /*4aa0*/  BSYNC.RECONVERGENT B1 ;  /* 0x0000000000017941 */ /* 0x000fea0003800200 */
.L_x_664:
[----:B------:R-:W-:Y:S04]  /*4ab0*/  BSSY.RECONVERGENT B1, `(.L_x_666) ;  /* 0x000000c000017945 */ /* 0x000fe80003800200 */
[----:B------:R-:W-:Y:S05]  /*4ac0*/  @P2 BRA `(.L_x_667) ;  /* 0x0000000000282947 */ /* 0x000fea0003800000 */
[----:B0-----:R-:W0:Y:S01]  /*4ad0*/  S2R R4, SR_CgaCtaId ;  /* 0x0000000000047919 */ /* 0x001e220000008800 */
[----:B----4-:R-:W-:Y:S02]  /*4ae0*/  MOV R3, 0x400 ;  /* 0x0000040000037802 */ /* 0x010fe40000000f00 */
[----:B------:R-:W-:-:S04]  /*4af0*/  SHF.R.U32.HI R2, RZ, 0x1, R0 ;  /* 0x00000001ff027819 */ /* 0x000fc80000011600 */
[----:B------:R-:W-:Y:S02]  /*4b00*/  LOP3.LUT R2, R2, 0x1f0, RZ, 0xc0, !PT ;  /* 0x000001f002027812 */ /* 0x000fe400078ec0ff */
[----:B0-----:R-:W-:-:S05]  /*4b10*/  LEA R3, R4, R3, 0x18 ;  /* 0x0000000304037211 */ /* 0x001fca00078ec0ff */
[----:B-1----:R-:W-:Y:S02]  /*4b20*/  IMAD.IADD R5, R2, 0x1, R3 ;  /* 0x0000000102057824 */ /* 0x002fe400078e0203 */
[----:B------:R-:W-:Y:S02]  /*4b30*/  IMAD.MOV.U32 R2, RZ, RZ, R7 ;  /* 0x000000ffff027224 */ /* 0x000fe400078e0007 */
[----:B------:R-:W-:Y:S01]  /*4b40*/  IMAD.MOV.U32 R3, RZ, RZ, R6 ;  /* 0x000000ffff037224 */ /* 0x000fe200078e0006 */
[----:B------:R0:W-:Y:S04]  /*4b50*/  STS [R5+0x8], R8 ;  /* 0x0000080805007388 */ /* 0x0001e80000000800 */
[----:B------:R0:W-:Y:S02]  /*4b60*/  STS.64 [R5+0x10], R2 ;  /* 0x0000100205007388 */ /* 0x0001e40000000a00 */
.L_x_667:
[----:B------:R-:W-:Y:S05]  /*4b70*/  BSYNC.RECONVERGENT B1 ;  /* 0x0000000000017941 */ /* 0x000fea0003800200 */
.L_x_666:
        /* <DEDUP_REMOVED lines=8> */
[----:B-1----:R-:W1:Y:S04]  /*4c00*/  LDS.64 R4, [R24+0x20] ;  /* 0x0000200018047984 */ /* 0x002e680000000a00 */
[----:B------:R4:W2:Y:S04]  /*4c10*/  LDS R18, [R24+0x28] ;  /* 0x0000280018127984 */ /* 0x0008a80000000800 */
[----:B------:R4:W2:Y:S01]  /*4c20*/  LDS R16, [R24+0x38] ;  /* 0x0000380018107984 */ /* 0x0008a20000000800 */
[----:B0-----:R-:W-:Y:S01]  /*4c30*/  FSETP.GEU.AND P0, PT, R8, R3, PT ;  /* 0x000000030800720b */ /* 0x001fe20003f0e000 */
[----:B------:R-:W-:-:S02]  /*4c40*/  IMAD.MOV.U32 R19, RZ, RZ, R3 ;  /* 0x000000ffff137224 */ /* 0x000fc400078e0003 */
[----:B-1----:R-:W-:Y:S02]  /*4c50*/  IMAD.MOV.U32 R21, RZ, RZ, R4 ;  /* 0x000000ffff157224 */ /* 0x002fe400078e0004 */
[----:B------:R-:W-:-:S08]  /*4c60*/  IMAD.MOV.U32 R20, RZ, RZ, R5 ;  /* 0x000000ffff147224 */ /* 0x000fd000078e0005 */
[----:B--2-4-:R-:W-:Y:S05]  /*4c70*/  @!P0 BRA `(.L_x_669) ;  /* 0x00000000002c8947 */ /* 0x014fea0003800000 */
        /* <DEDUP_REMOVED lines=11> */
.L_x_669:
[----:B------:R-:W-:Y:S05]  /*4d30*/  BSYNC.RECONVERGENT B1 ;  /* 0x0000000000017941 */ /* 0x000fea0003800200 */
.L_x_668:
        /* <DEDUP_REMOVED lines=27> */
.L_x_671:
[----:B------:R-:W-:Y:S05]  /*4ef0*/  BSYNC.RECONVERGENT B1 ;  /* 0x0000000000017941 */ /* 0x000fea0003800200 */
.L_x_670:
        /* <DEDUP_REMOVED lines=17> */
.L_x_673:
[----:B------:R-:W-:Y:S05]  /*5010*/  BSYNC.RECONVERGENT B1 ;  /* 0x0000000000017941 */ /* 0x000fea0003800200 */
.L_x_672:
        /* <DEDUP_REMOVED lines=17> */
.L_x_675:
[----:B------:R-:W-:Y:S05]  /*5130*/  BSYNC.RECONVERGENT B1 ;  /* 0x0000000000017941 */ /* 0x000fea0003800200 */
.L_x_674:
        /* <DEDUP_REMOVED lines=17> */
.L_x_677:
[----:B------:R-:W-:Y:S05]  /*5250*/  BSYNC.RECONVERGENT B1 ;  /* 0x0000000000017941 */ /* 0x000fea0003800200 */
.L_x_676:
        /* <DEDUP_REMOVED lines=17> */
.L_x_679:
[----:B------:R-:W-:Y:S05]  /*5370*/  BSYNC.RECONVERGENT B1 ;  /* 0x0000000000017941 */ /* 0x000fea0003800200 */
.L_x_678:
        /* <DEDUP_REMOVED lines=16> */
.L_x_601:
[----:B------:R-:W-:Y:S05]  /*5480*/  BSYNC.RECONVERGENT B0 ;  /* 0x0000000000007941 */ /* 0x000fea0003800200 */
.L_x_568:
        /* <DEDUP_REMOVED lines=8> */
.L_x_680:
        /* <DEDUP_REMOVED lines=15> */
.L_x_1248:


//--------------------- .text._ZN6thrust24THRUST_300001_SM_1000_NS8cuda_cub4core6detail13_kernel_agentINS1_8__reduce10DrainAgentIiEEJN3cub18CUB_300001_SM_10009GridQueueIjEEiEEEvDpT0_ --------------------------
	.section	.text._ZN6thrust24THRUST_300001_SM_1000_NS8cuda_cub4core6detail13_kernel_agentINS1_8__reduce10DrainAgentIiEEJN3cub18CUB_300001_SM_10009GridQueueIjEEiEEEvDpT0_,"ax",@progbits
	.align	128
        .global         _ZN6thrust24THRUST_300001_SM_1000_NS8cuda_cub4core6detail13_kernel_agentINS1_8__reduce10DrainAgentIiEEJN3cub18CUB_300001_SM_10009GridQueueIjEEiEEEvDpT0_
        .type           _ZN6thrust24THRUST_300001_SM_1000_NS8cuda_cub4core6detail13_kernel_agentINS1_8__reduce10DrainAgentIiEEJN3cub18CUB_300001_SM_10009GridQueueIjEEiEEEvDpT0_,@function
        .size           _ZN6thrust24THRUST_300001_SM_1000_NS8cuda_cub4core6detail13_kernel_agentINS1_8__reduce10DrainAgentIiEEJN3cub18CUB_300001_SM_10009GridQueueIjEEiEEEvDpT0_,(.L_x_1249 - _ZN6thrust24THRUST_300001_SM_1000_NS8cuda_cub4core6detail13_kernel_agentINS1_8__reduce10DrainAgentIiEEJN3cub18CUB_300001_SM_10009GridQueueIjEEiEEEvDpT0_)
        .other          _ZN6thrust24THRUST_300001_SM_1000_NS8cuda_cub4core6detail13_kernel_agentINS1_8__reduce10DrainAgentIiEEJN3cub18CUB_300001_SM_10009GridQueueIjEEiEEEvDpT0_,@"STO_CUDA_ENTRY STV_DEFAULT"
_ZN6thrust24THRUST_300001_SM_1000_NS8cuda_cub4core6detail13_kernel_agentINS1_8__reduce10DrainAgentIiEEJN3cub18CUB_300001_SM_10009GridQueueIjEEiEEEvDpT0_:
.text._ZN6thrust24THRUST_300001_SM_1000_NS8cuda_cub4core6detail13_kernel_agentINS1_8__reduce10DrainAgentIiEEJN3cub18CUB_300001_SM_10009GridQueueIjEEiEEEvDpT0_:
[----:B------:R-:W-:Y:S08]  /*0000*/  LDC R1, c[0x0][0x37c] ;  /* 0x0000df00ff017b82 */ /* 0x000ff00000000800 */
[----:B------:R-:W0:Y:S01]  /*0010*/  LDC.64 R2, c[0x0][0x380] ;  /* 0x0000e000ff027b82 */ /* 0x000e220000000a00 */
[----:B------:R-:W0:Y:S07]  /*0020*/  LDCU.64 UR4, c[0x0][0x358] ;  /* 0x00006b00ff0477ac */ /* 0x000e2e0008000a00 */
[----:B------:R-:W1:Y:S01]  /*0030*/  LDC R5, c[0x0][0x388] ;  /* 0x0000e200ff057b82 */ /* 0x000e620000000800 */
[----:B0-----:R-:W-:Y:S04]  /*0040*/  STG.E desc[UR4][R2.64+0x4], RZ ;  /* 0x000004ff02007986 */ /* 0x001fe8000c101904 */
[----:B-1----:R-:W-:Y:S01]  /*0050*/  STG.E desc[UR4][R2.64], R5 ;  /* 0x0000000502007986 */ /* 0x002fe2000c101904 */
[----:B------:R-:W-:Y:S05]  /*0060*/  EXIT ;  /* 0x000000000000794d */ /* 0x000fea0003800000 */
.L_x_681:
        /* <DEDUP_REMOVED lines=9> */
.L_x_1249:


//--------------------- .text._ZN6thrust24THRUST_300001_SM_1000_NS8cuda_cub4core6detail13_kernel_agentINS1_8__reduce11ReduceAgentINS0_12zip_iteratorIN4cuda3std3__45tupleIJNS0_10device_ptrIfEENS0_17counting_iteratorIlNS0_11use_defaultESF_SF_EEEEEEEPNSB_IJflEEESJ_iNS1_9__extrema9arg_max_fIflNSA_4lessIfEEEEEEJSI_SK_iN3cub18CUB_300001_SM_100013GridEvenShareIiEENSS_9GridQueueIjEESP_EEEvDpT0_ --------------------------
	.section	.text._ZN6thrust24THRUST_300001_SM_1000_NS8cuda_cub4core6detail13_kernel_agentINS1_8__reduce11ReduceAgentINS0_12zip_iteratorIN4cuda3std3__45tupleIJNS0_10device_ptrIfEENS0_17counting_iteratorIlNS0_11use_defaultESF_SF_EEEEEEEPNSB_IJflEEESJ_iNS1_9__extrema9arg_max_fIflNSA_4lessIfEEEEEEJSI_SK_iN3cub18CUB_300001_SM_100013GridEvenShareIiEENSS_9GridQueueIjEESP_EEEvDpT0_,"ax",@progbits
	.align	128
        .global         _ZN6thrust24THRUST_300001_SM_1000_NS8cuda_cub4core6detail13_kernel_agentINS1_8__reduce11ReduceAgentINS0_12zip_iteratorIN4cuda3std3__45tupleIJNS0_10device_ptrIfEENS0_17counting_iteratorIlNS0_11use_defaultESF_SF_EEEEEEEPNSB_IJflEEESJ_iNS1_9__extrema9arg_max_fIflNSA_4lessIfEEEEEEJSI_SK_iN3cub18CUB_300001_SM_100013GridEvenShareIiEENSS_9GridQueueIjEESP_EEEvDpT0_
        .type           _ZN6thrust24THRUST_300001_SM_1000_NS8cuda_cub4core6detail13_kernel_agentINS1_8__reduce11ReduceAgentINS0_12zip_iteratorIN4cuda3std3__45tupleIJNS0_10device_ptrIfEENS0_17counting_iteratorIlNS0_11use_defaultESF_SF_EEEEEEEPNSB_IJflEEESJ_iNS1_9__extrema9arg_max_fIflNSA_4lessIfEEEEEEJSI_SK_iN3cub18CUB_300001_SM_100013GridEvenShareIiEENSS_9GridQueueIjEESP_EEEvDpT0_,@function
        .size           _ZN6thrust24THRUST_300001_SM_1000_NS8cuda_cub4core6detail13_kernel_agentINS1_8__reduce11ReduceAgentINS0_12zip_iteratorIN4cuda3std3__45tupleIJNS0_10device_ptrIfEENS0_17counting_iteratorIlNS0_11use_defaultESF_SF_EEEEEEEPNSB_IJflEEESJ_iNS1_9__extrema9arg_max_fIflNSA_4lessIfEEEEEEJSI_SK_iN3cub18CUB_300001_SM_100013GridEvenShareIiEENSS_9GridQueueIjEESP_EEEvDpT0_,(.L_x_1250 - _ZN6thrust24THRUST_300001_SM_1000_NS8cuda_cub4core6detail13_kernel_agentINS1_8__reduce11ReduceAgentINS0_12zip_iteratorIN4cuda3std3__45tupleIJNS0_10device_ptrIfEENS0_17counting_iteratorIlNS0_11use_defaultESF_SF_EEEEEEEPNSB_IJflEEESJ_iNS1_9__extrema9arg_max_fIflNSA_4lessIfEEEEEEJSI_SK_iN3cub18CUB_300001_SM_100013GridEvenShareIiEENSS_9GridQueueIjEESP_EEEvDpT0_)
        .other          _ZN6thrust24THRUST_300001_SM_1000_NS8cuda_cub4core6detail13_kernel_agentINS1_8__reduce11ReduceAgentINS0_12zip_iteratorIN4cuda3std3__45tupleIJNS0_10device_ptrIfEENS0_17counting_iteratorIlNS0_11use_defaultESF_SF_EEEEEEEPNSB_IJflEEESJ_iNS1_9__extrema9arg_max_fIflNSA_4lessIfEEEEEEJSI_SK_iN3cub18CUB_300001_SM_100013GridEvenShareIiEENSS_9GridQueueIjEESP_EEEvDpT0_,@"STO_CUDA_ENTRY STV_DEFAULT"
_ZN6thrust24THRUST_300001_SM_1000_NS8cuda_cub4core6detail13_kernel_agentINS1_8__reduce11ReduceAgentINS0_12zip_iteratorIN4cuda3std3__45tupleIJNS0_10device_ptrIfEENS0_17counting_iteratorIlNS0_11use_defaultESF_SF_EEEEEEEPNSB_IJflEEESJ_iNS1_9__extrema9arg_max_fIflNSA_4lessIfEEEEEEJSI_SK_iN3cub18CUB_300001_SM_100013GridEvenShareIiEENSS_9GridQueueIjEESP_EEEvDpT0_:
.text._ZN6thrust24THRUST_300001_SM_1000_NS8cuda_cub4core6detail13_kernel_agentINS1_8__reduce11ReduceAgentINS0_12zip_iteratorIN4cuda3std3__45tupleIJNS0_10device_ptrIfEENS0_17counting_iteratorIlNS0_11use_defaultESF_SF_EEEEEEEPNSB_IJflEEESJ_iNS1_9__extrema9arg_max_fIflNSA_4lessIfEEEEEEJSI_SK_iN3cub18CUB_300001_SM_100013GridEvenShareIiEENSS_9GridQueueIjEESP_EEEvDpT0_:
[----:B------:R-:W-:Y:S01]  /*0000*/  LDC R1, c[0x0][0x37c] ;  /* 0x0000df00ff017b82 */ /* 0x000fe20000000800 */
[----:B------:R-:W0:Y:S01]  /*0010*/  S2R R0, SR_CTAID.X ;  /* 0x0000000000007919 */ /* 0x000e220000002500 */
[----:B------:R-:W1:Y:S01]  /*0020*/  LDCU UR4, c[0x0][0x398] ;  /* 0x00007300ff0477ac */ /* 0x000e620008000800 */
[----:B------:R-:W-:Y:S01]  /*0030*/  BSSY.RECONVERGENT B0, `(.L_x_682) ;  /* 0x0000586000007945 */ /* 0x000fe20003800200 */
[----:B------:R-:W2:Y:S01]  /*0040*/  LDCU UR6, c[0x0][0x370] ;  /* 0x00006e00ff0677ac */ /* 0x000ea20008000800 */
[----:B------:R-:W3:Y:S01]  /*0050*/  LDCU.64 UR10, c[0x0][0x358] ;  /* 0x00006b00ff0a77ac */ /* 0x000ee20008000a00 */
[----:B-1----:R-:W-:Y:S01]  /*0060*/  IMAD.U32 R4, RZ, RZ, UR4 ;  /* 0x00000004ff047e24 */ /* 0x002fe2000f8e00ff */
[----:B--2---:R-:W-:Y:S01]  /*0070*/  UIMAD UR6, UR6, 0x500, URZ ;  /* 0x00000500060678a4 */ /* 0x004fe2000f8e02ff */
[----:B0-----:R-:W-:-:S04]  /*0080*/  IMAD R5, R0, 0x500, RZ ;  /* 0x0000050000057824 */ /* 0x001fc800078e02ff */
[----:B------:R-:W-:-:S05]  /*0090*/  VIADD R3, R5, 0x500 ;  /* 0x0000050005037836 */ /* 0x000fca0000000000 */
[----:B------:R-:W-:-:S13]  /*00a0*/  ISETP.GT.AND P0, PT, R3, R4, PT ;  /* 0x000000040300720c */ /* 0x000fda0003f04270 */
[----:B---3--:R-:W-:Y:S05]  /*00b0*/  @!P0 BRA `(.L_x_683) ;  /* 0x0000003000b48947 */ /* 0x008fea0003800000 */
[----:B------:R-:W0:Y:S01]  /*00c0*/  S2R R2, SR_TID.X ;  /* 0x0000000000027919 */ /* 0x000e220000002100 */
[----:B------:R-:W-:Y:S01]  /*00d0*/  IMAD.IADD R3, R4, 0x1, -R5 ;  /* 0x0000000104037824 */ /* 0x000fe200078e0a05 */
[----:B------:R-:W1:Y:S01]  /*00e0*/  LDCU.64 UR6, c[0x0][0x388] ;  /* 0x00007100ff0677ac */ /* 0x000e620008000a00 */
[----:B------:R-:W-:Y:S01]  /*00f0*/  BSSY.RECONVERGENT B1, `(.L_x_684) ;  /* 0x000000f000017945 */ /* 0x000fe20003800200 */
[----:B------:R-:W-:Y:S01]  /*0100*/  CS2R R6, SRZ ;  /* 0x0000000000067805 */ /* 0x000fe2000001ff00 */
[----:B------:R-:W-:Y:S01]  /*0110*/  IMAD.MOV.U32 R8, RZ, RZ, RZ ;  /* 0x000000ffff087224 */ /* 0x000fe200078e00ff */
[----:B------:R-:W2:Y:S01]  /*0120*/  LDCU.64 UR8, c[0x0][0x388] ;  /* 0x00007100ff0877ac */ /* 0x000ea20008000a00 */
[----:B0-----:R-:W-:Y:S01]  /*0130*/  ISETP.GE.AND P0, PT, R2, R3, PT ;  /* 0x000000030200720c */ /* 0x001fe20003f06270 */
[----:B------:R-:W-:-:S12]  /*0140*/  IMAD.MOV.U32 R10, RZ, RZ, R2 ;  /* 0x000000ffff0a7224 */ /* 0x000fd800078e0002 */
[----:B-12---:R-:W-:Y:S05]  /*0150*/  @P0 BRA `(.L_x_685) ;  /* 0x0000000000200947 */ /* 0x006fea0003800000 */
[----:B------:R-:W0:Y:S01]  /*0160*/  LDC.64 R12, c[0x0][0x380] ;  /* 0x0000e000ff0c7b82 */ /* 0x000e220000000a00 */
[----:B------:R-:W-:Y:S01]  /*0170*/  IMAD.IADD R9, R5, 0x1, R2 ;  /* 0x0000000105097824 */ /* 0x000fe200078e0202 */
[----:B------:R-:W1:Y:S03]  /*0180*/  LDCU.64 UR4, c[0x0][0x388] ;  /* 0x00007100ff0477ac */ /* 0x000e660008000a00 */
[----:B0-----:R-:W-:-:S05]  /*0190*/  IMAD.WIDE R12, R9, 0x4, R12 ;  /* 0x00000004090c7825 */ /* 0x001fca00078e020c */
[----:B------:R0:W5:Y:S01]  /*01a0*/  LDG.E R7, desc[UR10][R12.64] ;  /* 0x0000000a0c077981 */ /* 0x000162000c1e1900 */
[----:B-1----:R-:W-:Y:S01]  /*01b0*/  IADD3 R6, P0, PT, R9, UR4, RZ ;  /* 0x0000000409067c10 */ /* 0x002fe2000ff1e0ff */
[----:B------:R-:W-:-:S03]  /*01c0*/  VIADD R10, R2, 0x100 ;  /* 0x00000100020a7836 */ /* 0x000fc60000000000 */
[----:B------:R-:W-:-:S09]  /*01d0*/  LEA.HI.X.SX32 R8, R9, UR5, 0x1, P0 ;  /* 0x0000000509087c11 */ /* 0x000fd200080f0eff */
.L_x_685:
[----:B------:R-:W-:Y:S05]  /*01e0*/  BSYNC.RECONVERGENT B1 ;  /* 0x0000000000017941 */ /* 0x000fea0003800200 */
.L_x_684:
[----:B------:R-:W-:Y:S01]  /*01f0*/  ISETP.GE.AND P0, PT, R10, R3, PT ;  /* 0x000000030a00720c */ /* 0x000fe20003f06270 */
[----:B------:R-:W-:-:S12]  /*0200*/  BSSY.RECONVERGENT B1, `(.L_x_686) ;  /* 0x0000091000017945 */ /* 0x000fd80003800200 */
[----:B------:R-:W-:Y:S05]  /*0210*/  @P0 BRA `(.L_x_687) ;  /* 0x00000008003c0947 */ /* 0x000fea0003800000 */
[----:B------:R-:W-:Y:S01]  /*0220*/  LOP3.LUT R9, RZ, R10, RZ, 0x33, !PT ;  /* 0x0000000aff097212 */ /* 0x000fe200078e33ff */
[----:B------:R-:W-:Y:S03]  /*0230*/  BSSY.RECONVERGENT B2, `(.L_x_688) ;  /* 0x0000028000027945 */ /* 0x000fe60003800200 */
[----:B------:R-:W-:-:S04]  /*0240*/  IADD3 R11, PT, PT, -R5, R4, R9 ;  /* 0x00000004050b7210 */ /* 0x000fc80007ffe109 */
[----:B------:R-:W-:-:S04]  /*0250*/  LOP3.LUT R4, R11, 0x300, RZ, 0xc0, !PT ;  /* 0x000003000b047812 */ /* 0x000fc800078ec0ff */
[----:B------:R-:W-:-:S13]  /*0260*/  ISETP.NE.AND P0, PT, R4, 0x300, PT ;  /* 0x000003000400780c */ /* 0x000fda0003f05270 */
[----:B------:R-:W-:Y:S05]  /*0270*/  @!P0 BRA `(.L_x_689) ;  /* 0x00000000008c8947 */ /* 0x000fea0003800000 */
[----:B0-----:R-:W0:Y:S01]  /*0280*/  LDC.64 R12, c[0x0][0x380] ;  /* 0x0000e000ff0c7b82 */ /* 0x001e220000000a00 */
[----:B------:R-:W-:Y:S01]  /*0290*/  LEA.HI R4, R11, 0x1, RZ, 0x18 ;  /* 0x000000010b047811 */ /* 0x000fe200078fc0ff */
[----:B------:R-:W-:-:S03]  /*02a0*/  IMAD.IADD R9, R5, 0x1, R10 ;  /* 0x0000000105097824 */ /* 0x000fc600078e020a */
[----:B------:R-:W-:-:S05]  /*02b0*/  LOP3.LUT R4, R4, 0x3, RZ, 0xc0, !PT ;  /* 0x0000000304047812 */ /* 0x000fca00078ec0ff */
[----:B------:R-:W-:-:S07]  /*02c0*/  IMAD.MOV R4, RZ, RZ, -R4 ;  /* 0x000000ffff047224 */ /* 0x000fce00078e0a04 */
.L_x_692:
[----:B0-----:R-:W-:-:S06]  /*02d0*/  IMAD.WIDE R14, R9, 0x4, R12 ;  /* 0x00000004090e7825 */ /* 0x001fcc00078e020c */
[----:B------:R-:W2:Y:S01]  /*02e0*/  LDG.E R15, desc[UR10][R14.64] ;  /* 0x0000000a0e0f7981 */ /* 0x000ea2000c1e1900 */
[C---:B------:R-:W-:Y:S01]  /*02f0*/  IADD3 R20, P1, PT, R9.reuse, UR6, RZ ;  /* 0x0000000609147c10 */ /* 0x040fe2000ff3e0ff */
[----:B------:R-:W-:Y:S01]  /*0300*/  VIADD R4, R4, 0x1 ;  /* 0x0000000104047836 */ /* 0x000fe20000000000 */
[----:B------:R-:W-:Y:S01]  /*0310*/  BSSY.RECONVERGENT B3, `(.L_x_690) ;  /* 0x0000016000037945 */ /* 0x000fe20003800200 */
[----:B------:R-:W-:Y:S01]  /*0320*/  IMAD.MOV.U32 R17, RZ, RZ, R6 ;  /* 0x000000ffff117224 */ /* 0x000fe200078e0006 */
[----:B------:R-:W-:Y:S01]  /*0330*/  LEA.HI.X.SX32 R19, R9, UR7, 0x1, P1 ;  /* 0x0000000709137c11 */ /* 0x000fe200088f0eff */
[----:B------:R-:W-:Y:S01]  /*0340*/  IMAD.MOV.U32 R18, RZ, RZ, R8 ;  /* 0x000000ffff127224 */ /* 0x000fe200078e0008 */
[----:B------:R-:W-:Y:S01]  /*0350*/  ISETP.NE.AND P2, PT, R4, RZ, PT ;  /* 0x000000ff0400720c */ /* 0x000fe20003f45270 */
[----:B-----5:R-:W-:Y:S02]  /*0360*/  IMAD.MOV.U32 R16, RZ, RZ, R7 ;  /* 0x000000ffff107224 */ /* 0x020fe400078e0007 */
[----:B------:R-:W-:-:S02]  /*0370*/  IMAD.MOV.U32 R6, RZ, RZ, R20 ;  /* 0x000000ffff067224 */ /* 0x000fc400078e0014 */
        /* <DEDUP_REMOVED lines=15> */
.L_x_691:
[----:B------:R-:W-:Y:S05]  /*0470*/  BSYNC.RECONVERGENT B3 ;  /* 0x0000000000037941 */ /* 0x000fea0003800200 */
.L_x_690:
[----:B------:R-:W-:Y:S02]  /*0480*/  VIADD R10, R10, 0x100 ;  /* 0x000001000a0a7836 */ /* 0x000fe40000000000 */
[----:B------:R-:W-:Y:S01]  /*0490*/  VIADD R9, R9, 0x100 ;  /* 0x0000010009097836 */ /* 0x000fe20000000000 */
[----:B------:R-:W-:Y:S06]  /*04a0*/  @P2 BRA `(.L_x_692) ;  /* 0xfffffffc00882947 */ /* 0x000fec000383ffff */
.L_x_689:
[----:B------:R-:W-:Y:S05]  /*04b0*/  BSYNC.RECONVERGENT B2 ;  /* 0x0000000000027941 */ /* 0x000fea0003800200 */
.L_x_688:
[----:B------:R-:W-:-:S13]  /*04c0*/  ISETP.GE.U32.AND P0, PT, R11, 0x300, PT ;  /* 0x000003000b00780c */ /* 0x000fda0003f06070 */
[----:B------:R-:W-:Y:S05]  /*04d0*/  @!P0 BRA `(.L_x_687) ;  /* 0x00000004008c8947 */ /* 0x000fea0003800000 */
[----:B0-----:R-:W0:Y:S01]  /*04e0*/  LDC.64 R12, c[0x0][0x380] ;  /* 0x0000e000ff0c7b82 */ /* 0x001e220000000a00 */
[----:B------:R-:W-:-:S04]  /*04f0*/  IMAD.IADD R9, R5, 0x1, R10 ;  /* 0x0000000105097824 */ /* 0x000fc800078e020a */
[C---:B------:R-:W-:Y:S02]  /*0500*/  VIADD R19, R9.reuse, 0x100 ;  /* 0x0000010009137836 */ /* 0x040fe40000000000 */
[C---:B------:R-:W-:Y:S02]  /*0510*/  VIADD R18, R9.reuse, 0x200 ;  /* 0x0000020009127836 */ /* 0x040fe40000000000 */
[----:B------:R-:W-:Y:S01]  /*0520*/  VIADD R20, R9, 0x300 ;  /* 0x0000030009147836 */ /* 0x000fe20000000000 */
[----:B0-----:R-:W-:-:S05]  /*0530*/  IADD3 R4, P0, PT, R12, 0x800, RZ ;  /* 0x000008000c047810 */ /* 0x001fca0007f1e0ff */
[----:B------:R-:W-:-:S08]  /*0540*/  IMAD.X R5, RZ, RZ, R13, P0 ;  /* 0x000000ffff057224 */ /* 0x000fd000000e060d */
.L_x_701:
[----:B------:R-:W-:-:S05]  /*0550*/  IMAD.WIDE R14, R9, 0x4, R4 ;  /* 0x00000004090e7825 */ /* 0x000fca00078e0204 */
[----:B------:R-:W2:Y:S04]  /*0560*/  LDG.E R22, desc[UR10][R14.64+-0x800] ;  /* 0xfff8000a0e167981 */ /* 0x000ea8000c1e1900 */
[----:B-----5:R0:W5:Y:S04]  /*0570*/  LDG.E R24, desc[UR10][R14.64+-0x400] ;  /* 0xfffc000a0e187981 */ /* 0x020168000c1e1900 */
[----:B------:R0:W5:Y:S04]  /*0580*/  LDG.E R11, desc[UR10][R14.64] ;  /* 0x0000000a0e0b7981 */ /* 0x000168000c1e1900 */
[----:B------:R0:W5:Y:S01]  /*0590*/  LDG.E R12, desc[UR10][R14.64+0x400] ;  /* 0x0004000a0e0c7981 */ /* 0x000162000c1e1900 */
[C---:B------:R-:W-:Y:S01]  /*05a0*/  IADD3 R21, P1, PT, R9.reuse, UR8, RZ ;  /* 0x0000000809157c10 */ /* 0x040fe2000ff3e0ff */
[----:B------:R-:W-:Y:S03]  /*05b0*/  BSSY.RECONVERGENT B2, `(.L_x_693) ;  /* 0x0000012000027945 */ /* 0x000fe60003800200 */
[----:B------:R-:W-:Y:S01]  /*05c0*/  LEA.HI.X.SX32 R23, R9, UR9, 0x1, P1 ;  /* 0x0000000909177c11 */ /* 0x000fe200088f0eff */
[----:B------:R-:W-:-:S04]  /*05d0*/  IMAD.MOV.U32 R16, RZ, RZ, R21 ;  /* 0x000000ffff107224 */ /* 0x000fc800078e0015 */
        /* <DEDUP_REMOVED lines=15> */
.L_x_694:
[----:B------:R-:W-:Y:S05]  /*06d0*/  BSYNC.RECONVERGENT B2 ;  /* 0x0000000000027941 */ /* 0x000fea0003800200 */
.L_x_693:
[----:B-----5:R-:W-:Y:S01]  /*06e0*/  FSETP.GEU.AND P0, PT, R13, R24, PT ;  /* 0x000000180d00720b */ /* 0x020fe20003f0e000 */
[----:B------:R-:W-:Y:S01]  /*06f0*/  BSSY.RECONVERGENT B2, `(.L_x_695) ;  /* 0x0000012000027945 */ /* 0x000fe20003800200 */
[----:B------:R-:W-:Y:S01]  /*0700*/  IADD3 R15, P1, PT, R19, UR8, RZ ;  /* 0x00000008130f7c10 */ /* 0x000fe2000ff3e0ff */
[----:B------:R-:W-:-:S03]  /*0710*/  IMAD.MOV.U32 R6, RZ, RZ, R24 ;  /* 0x000000ffff067224 */ /* 0x000fc600078e0018 */
[----:B------:R-:W-:Y:S01]  /*0720*/  LEA.HI.X.SX32 R14, R19, UR9, 0x1, P1 ;  /* 0x00000009130e7c11 */ /* 0x000fe200088f0eff */
        /* <DEDUP_REMOVED lines=14> */
.L_x_696:
[----:B------:R-:W-:Y:S05]  /*0810*/  BSYNC.RECONVERGENT B2 ;  /* 0x0000000000027941 */ /* 0x000fea0003800200 */
.L_x_695:
[----:B------:R-:W-:Y:S01]  /*0820*/  FSETP.GEU.AND P0, PT, R6, R11, PT ;  /* 0x0000000b0600720b */ /* 0x000fe20003f0e000 */
[----:B------:R-:W-:Y:S01]  /*0830*/  BSSY.RECONVERGENT B2, `(.L_x_697) ;  /* 0x0000013000027945 */ /* 0x000fe20003800200 */
[----:B------:R-:W-:Y:S01]  /*0840*/  IADD3 R16, P1, PT, R18, UR8, RZ ;  /* 0x0000000812107c10 */ /* 0x000fe2000ff3e0ff */
[----:B------:R-:W-:Y:S01]  /*0850*/  IMAD.MOV.U32 R13, RZ, RZ, R11 ;  /* 0x000000ffff0d7224 */ /* 0x000fe200078e000b */
[----:B------:R-:W-:Y:S02]  /*0860*/  IADD3 R21, P2, PT, R20, UR8, RZ ;  /* 0x0000000814157c10 */ /* 0x000fe4000ff5e0ff */
        /* <DEDUP_REMOVED lines=15> */
.L_x_698:
[----:B------:R-:W-:Y:S05]  /*0960*/  BSYNC.RECONVERGENT B2 ;  /* 0x0000000000027941 */ /* 0x000fea0003800200 */
.L_x_697:
[----:B------:R-:W-:Y:S01]  /*0970*/  FSETP.GEU.AND P0, PT, R13, R12, PT ;  /* 0x0000000c0d00720b */ /* 0x000fe20003f0e000 */
[----:B------:R-:W-:Y:S01]  /*0980*/  BSSY.RECONVERGENT B2, `(.L_x_699) ;  /* 0x0000011000027945 */ /* 0x000fe20003800200 */
[----:B------:R-:W-:Y:S01]  /*0990*/  LEA.HI.X.SX32 R16, R20, UR9, 0x1, P2 ;  /* 0x0000000914107c11 */ /* 0x000fe200090f0eff */
        /* <DEDUP_REMOVED lines=15> */
.L_x_700:
[----:B------:R-:W-:Y:S05]  /*0a90*/  BSYNC.RECONVERGENT B2 ;  /* 0x0000000000027941 */ /* 0x000fea0003800200 */
.L_x_699:
[----:B------:R-:W-:Y:S02]  /*0aa0*/  VIADD R10, R10, 0x400 ;  /* 0x000004000a0a7836 */ /* 0x000fe40000000000 */
[----:B------:R-:W-:Y:S02]  /*0ab0*/  VIADD R19, R19, 0x400 ;  /* 0x0000040013137836 */ /* 0x000fe40000000000 */
[----:B------:R-:W-:Y:S01]  /*0ac0*/  VIADD R18, R18, 0x400 ;  /* 0x0000040012127836 */ /* 0x000fe20000000000 */
[----:B------:R-:W-:Y:S01]  /*0ad0*/  ISETP.GE.AND P0, PT, R10, R3, PT ;  /* 0x000000030a00720c */ /* 0x000fe20003f06270 */
[----:B------:R-:W-:Y:S02]  /*0ae0*/  VIADD R20, R20, 0x400 ;  /* 0x0000040014147836 */ /* 0x000fe40000000000 */
[----:B------:R-:W-:-:S10]  /*0af0*/  VIADD R9, R9, 0x400 ;  /* 0x0000040009097836 */ /* 0x000fd40000000000 */
[----:B------:R-:W-:Y:S05]  /*0b00*/  @!P0 BRA `(.L_x_701) ;  /* 0xfffffff800908947 */ /* 0x000fea000383ffff */
.L_x_687:
[----:B------:R-:W-:Y:S05]  /*0b10*/  BSYNC.RECONVERGENT B1 ;  /* 0x0000000000017941 */ /* 0x000fea0003800200 */
.L_x_686:
[----:B------:R-:W-:-:S13]  /*0b20*/  ISETP.GE.AND P0, PT, R3, 0x100, PT ;  /* 0x000001000300780c */ /* 0x000fda0003f06270 */
[----:B------:R-:W-:Y:S05]  /*0b30*/  @!P0 BRA `(.L_x_702) ;  /* 0x00000010008c8947 */ /* 0x000fea0003800000 */
[----:B0-----:R-:W0:Y:S01]  /*0b40*/  S2R R12, SR_LANEID ;  /* 0x00000000000c7919 */ /* 0x001e220000000000 */
[----:B------:R-:W-:Y:S01]  /*0b50*/  BSSY.RECONVERGENT B1, `(.L_x_703) ;  /* 0x000001b000017945 */ /* 0x000fe20003800200 */
[----:B------:R-:W-:Y:S01]  /*0b60*/  IMAD.MOV.U32 R9, RZ, RZ, R6 ;  /* 0x000000ffff097224 */ /* 0x000fe200078e0006 */
[----:B-----5:R1:W2:Y:S01]  /*0b70*/  SHFL.DOWN PT, R4, R7, 0x1, 0x1f ;  /* 0x08201f0007047f89 */ /* 0x0202a200000e0000 */
        /* <DEDUP_REMOVED lines=24> */
.L_x_704:
[----:B------:R-:W-:Y:S05]  /*0d00*/  BSYNC.RECONVERGENT B1 ;  /* 0x0000000000017941 */ /* 0x000fea0003800200 */
.L_x_703:
        /* <DEDUP_REMOVED lines=12> */
[----:B---3--:R-:W-:Y:S02]  /*0dd0*/  IMAD.MOV.U32 R5, RZ, RZ, R12 ;  /* 0x000000ffff057224 */ /* 0x008fe400078e000c */
[----:B--2---:R-:W-:Y:S02]  /*0de0*/  IMAD.MOV.U32 R8, RZ, RZ, R7 ;  /* 0x000000ffff087224 */ /* 0x004fe400078e0007 */
        /* <DEDUP_REMOVED lines=13> */
.L_x_706:
[----:B------:R-:W-:Y:S05]  /*0ec0*/  BSYNC.RECONVERGENT B1 ;  /* 0x0000000000017941 */ /* 0x000fea0003800200 */
.L_x_705:
[----:B0-----:R0:W4:Y:S01]  /*0ed0*/  SHFL.DOWN PT, R9, R4, 0x4, 0x1f ;  /* 0x08801f0004097f89 */ /* 0x00112200000e0000 */
[----:B------:R-:W-:Y:S01]  /*0ee0*/  BSSY.RECONVERGENT B1, `(.L_x_707) ;  /* 0x0000017000017945 */ /* 0x000fe20003800200 */
[----:B-1----:R-:W-:Y:S02]  /*0ef0*/  IMAD.MOV.U32 R6, RZ, RZ, R5 ;  /* 0x000000ffff067224 */ /* 0x002fe400078e0005 */
[----:B------:R0:W1:Y:S01]  /*0f00*/  SHFL.DOWN PT, R10, R5, 0x4, 0x1f ;  /* 0x08801f00050a7f89 */ /* 0x00006200000e0000 */
[----:B--2---:R-:W-:Y:S02]  /*0f10*/  IMAD.MOV.U32 R7, RZ, RZ, R8 ;  /* 0x000000ffff077224 */ /* 0x004fe400078e0008 */
[----:B------:R-:W-:Y:S01]  /*0f20*/  IMAD.MOV.U32 R3, RZ, RZ, R4 ;  /* 0x000000ffff037224 */ /* 0x000fe200078e0004 */
[----:B------:R0:W2:Y:S01]  /*0f30*/  SHFL.DOWN PT, R11, R8, 0x4, 0x1f ;  /* 0x08801f00080b7f89 */ /* 0x0000a200000e0000 */
[----:B------:R-:W-:Y:S05]  /*0f40*/  @P3 BRA `(.L_x_708) ;  /* 0x0000000000403947 */ /* 0x000fea0003800000 */
[----:B----4-:R-:W-:Y:S01]  /*0f50*/  FSETP.GEU.AND P0, PT, R4, R9, PT ;  /* 0x000000090400720b */ /* 0x010fe20003f0e000 */
[----:B-1----:R-:W-:Y:S02]  /*0f60*/  IMAD.MOV.U32 R6, RZ, RZ, R10 ;  /* 0x000000ffff067224 */ /* 0x002fe400078e000a */
        /* <DEDUP_REMOVED lines=14> */
.L_x_708:
[----:B------:R-:W-:Y:S05]  /*1050*/  BSYNC.RECONVERGENT B1 ;  /* 0x0000000000017941 */ /* 0x000fea0003800200 */
.L_x_707:
[----:B0-----:R0:W0:Y:S01]  /*1060*/  SHFL.DOWN PT, R8, R3, 0x8, 0x1f ;  /* 0x09001f0003087f89 */ /* 0x00102200000e0000 */
[----:B------:R-:W-:Y:S01]  /*1070*/  BSSY.RECONVERGENT B1, `(.L_x_709) ;  /* 0x0000017000017945 */ /* 0x000fe20003800200 */
[----:B------:R-:W-:Y:S02]  /*1080*/  IMAD.MOV.U32 R5, RZ, RZ, R6 ;  /* 0x000000ffff057224 */ /* 0x000fe400078e0006 */
[----:B--2---:R2:W0:Y:S01]  /*1090*/  SHFL.DOWN PT, R11, R6, 0x8, 0x1f ;  /* 0x09001f00060b7f89 */ /* 0x00442200000e0000 */
        /* <DEDUP_REMOVED lines=20> */
.L_x_710:
[----:B------:R-:W-:Y:S05]  /*11e0*/  BSYNC.RECONVERGENT B1 ;  /* 0x0000000000017941 */ /* 0x000fea0003800200 */
.L_x_709:
[----:B0-----:R0:W4:Y:S01]  /*11f0*/  SHFL.DOWN PT, R3, R4, 0x10, 0x1f ;  /* 0x0a001f0004037f89 */ /* 0x00112200000e0000 */
[----:B------:R-:W-:Y:S01]  /*1200*/  BSSY.RECONVERGENT B1, `(.L_x_711) ;  /* 0x0000017000017945 */ /* 0x000fe20003800200 */
[----:B--2---:R-:W-:Y:S02]  /*1210*/  IMAD.MOV.U32 R7, RZ, RZ, R5 ;  /* 0x000000ffff077224 */ /* 0x004fe400078e0005 */
[----:B-1----:R0:W1:Y:S01]  /*1220*/  SHFL.DOWN PT, R10, R5, 0x10, 0x1f ;  /* 0x0a001f00050a7f89 */ /* 0x00206200000e0000 */
[----:B------:R-:W-:Y:S02]  /*1230*/  IMAD.MOV.U32 R8, RZ, RZ, R9 ;  /* 0x000000ffff087224 */ /* 0x000fe400078e0009 */
[----:B------:R-:W-:Y:S01]  /*1240*/  IMAD.MOV.U32 R6, RZ, RZ, R4 ;  /* 0x000000ffff067224 */ /* 0x000fe200078e0004 */
[----:B---3--:R0:W2:Y:S01]  /*1250*/  SHFL.DOWN PT, R12, R9, 0x10, 0x1f ;  /* 0x0a001f00090c7f89 */ /* 0x0080a200000e0000 */
        /* <DEDUP_REMOVED lines=17> */
.L_x_712:
[----:B------:R-:W-:Y:S05]  /*1370*/  BSYNC.RECONVERGENT B1 ;  /* 0x0000000000017941 */ /* 0x000fea0003800200 */
.L_x_711:
[----:B------:R-:W-:Y:S04]  /*1380*/  BSSY.RECONVERGENT B1, `(.L_x_713) ;  /* 0x000000c000017945 */ /* 0x000fe80003800200 */
[----:B------:R-:W-:Y:S05]  /*1390*/  @P2 BRA `(.L_x_714) ;  /* 0x0000000000282947 */ /* 0x000fea0003800000 */
[----:B0-----:R-:W0:Y:S01]  /*13a0*/  S2R R5, SR_CgaCtaId ;  /* 0x0000000000057919 */ /* 0x001e220000008800 */
[----:B------:R-:W-:Y:S02]  /*13b0*/  MOV R4, 0x400 ;  /* 0x0000040000047802 */ /* 0x000fe40000000f00 */
[----:B----4-:R-:W-:-:S04]  /*13c0*/  SHF.R.U32.HI R3, RZ, 0x1, R2 ;  /* 0x00000001ff037819 */ /* 0x010fc80000011602 */
[----:B------:R-:W-:Y:S02]  /*13d0*/  LOP3.LUT R3, R3, 0x1f0, RZ, 0xc0, !PT ;  /* 0x000001f003037812 */ /* 0x000fe400078ec0ff */
[----:B0-----:R-:W-:Y:S01]  /*13e0*/  LEA R4, R5, R4, 0x18 ;  /* 0x0000000405047211 */ /* 0x001fe200078ec0ff */
[----:B------:R-:W-:-:S04]  /*13f0*/  IMAD.MOV.U32 R5, RZ, RZ, R8 ;  /* 0x000000ffff057224 */ /* 0x000fc800078e0008 */
[----:B------:R-:W-:Y:S02]  /*1400*/  IMAD.IADD R3, R3, 0x1, R4 ;  /* 0x0000000103037824 */ /* 0x000fe400078e0204 */
[----:B------:R-:W-:-:S03]  /*1410*/  IMAD.MOV.U32 R4, RZ, RZ, R7 ;  /* 0x000000ffff047224 */ /* 0x000fc600078e0007 */
[----:B------:R3:W-:Y:S04]  /*1420*/  STS [R3+0x8], R6 ;  /* 0x0000080603007388 */ /* 0x0007e80000000800 */
[----:B------:R3:W-:Y:S02]  /*1430*/  STS.64 [R3+0x10], R4 ;  /* 0x0000100403007388 */ /* 0x0007e40000000a00 */
.L_x_714:
[----:B------:R-:W-:Y:S05]  /*1440*/  BSYNC.RECONVERGENT B1 ;  /* 0x0000000000017941 */ /* 0x000fea0003800200 */
.L_x_713:
[----:B------:R-:W-:Y:S01]  /*1450*/  BAR.SYNC.DEFER_BLOCKING 0x0 ;  /* 0x0000000000007b1d */ /* 0x000fe20000010000 */
[----:B------:R-:W-:-:S13]  /*1460*/  ISETP.NE.AND P2, PT, R2, RZ, PT ;  /* 0x000000ff0200720c */ /* 0x000fda0003f45270 */
[----:B------:R-:W-:Y:S05]  /*1470*/  @P2 BRA `(.L_x_715) ;  /* 0x0000004400042947 */ /* 0x000fea0003800000 */
[----:B---34-:R-:W3:Y:S01]  /*1480*/  S2R R3, SR_CgaCtaId ;  /* 0x0000000000037919 */ /* 0x018ee20000008800 */
[----:B------:R-:W-:Y:S01]  /*1490*/  MOV R2, 0x400 ;  /* 0x0000040000027802 */ /* 0x000fe20000000f00 */
[----:B------:R-:W-:Y:S03]  /*14a0*/  BSSY.RECONVERGENT B1, `(.L_x_716) ;  /* 0x0000016000017945 */ /* 0x000fe60003800200 */
[----:B---3--:R-:W-:-:S05]  /*14b0*/  LEA R26, R3, R2, 0x18 ;  /* 0x00000002031a7211 */ /* 0x008fca00078ec0ff */
[----:B0-----:R-:W0:Y:S04]  /*14c0*/  LDS R5, [R26+0x18] ;  /* 0x000018001a057984 */ /* 0x001e280000000800 */
        /* <DEDUP_REMOVED lines=19> */
.L_x_717:
[----:B------:R-:W-:Y:S05]  /*1600*/  BSYNC.RECONVERGENT B1 ;  /* 0x0000000000017941 */ /* 0x000fea0003800200 */
.L_x_716:
[----:B------:R-:W0:Y:S01]  /*1610*/  LDS.64 R6, [R26+0x30] ;  /* 0x000030001a067984 */ /* 0x000e220000000a00 */
[----:B------:R-:W-:Y:S01]  /*1620*/  FSETP.GEU.AND P0, PT, R21, R22, PT ;  /* 0x000000161500720b */ /* 0x000fe20003f0e000 */
[----:B------:R-:W-:Y:S01]  /*1630*/  BSSY.RECONVERGENT B1, `(.L_x_718) ;  /* 0x0000019000017945 */ /* 0x000fe20003800200 */
[----:B------:R-:W-:Y:S01]  /*1640*/  IMAD.MOV.U32 R23, RZ, RZ, R22 ;  /* 0x000000ffff177224 */ /* 0x000fe200078e0016 */
[----:B------:R1:W3:Y:S04]  /*1650*/  LDS R20, [R26+0x48] ;  /* 0x000048001a147984 */ /* 0x0002e80000000800 */
[----:B------:R1:W4:Y:S04]  /*1660*/  LDS R19, [R26+0x58] ;  /* 0x000058001a137984 */ /* 0x0003280000000800 */
[----:B------:R1:W1:Y:S04]  /*1670*/  LDS R18, [R26+0x68] ;  /* 0x000068001a127984 */ /* 0x0002680000000800 */
[----:B------:R0:W1:Y:S04]  /*1680*/  LDS R17, [R26+0x78] ;  /* 0x000078001a117984 */ /* 0x0000680000000800 */
[----:B------:R0:W1:Y:S04]  /*1690*/  LDS.64 R8, [R26+0x40] ;  /* 0x000040001a087984 */ /* 0x0000680000000a00 */
[----:B------:R0:W1:Y:S04]  /*16a0*/  LDS.64 R10, [R26+0x50] ;  /* 0x000050001a0a7984 */ /* 0x0000680000000a00 */
[----:B--2---:R2:W1:Y:S04]  /*16b0*/  LDS.64 R12, [R26+0x60] ;  /* 0x000060001a0c7984 */ /* 0x0044680000000a00 */
        /* <DEDUP_REMOVED lines=16> */
.L_x_719:
[----:B------:R-:W-:Y:S05]  /*17c0*/  BSYNC.RECONVERGENT B1 ;  /* 0x0000000000017941 */ /* 0x000fea0003800200 */
.L_x_718:
        /* <DEDUP_REMOVED lines=17> */
.L_x_721:
[----:B------:R-:W-:Y:S05]  /*18e0*/  BSYNC.RECONVERGENT B1 ;  /* 0x0000000000017941 */ /* 0x000fea0003800200 */
.L_x_720:
[----:B---3--:R-:W-:Y:S01]  /*18f0*/  FSETP.GEU.AND P0, PT, R3, R20, PT ;  /* 0x000000140300720b */ /* 0x008fe20003f0e000 */
        /* <DEDUP_REMOVED lines=16> */
.L_x_723:
[----:B------:R-:W-:Y:S05]  /*1a00*/  BSYNC.RECONVERGENT B1 ;  /* 0x0000000000017941 */ /* 0x000fea0003800200 */
.L_x_722:
        /* <DEDUP_REMOVED lines=17> */
.L_x_725:
[----:B------:R-:W-:Y:S05]  /*1b20*/  BSYNC.RECONVERGENT B1 ;  /* 0x0000000000017941 */ /* 0x000fea0003800200 */
.L_x_724:
        /* <DEDUP_REMOVED lines=17> */
.L_x_727:
[----:B------:R-:W-:Y:S05]  /*1c40*/  BSYNC.RECONVERGENT B1 ;  /* 0x0000000000017941 */ /* 0x000fea0003800200 */
.L_x_726:
        /* <DEDUP_REMOVED lines=18> */
.L_x_702:
[----:B------:R-:W1:Y:S01]  /*1d70*/  S2R R14, SR_LANEID ;  /* 0x00000000000e7919 */ /* 0x000e620000000000 */
[----:B------:R-:W-:Y:S01]  /*1d80*/  LOP3.LUT R4, R2, 0x3e0, RZ, 0xc0, !PT ;  /* 0x000003e002047812 */ /* 0x000fe200078ec0ff */
[----:B------:R-:W-:Y:S01]  /*1d90*/  BSSY.RECONVERGENT B1, `(.L_x_728) ;  /* 0x0000027000017945 */ /* 0x000fe20003800200 */
[----:B------:R-:W-:-:S03]  /*1da0*/  IMAD.MOV.U32 R16, RZ, RZ, R8 ;  /* 0x000000ffff107224 */ /* 0x000fc600078e0008 */
[----:B------:R-:W-:Y:S01]  /*1db0*/  VIADD R10, R4, 0x20 ;  /* 0x00000020040a7836 */ /* 0x000fe20000000000 */
[----:B------:R-:W-:-:S04]  /*1dc0*/  LOP3.LUT R4, RZ, R4, RZ, 0x33, !PT ;  /* 0x00000004ff047212 */ /* 0x000fc800078e33ff */
[----:B------:R-:W-:Y:S01]  /*1dd0*/  ISETP.GT.AND P0, PT, R10, R3, PT ;  /* 0x000000030a00720c */ /* 0x000fe20003f04270 */
[----:B------:R-:W-:-:S05]  /*1de0*/  IMAD.IADD R4, R3, 0x1, R4 ;  /* 0x0000000103047824 */ /* 0x000fca00078e0204 */
[----:B------:R-:W-:-:S05]  /*1df0*/  SEL R5, R4, 0x1f, P0 ;  /* 0x0000001f04057807 */ /* 0x000fca0000000000 */
[----:B------:R2:W3:Y:S04]  /*1e00*/  SHFL.DOWN PT, R9, R6, 0x1, R5 ;  /* 0x0820000006097989 */ /* 0x0004e800000e0005 */
[----:B------:R2:W4:Y:S01]  /*1e10*/  SHFL.DOWN PT, R11, R8, 0x1, R5 ;  /* 0x08200000080b7989 */ /* 0x00052200000e0005 */
[CC--:B-1----:R-:W-:Y:S01]  /*1e20*/  ISETP.GE.AND P0, PT, R14.reuse, R5.reuse, PT ;  /* 0x000000050e00720c */ /* 0x0c2fe20003f06270 */
[C---:B------:R-:W-:Y:S01]  /*1e30*/  VIADD R10, R14.reuse, 0x4 ;  /* 0x000000040e0a7836 */ /* 0x040fe20000000000 */
[C---:B------:R-:W-:Y:S01]  /*1e40*/  ISETP.NE.AND P2, PT, R14.reuse, RZ, PT ;  /* 0x000000ff0e00720c */ /* 0x040fe20003f45270 */
[C---:B------:R-:W-:Y:S02]  /*1e50*/  VIADD R4, R14.reuse, 0x2 ;  /* 0x000000020e047836 */ /* 0x040fe40000000000 */
[----:B0-----:R-:W-:Y:S01]  /*1e60*/  VIADD R12, R14, 0x8 ;  /* 0x000000080e0c7836 */ /* 0x001fe20000000000 */
[-C--:B------:R-:W-:Y:S01]  /*1e70*/  ISETP.GT.AND P5, PT, R10, R5.reuse, PT ;  /* 0x000000050a00720c */ /* 0x080fe20003fa4270 */
[----:B------:R-:W-:Y:S01]  /*1e80*/  VIADD R14, R14, 0x10 ;  /* 0x000000100e0e7836 */ /* 0x000fe20000000000 */
[----:B-----5:R2:W0:Y:S01]  /*1e90*/  SHFL.DOWN PT, R10, R7, 0x1, R5 ;  /* 0x08200000070a7989 */ /* 0x02042200000e0005 */
[-C--:B------:R-:W-:Y:S01]  /*1ea0*/  ISETP.GT.AND P1, PT, R4, R5.reuse, PT ;  /* 0x000000050400720c */ /* 0x080fe20003f24270 */
[----:B------:R-:W-:Y:S01]  /*1eb0*/  IMAD.MOV.U32 R4, RZ, RZ, R7 ;  /* 0x000000ffff047224 */ /* 0x000fe200078e0007 */
[----:B------:R-:W-:-:S02]  /*1ec0*/  ISETP.GT.AND P4, PT, R12, R5, PT ;  /* 0x000000050c00720c */ /* 0x000fc40003f84270 */
[----:B------:R-:W-:Y:S01]  /*1ed0*/  ISETP.GT.AND P3, PT, R14, R5, PT ;  /* 0x000000050e00720c */ /* 0x000fe20003f64270 */
[----:B------:R-:W-:Y:S01]  /*1ee0*/  IMAD.MOV.U32 R14, RZ, RZ, R6 ;  /* 0x000000ffff0e7224 */ /* 0x000fe200078e0006 */
[----:B---3--:R-:W-:Y:S11]  /*1ef0*/  @P0 BRA `(.L_x_729) ;  /* 0x0000000000400947 */ /* 0x008ff60003800000 */
[----:B0-----:R-:W-:Y:S01]  /*1f00*/  FSETP.GEU.AND P0, PT, R7, R10, PT ;  /* 0x0000000a0700720b */ /* 0x001fe20003f0e000 */
[----:B------:R-:W-:Y:S02]  /*1f10*/  IMAD.MOV.U32 R4, RZ, RZ, R10 ;  /* 0x000000ffff047224 */ /* 0x000fe400078e000a */
[----:B------:R-:W-:Y:S02]  /*1f20*/  IMAD.MOV.U32 R14, RZ, RZ, R9 ;  /* 0x000000ffff0e7224 */ /* 0x000fe400078e0009 */
[----:B----4-:R-:W-:-:S08]  /*1f30*/  IMAD.MOV.U32 R16, RZ, RZ, R11 ;  /* 0x000000ffff107224 */ /* 0x010fd000078e000b */
        /* <DEDUP_REMOVED lines=12> */
.L_x_729:
[----:B------:R-:W-:Y:S05]  /*2000*/  BSYNC.RECONVERGENT B1 ;  /* 0x0000000000017941 */ /* 0x000fea0003800200 */
.L_x_728:
[----:B--2---:R1:W2:Y:S01]  /*2010*/  SHFL.DOWN PT, R7, R4, 0x2, R5 ;  /* 0x0840000004077989 */ /* 0x0042a200000e0005 */
[----:B------:R-:W-:Y:S01]  /*2020*/  BSSY.RECONVERGENT B1, `(.L_x_730) ;  /* 0x0000017000017945 */ /* 0x000fe20003800200 */
[----:B------:R-:W-:Y:S02]  /*2030*/  IMAD.MOV.U32 R6, RZ, RZ, R4 ;  /* 0x000000ffff067224 */ /* 0x000fe400078e0004 */
[----:B------:R1:W3:Y:S01]  /*2040*/  SHFL.DOWN PT, R9, R14, 0x2, R5 ;  /* 0x084000000e097989 */ /* 0x0002e200000e0005 */
[----:B0-----:R-:W-:Y:S02]  /*2050*/  IMAD.MOV.U32 R10, RZ, RZ, R14 ;  /* 0x000000ffff0a7224 */ /* 0x001fe400078e000e */
[----:B------:R-:W-:Y:S01]  /*2060*/  IMAD.MOV.U32 R12, RZ, RZ, R16 ;  /* 0x000000ffff0c7224 */ /* 0x000fe200078e0010 */
[----:B----4-:R1:W0:Y:S01]  /*2070*/  SHFL.DOWN PT, R11, R16, 0x2, R5 ;  /* 0x08400000100b7989 */ /* 0x01022200000e0005 */
[----:B------:R-:W-:Y:S05]  /*2080*/  @P1 BRA `(.L_x_731) ;  /* 0x0000000000401947 */ /* 0x000fea0003800000 */
[----:B--2---:R-:W-:Y:S01]  /*2090*/  FSETP.GEU.AND P0, PT, R4, R7, PT ;  /* 0x000000070400720b */ /* 0x004fe20003f0e000 */
[----:B------:R-:W-:Y:S02]  /*20a0*/  IMAD.MOV.U32 R6, RZ, RZ, R7 ;  /* 0x000000ffff067224 */ /* 0x000fe400078e0007 */
[----:B---3--:R-:W-:Y:S02]  /*20b0*/  IMAD.MOV.U32 R10, RZ, RZ, R9 ;  /* 0x000000ffff0a7224 */ /* 0x008fe400078e0009 */
        /* <DEDUP_REMOVED lines=13> */
.L_x_731:
[----:B------:R-:W-:Y:S05]  /*2190*/  BSYNC.RECONVERGENT B1 ;  /* 0x0000000000017941 */ /* 0x000fea0003800200 */
.L_x_730:
[----:B--2---:R2:W4:Y:S01]  /*21a0*/  SHFL.DOWN PT, R7, R6, 0x4, R5 ;  /* 0x0880000006077989 */ /* 0x00452200000e0005 */
[----:B------:R-:W-:Y:S01]  /*21b0*/  BSSY.RECONVERGENT B1, `(.L_x_732) ;  /* 0x0000017000017945 */ /* 0x000fe20003800200 */
[----:B-1----:R-:W-:Y:S02]  /*21c0*/  IMAD.MOV.U32 R4, RZ, RZ, R6 ;  /* 0x000000ffff047224 */ /* 0x002fe400078e0006 */
[----:B---3--:R2:W1:Y:S01]  /*21d0*/  SHFL.DOWN PT, R9, R10, 0x4, R5 ;  /* 0x088000000a097989 */ /* 0x00846200000e0005 */
        /* <DEDUP_REMOVED lines=20> */
.L_x_733:
[----:B------:R-:W-:Y:S05]  /*2320*/  BSYNC.RECONVERGENT B1 ;  /* 0x0000000000017941 */ /* 0x000fea0003800200 */
.L_x_732:
        /* <DEDUP_REMOVED lines=24> */
.L_x_735:
[----:B------:R-:W-:Y:S05]  /*24b0*/  BSYNC.RECONVERGENT B1 ;  /* 0x0000000000017941 */ /* 0x000fea0003800200 */
.L_x_734:
[----:B-1----:R1:W2:Y:S01]  /*24c0*/  SHFL.DOWN PT, R9, R10, 0x10, R5 ;  /* 0x0a0000000a097989 */ /* 0x0022a200000e0005 */
[----:B------:R-:W-:Y:S01]  /*24d0*/  BSSY.RECONVERGENT B1, `(.L_x_736) ;  /* 0x0000017000017945 */ /* 0x000fe20003800200 */
[----:B------:R-:W-:Y:S02]  /*24e0*/  IMAD.MOV.U32 R6, RZ, RZ, R10 ;  /* 0x000000ffff067224 */ /* 0x000fe400078e000a */
[----:B0-----:R1:W0:Y:S01]  /*24f0*/  SHFL.DOWN PT, R11, R12, 0x10, R5 ;  /* 0x0a0000000c0b7989 */ /* 0x00122200000e0005 */
[----:B----4-:R-:W-:Y:S02]  /*2500*/  IMAD.MOV.U32 R7, RZ, RZ, R12 ;  /* 0x000000ffff077224 */ /* 0x010fe400078e000c */
[----:B---3--:R-:W-:Y:S01]  /*2510*/  IMAD.MOV.U32 R8, RZ, RZ, R14 ;  /* 0x000000ffff087224 */ /* 0x008fe200078e000e */
[----:B------:R1:W3:Y:S01]  /*2520*/  SHFL.DOWN PT, R13, R14, 0x10, R5 ;  /* 0x0a0000000e0d7989 */ /* 0x0002e200000e0005 */
[----:B------:R-:W-:Y:S05]  /*2530*/  @P3 BRA `(.L_x_737) ;  /* 0x0000000000403947 */ /* 0x000fea0003800000 */
        /* <DEDUP_REMOVED lines=16> */
.L_x_737:
[----:B------:R-:W-:Y:S05]  /*2640*/  BSYNC.RECONVERGENT B1 ;  /* 0x0000000000017941 */ /* 0x000fea0003800200 */
.L_x_736:
[----:B------:R-:W-:Y:S04]  /*2650*/  BSSY.RECONVERGENT B1, `(.L_x_738) ;  /* 0x000000c000017945 */ /* 0x000fe80003800200 */
[----:B------:R-:W-:Y:S05]  /*2660*/  @P2 BRA `(.L_x_739) ;  /* 0x0000000000282947 */ /* 0x000fea0003800000 */
[----:B-1----:R-:W1:Y:S01]  /*2670*/  S2R R10, SR_CgaCtaId ;  /* 0x00000000000a7919 */ /* 0x002e620000008800 */
[----:B------:R-:W-:Y:S02]  /*2680*/  MOV R5, 0x400 ;  /* 0x0000040000057802 */ /* 0x000fe40000000f00 */
[----:B------:R-:W-:-:S04]  /*2690*/  SHF.R.U32.HI R4, RZ, 0x1, R2 ;  /* 0x00000001ff047819 */ /* 0x000fc80000011602 */
[----:B------:R-:W-:Y:S02]  /*26a0*/  LOP3.LUT R4, R4, 0x1f0, RZ, 0xc0, !PT ;  /* 0x000001f004047812 */ /* 0x000fe400078ec0ff */
[----:B-1----:R-:W-:-:S05]  /*26b0*/  LEA R5, R10, R5, 0x18 ;  /* 0x000000050a057211 */ /* 0x002fca00078ec0ff */
[----:B--2---:R-:W-:Y:S02]  /*26c0*/  IMAD.IADD R9, R4, 0x1, R5 ;  /* 0x0000000104097824 */ /* 0x004fe400078e0205 */
[----:B------:R-:W-:Y:S02]  /*26d0*/  IMAD.MOV.U32 R4, RZ, RZ, R7 ;  /* 0x000000ffff047224 */ /* 0x000fe400078e0007 */
[----:B------:R-:W-:Y:S01]  /*26e0*/  IMAD.MOV.U32 R5, RZ, RZ, R8 ;  /* 0x000000ffff057224 */ /* 0x000fe200078e0008 */
[----:B------:R4:W-:Y:S04]  /*26f0*/  STS [R9+0x8], R6 ;  /* 0x0000080609007388 */ /* 0x0009e80000000800 */
[----:B------:R4:W-:Y:S02]  /*2700*/  STS.64 [R9+0x10], R4 ;  /* 0x0000100409007388 */ /* 0x0009e40000000a00 */
.L_x_739:
[----:B------:R-:W-:Y:S05]  /*2710*/  BSYNC.RECONVERGENT B1 ;  /* 0x0000000000017941 */ /* 0x000fea0003800200 */
.L_x_738:
[----:B------:R-:W-:Y:S01]  /*2720*/  BAR.SYNC.DEFER_BLOCKING 0x0 ;  /* 0x0000000000007b1d */ /* 0x000fe20000010000 */
[----:B------:R-:W-:-:S13]  /*2730*/  ISETP.NE.AND P2, PT, R2, RZ, PT ;  /* 0x000000ff0200720c */ /* 0x000fda0003f45270 */
[----:B------:R-:W-:Y:S05]  /*2740*/  @P2 BRA `(.L_x_715) ;  /* 0x0000003000502947 */ /* 0x000fea0003800000 */
[C---:B------:R-:W-:Y:S01]  /*2750*/  ISETP.GE.AND P0, PT, R3.reuse, 0x21, PT ;  /* 0x000000210300780c */ /* 0x040fe20003f06270 */
[----:B------:R-:W-:Y:S01]  /*2760*/  IMAD.MOV.U32 R2, RZ, RZ, R6 ;  /* 0x000000ffff027224 */ /* 0x000fe200078e0006 */
[C---:B------:R-:W-:Y:S01]  /*2770*/  ISETP.GE.AND P5, PT, R3.reuse, 0x41, PT ;  /* 0x000000410300780c */ /* 0x040fe20003fa6270 */
[----:B0-----:R-:W-:Y:S01]  /*2780*/  IMAD.MOV.U32 R11, RZ, RZ, R7 ;  /* 0x000000ffff0b7224 */ /* 0x001fe200078e0007 */
[C---:B------:R-:W-:Y:S01]  /*2790*/  ISETP.GE.AND P4, PT, R3.reuse, 0x61, PT ;  /* 0x000000610300780c */ /* 0x040fe20003f86270 */
[----:B-1----:R-:W-:Y:S01]  /*27a0*/  IMAD.MOV.U32 R10, RZ, RZ, R8 ;  /* 0x000000ffff0a7224 */ /* 0x002fe200078e0008 */
[----:B------:R-:W-:-:S07]  /*27b0*/  ISETP.GE.AND P3, PT, R3, 0x81, PT ;  /* 0x000000810300780c */ /* 0x000fce0003f66270 */
[----:B------:R-:W-:Y:S06]  /*27c0*/  @!P0 BRA `(.L_x_740) ;  /* 0x00000000005c8947 */ /* 0x000fec0003800000 */
[----:B------:R-:W0:Y:S01]  /*27d0*/  S2UR UR5, SR_CgaCtaId ;  /* 0x00000000000579c3 */ /* 0x000e220000008800 */
[----:B------:R-:W-:Y:S01]  /*27e0*/  UMOV UR4, 0x400 ;  /* 0x0000040000047882 */ /* 0x000fe20000000000 */
[----:B------:R-:W-:Y:S01]  /*27f0*/  BSSY.RECONVERGENT B1, `(.L_x_740) ;  /* 0x0000014000017945 */ /* 0x000fe20003800200 */
[----:B0-----:R-:W-:-:S09]  /*2800*/  ULEA UR4, UR5, UR4, 0x18 ;  /* 0x0000000405047291 */ /* 0x001fd2000f8ec0ff */
[----:B----4-:R-:W0:Y:S04]  /*2810*/  LDS R5, [UR4+0x18] ;  /* 0x00001804ff057984 */ /* 0x010e280008000800 */
[----:B---3--:R-:W1:Y:S01]  /*2820*/  LDS.64 R12, [UR4+0x20] ;  /* 0x00002004ff0c7984 */ /* 0x008e620008000a00 */
        /* <DEDUP_REMOVED lines=16> */
.L_x_741:
[----:B------:R-:W-:Y:S05]  /*2930*/  BSYNC.RECONVERGENT B1 ;  /* 0x0000000000017941 */ /* 0x000fea0003800200 */
.L_x_740:
[----:B----4-:R-:W-:Y:S02]  /*2940*/  IMAD.MOV.U32 R4, RZ, RZ, R2 ;  /* 0x000000ffff047224 */ /* 0x010fe400078e0002 */
[----:B--2---:R-:W-:Y:S02]  /*2950*/  IMAD.MOV.U32 R9, RZ, RZ, R11 ;  /* 0x000000ffff097224 */ /* 0x004fe400078e000b */
[----:B------:R-:W-:Y:S01]  /*2960*/  IMAD.MOV.U32 R8, RZ, RZ, R10 ;  /* 0x000000ffff087224 */ /* 0x000fe200078e000a */
[----:B------:R-:W-:Y:S06]  /*2970*/  @!P5 BRA `(.L_x_742) ;  /* 0x00000000005cd947 */ /* 0x000fec0003800000 */
[----:B------:R-:W0:Y:S01]  /*2980*/  S2UR UR5, SR_CgaCtaId ;  /* 0x00000000000579c3 */ /* 0x000e220000008800 */
[----:B------:R-:W-:Y:S01]  /*2990*/  UMOV UR4, 0x400 ;  /* 0x0000040000047882 */ /* 0x000fe20000000000 */
[----:B------:R-:W-:Y:S01]  /*29a0*/  BSSY.RECONVERGENT B1, `(.L_x_742) ;  /* 0x0000014000017945 */ /* 0x000fe20003800200 */
[----:B0-----:R-:W-:-:S09]  /*29b0*/  ULEA UR4, UR5, UR4, 0x18 ;  /* 0x0000000405047291 */ /* 0x001fd2000f8ec0ff */
[----:B------:R-:W0:Y:S04]  /*29c0*/  LDS R5, [UR4+0x28] ;  /* 0x00002804ff057984 */ /* 0x000e280008000800 */
[----:B------:R-:W1:Y:S01]  /*29d0*/  LDS.64 R6, [UR4+0x30] ;  /* 0x00003004ff067984 */ /* 0x000e620008000a00 */
        /* <DEDUP_REMOVED lines=16> */
.L_x_743:
[----:B------:R-:W-:Y:S05]  /*2ae0*/  BSYNC.RECONVERGENT B1 ;  /* 0x0000000000017941 */ /* 0x000fea0003800200 */
.L_x_742:
        /* <DEDUP_REMOVED lines=29> */
.L_x_745:
[----:B------:R-:W-:Y:S05]  /*2cc0*/  BSYNC.RECONVERGENT B1 ;  /* 0x0000000000017941 */ /* 0x000fea0003800200 */
.L_x_744:
        /* <DEDUP_REMOVED lines=26> */
.L_x_747:
[----:B------:R-:W-:Y:S05]  /*2e70*/  BSYNC.RECONVERGENT B1 ;  /* 0x0000000000017941 */ /* 0x000fea0003800200 */
.L_x_746:
        /* <DEDUP_REMOVED lines=26> */
.L_x_749:
[----:B------:R-:W-:Y:S05]  /*3020*/  BSYNC.RECONVERGENT B1 ;  /* 0x0000000000017941 */ /* 0x000fea0003800200 */
.L_x_748:
        /* <DEDUP_REMOVED lines=26> */
.L_x_751:
[----:B------:R-:W-:Y:S05]  /*31d0*/  BSYNC.RECONVERGENT B1 ;  /* 0x0000000000017941 */ /* 0x000fea0003800200 */
.L_x_750:
        /* <DEDUP_REMOVED lines=27> */
.L_x_683:
[----:B------:R-:W0:Y:S01]  /*3390*/  S2R R2, SR_TID.X ;  /* 0x0000000000027919 */ /* 0x000e220000002100 */
[----:B------:R-:W1:Y:S01]  /*33a0*/  LDCU.128 UR12, c[0x0][0x380] ;  /* 0x00007000ff0c77ac */ /* 0x000e620008000c00 */
[----:B------:R-:W-:Y:S02]  /*33b0*/  SHF.R.S32.HI R12, RZ, 0x1f, R5 ;  /* 0x0000001fff0c7819 */ /* 0x000fe40000011405 */
[----:B0-----:R-:W-:-:S04]  /*33c0*/  IADD3 R3, P0, PT, R5, R2, RZ ;  /* 0x0000000205037210 */ /* 0x001fc80007f1e0ff */
[----:B-1----:R-:W-:Y:S01]  /*33d0*/  LEA R6, P1, R3, UR12, 0x2 ;  /* 0x0000000c03067c11 */ /* 0x002fe2000f8210ff */
[----:B------:R-:W-:-:S05]  /*33e0*/  IMAD.X R8, RZ, RZ, R12, P0 ;  /* 0x000000ffff087224 */ /* 0x000fca00000e060c */
[----:B------:R-:W-:-:S05]  /*33f0*/  LEA.HI.X R7, R3, UR13, R8, 0x2, P1 ;  /* 0x0000000d03077c11 */ /* 0x000fca00088f1408 */
[----:B------:R-:W2:Y:S04]  /*3400*/  LDG.E R8, desc[UR10][R6.64] ;  /* 0x0000000a06087981 */ /* 0x000ea8000c1e1900 */
[----:B------:R-:W2:Y:S04]  /*3410*/  LDG.E R9, desc[UR10][R6.64+0x400] ;  /* 0x0004000a06097981 */ /* 0x000ea8000c1e1900 */
[----:B------:R-:W3:Y:S04]  /*3420*/  LDG.E R10, desc[UR10][R6.64+0x800] ;  /* 0x0008000a060a7981 */ /* 0x000ee8000c1e1900 */
[----:B------:R-:W4:Y:S04]  /*3430*/  LDG.E R11, desc[UR10][R6.64+0xc00] ;  /* 0x000c000a060b7981 */ /* 0x000f28000c1e1900 */
[----:B------:R0:W5:Y:S02]  /*3440*/  LDG.E R3, desc[UR10][R6.64+0x1000] ;  /* 0x0010000a06037981 */ /* 0x000164000c1e1900 */
[----:B0-----:R-:W-:-:S02]  /*3450*/  LOP3.LUT R6, R2, 0x400, RZ, 0xfc, !PT ;  /* 0x0000040002067812 */ /* 0x001fc400078efcff */
[----:B--2---:R-:W-:-:S04]  /*3460*/  FSETP.GEU.AND P0, PT, R8, R9, PT ;  /* 0x000000090800720b */ /* 0x004fc80003f0e000 */
[----:B------:R-:W-:-:S04]  /*3470*/  FSEL R9, R8, R9, P0 ;  /* 0x0000000908097208 */ /* 0x000fc80000000000 */
[----:B---3--:R-:W-:-:S04]  /*3480*/  FSETP.GEU.AND P2, PT, R9, R10, PT ;  /* 0x0000000a0900720b */ /* 0x008fc80003f4e000 */
[----:B------:R-:W-:Y:S01]  /*3490*/  FSEL R10, R9, R10, P2 ;  /* 0x0000000a090a7208 */ /* 0x000fe20001000000 */
[----:B------:R-:W-:-:S03]  /*34a0*/  VIADD R9, R2, 0x200 ;  /* 0x0000020002097836 */ /* 0x000fc60000000000 */
[----:B----4-:R-:W-:-:S04]  /*34b0*/  FSETP.GEU.AND P3, PT, R10, R11, PT ;  /* 0x0000000b0a00720b */ /* 0x010fc80003f6e000 */
[----:B------:R-:W-:Y:S01]  /*34c0*/  FSEL R10, R10, R11, P3 ;  /* 0x0000000b0a0a7208 */ /* 0x000fe20001800000 */
[----:B------:R-:W-:-:S03]  /*34d0*/  VIADD R11, R2, 0x100 ;  /* 0x00000100020b7836 */ /* 0x000fc60000000000 */
[----:B-----5:R-:W-:Y:S02]  /*34e0*/  FSETP.GEU.AND P1, PT, R10, R3, PT ;  /* 0x000000030a00720b */ /* 0x020fe40003f2e000 */
[C---:B------:R-:W-:Y:S02]  /*34f0*/  @P2 SEL R9, R2.reuse, R11, P0 ;  /* 0x0000000b02092207 */ /* 0x040fe40000000000 */
[----:B------:R-:W-:Y:S01]  /*3500*/  IADD3 R8, P2, PT, R5, UR14, RZ ;  /* 0x0000000e05087c10 */ /* 0x000fe2000ff5e0ff */
[----:B------:R-:W-:-:S03]  /*3510*/  @!P3 VIADD R9, R2, 0x300 ;  /* 0x000003000209b836 */ /* 0x000fc60000000000 */
[----:B------:R-:W-:Y:S02]  /*3520*/  IADD3.X R7, PT, PT, R12, UR15, RZ, P2, !PT ;  /* 0x0000000f0c077c10 */ /* 0x000fe400097fe4ff */
[----:B------:R-:W-:Y:S02]  /*3530*/  ISETP.LE.AND P2, PT, R4, UR6, PT ;  /* 0x0000000604007c0c */ /* 0x000fe4000bf43270 */
[----:B------:R-:W-:Y:S02]  /*3540*/  IADD3 R5, P3, PT, R6, R8, RZ ;  /* 0x0000000806057210 */ /* 0x000fe40007f7e0ff */
[C---:B------:R-:W-:Y:S02]  /*3550*/  @P1 ISETP.GE.U32.AND P0, PT, R9.reuse, R6, PT ;  /* 0x000000060900120c */ /* 0x040fe40003f06070 */
[----:B------:R-:W-:Y:S01]  /*3560*/  @P1 IADD3 R8, P4, PT, R9, R8, RZ ;  /* 0x0000000809081210 */ /* 0x000fe20007f9e0ff */
[----:B------:R-:W-:Y:S01]  /*3570*/  IMAD.X R6, RZ, RZ, R7, P3 ;  /* 0x000000ffff067224 */ /* 0x000fe200018e0607 */
[----:B------:R-:W-:-:S03]  /*3580*/  @P1 ISETP.GE.U32.AND.EX P0, PT, RZ, RZ, PT, P0 ;  /* 0x000000ffff00120c */ /* 0x000fc60003f06100 */
        /* <DEDUP_REMOVED lines=17> */
[----:B------:R-:W-:-:S05]  /*36a0*/  IMAD.MOV.U32 R11, RZ, RZ, 0x500 ;  /* 0x00000500ff0b7424 */ /* 0x000fca00078e00ff */
[----:B------:R-:W2:Y:S01]  /*36b0*/  ATOMG.E.ADD.STRONG.GPU PT, R7, desc[UR10][R8.64], R11 ;  /* 0x8000000b080779a8 */ /* 0x000ea200081ef10a */
[----:B------:R-:W0:Y:S01]  /*36c0*/  S2UR UR5, SR_CgaCtaId ;  /* 0x00000000000579c3 */ /* 0x000e220000008800 */
[----:B------:R-:W-:Y:S02]  /*36d0*/  UMOV UR4, 0x400 ;  /* 0x0000040000047882 */ /* 0x000fe40000000000 */
[----:B0-----:R-:W-:Y:S01]  /*36e0*/  ULEA UR4, UR5, UR4, 0x18 ;  /* 0x0000000405047291 */ /* 0x001fe2000f8ec0ff */
[----:B--2---:R-:W-:-:S08]  /*36f0*/  VIADD R7, R7, UR6 ;  /* 0x0000000607077c36 */ /* 0x004fd00008000000 */
[----:B------:R0:W-:Y:S03]  /*3700*/  STS [UR4+0x98], R7 ;  /* 0x00009807ff007988 */ /* 0x0001e60008000804 */
.L_x_754:
[----:B------:R-:W-:Y:S05]  /*3710*/  BSYNC.RECONVERGENT B1 ;  /* 0x0000000000017941 */ /* 0x000fea0003800200 */
.L_x_753:
[----:B------:R-:W1:Y:S08]  /*3720*/  S2UR UR5, SR_CgaCtaId ;  /* 0x00000000000579c3 */ /* 0x000e700000008800 */
[----:B------:R-:W-:Y:S06]  /*3730*/  BAR.SYNC.DEFER_BLOCKING 0x0 ;  /* 0x0000000000007b1d */ /* 0x000fec0000010000 */
[----:B------:R-:W-:-:S02]  /*3740*/  UMOV UR4, 0x400 ;  /* 0x0000040000047882 */ /* 0x000fc40000000000 */
[----:B-1----:R-:W-:-:S06]  /*3750*/  ULEA UR4, UR5, UR4, 0x18 ;  /* 0x0000000405047291 */ /* 0x002fcc000f8ec0ff */
[----:B0-----:R-:W-:-:S05]  /*3760*/  IMAD.U32 R7, RZ, RZ, UR4 ;  /* 0x00000004ff077e24 */ /* 0x001fca000f8e00ff */
[----:B------:R-:W0:Y:S02]  /*3770*/  LDS R11, [R7+0x98] ;  /* 0x00009800070b7984 */ /* 0x000e240000000800 */
[----:B0-----:R-:W-:-:S05]  /*3780*/  VIADD R13, R11, 0x500 ;  /* 0x000005000b0d7836 */ /* 0x001fca0000000000 */
[----:B------:R-:W-:-:S13]  /*3790*/  ISETP.GT.AND P0, PT, R13, R4, PT ;  /* 0x000000040d00720c */ /* 0x000fda0003f04270 */
[----:B------:R-:W-:Y:S05]  /*37a0*/  @P0 BRA `(.L_x_755) ;  /* 0x00000004004c0947 */ /* 0x000fea0003800000 */
[----:B------:R-:W-:Y:S01]  /*37b0*/  BSSY.RECONVERGENT B1, `(.L_x_755) ;  /* 0x0000052000017945 */ /* 0x000fe20003800200 */
[----:B------:R-:W-:Y:S01]  /*37c0*/  IMAD.MOV.U32 R12, RZ, RZ, R3 ;  /* 0x000000ffff0c7224 */ /* 0x000fe200078e0003 */
[----:B------:R-:W0:Y:S01]  /*37d0*/  LDCU UR7, c[0x0][0x398] ;  /* 0x00007300ff0777ac */ /* 0x000e220008000800 */
[----:B------:R-:W-:Y:S02]  /*37e0*/  IMAD.MOV.U32 R16, RZ, RZ, R5 ;  /* 0x000000ffff107224 */ /* 0x000fe400078e0005 */
[----:B------:R-:W-:Y:S01]  /*37f0*/  IMAD.MOV.U32 R23, RZ, RZ, R6 ;  /* 0x000000ffff177224 */ /* 0x000fe200078e0006 */
[----:B------:R-:W1:Y:S06]  /*3800*/  LDCU.128 UR12, c[0x0][0x380] ;  /* 0x00007000ff0c77ac */ /* 0x000e6c0008000c00 */
.L_x_758:
[----:B------:R-:W-:-:S04]  /*3810*/  IADD3 R21, P0, PT, R2, R11, RZ ;  /* 0x0000000b02157210 */ /* 0x000fc80007f1e0ff */
[----:B------:R-:W-:Y:S02]  /*3820*/  LEA.HI.X.SX32 R20, R11, RZ, 0x1, P0 ;  /* 0x000000ff0b147211 */ /* 0x000fe400000f0eff */
[----:B-1----:R-:W-:-:S04]  /*3830*/  LEA R4, P0, R21, UR12, 0x2 ;  /* 0x0000000c15047c11 */ /* 0x002fc8000f8010ff */
[----:B------:R-:W-:-:S05]  /*3840*/  LEA.HI.X R5, R21, UR13, R20, 0x2, P0 ;  /* 0x0000000d15057c11 */ /* 0x000fca00080f1414 */
[----:B------:R-:W2:Y:S04]  /*3850*/  LDG.E R11, desc[UR10][R4.64] ;  /* 0x0000000a040b7981 */ /* 0x000ea8000c1e1900 */
[----:B------:R-:W3:Y:S04]  /*3860*/  LDG.E R14, desc[UR10][R4.64+0x400] ;  /* 0x0004000a040e7981 */ /* 0x000ee8000c1e1900 */
[----:B------:R-:W4:Y:S04]  /*3870*/  LDG.E R13, desc[UR10][R4.64+0x800] ;  /* 0x0008000a040d7981 */ /* 0x000f28000c1e1900 */
[----:B------:R-:W4:Y:S01]  /*3880*/  LDG.E R10, desc[UR10][R4.64+0xc00] ;  /* 0x000c000a040a7981 */ /* 0x000f22000c1e1900 */
[----:B------:R-:W-:-:S03]  /*3890*/  IADD3 R21, P0, PT, R21, UR14, RZ ;  /* 0x0000000e15157c10 */ /* 0x000fc6000ff1e0ff */
[----:B------:R1:W5:Y:S01]  /*38a0*/  LDG.E R3, desc[UR10][R4.64+0x1000] ;  /* 0x0010000a04037981 */ /* 0x000362000c1e1900 */
[----:B------:R-:W-:Y:S01]  /*38b0*/  IADD3.X R20, PT, PT, R20, UR15, RZ, P0, !PT ;  /* 0x0000000f14147c10 */ /* 0x000fe200087fe4ff */
[----:B------:R-:W-:Y:S01]  /*38c0*/  BSSY.RECONVERGENT B2, `(.L_x_756) ;  /* 0x000002a000027945 */ /* 0x000fe20003800200 */
[----:B------:R-:W-:Y:S01]  /*38d0*/  BAR.SYNC.DEFER_BLOCKING 0x0 ;  /* 0x0000000000007b1d */ /* 0x000fe20000010000 */
[C---:B------:R-:W-:Y:S02]  /*38e0*/  IADD3 R18, P3, PT, R21.reuse, 0x100, RZ ;  /* 0x0000010015127810 */ /* 0x040fe40007f7e0ff */
[C---:B------:R-:W-:Y:S02]  /*38f0*/  IADD3 R17, P4, PT, R21.reuse, 0x200, RZ ;  /* 0x0000020015117810 */ /* 0x040fe40007f9e0ff */
[----:B-1----:R-:W-:Y:S01]  /*3900*/  IADD3 R5, P6, PT, R21, 0x400, RZ ;  /* 0x0000040015057810 */ /* 0x002fe20007fde0ff */
[----:B------:R-:W-:Y:S01]  /*3910*/  IMAD.X R19, RZ, RZ, R20, P3 ;  /* 0x000000ffff137224 */ /* 0x000fe200018e0614 */
[----:B------:R-:W-:-:S03]  /*3920*/  ISETP.NE.AND P3, PT, R2, RZ, PT ;  /* 0x000000ff0200720c */ /* 0x000fc60003f65270 */
        /* <DEDUP_REMOVED lines=9> */
[--C-:B------:R-:W-:Y:S02]  /*39c0*/  IMAD.X R16, RZ, RZ, R20.reuse, P4 ;  /* 0x000000ffff107224 */ /* 0x100fe400020e0614 */
[----:B------:R-:W-:Y:S01]  /*39d0*/  IMAD.X R15, RZ, RZ, R20, P5 ;  /* 0x000000ffff0f7224 */ /* 0x000fe200028e0614 */
[----:B------:R-:W-:-:S07]  /*39e0*/  @P2 SEL R20, R23, R20, P0 ;  /* 0x0000001417142207 */ /* 0x000fce0000000000 */
        /* <DEDUP_REMOVED lines=10> */
[----:B------:R-:W-:Y:S02]  /*3a90*/  @P2 FSEL R13, R14, R13, P0 ;  /* 0x0000000d0e0d2208 */ /* 0x000fe40000000000 */
[----:B------:R-:W-:Y:S02]  /*3aa0*/  @P2 SEL R17, R18, R17, P0 ;  /* 0x0000001112112207 */ /* 0x000fe40000000000 */
[----:B------:R-:W-:Y:S02]  /*3ab0*/  FSETP.GEU.AND P1, PT, R13, R10, PT ;  /* 0x0000000a0d00720b */ /* 0x000fe40003f2e000 */
[----:B------:R-:W-:Y:S01]  /*3ac0*/  @P2 SEL R16, R19, R16, P0 ;  /* 0x0000001013102207 */ /* 0x000fe20000000000 */
[----:B------:R-:W-:Y:S10]  /*3ad0*/  @P3 BRA `(.L_x_757) ;  /* 0x0000000000203947 */ /* 0x000ff40003800000 */
[----:B------:R-:W-:-:S05]  /*3ae0*/  IMAD.MOV.U32 R11, RZ, RZ, 0x500 ;  /* 0x00000500ff0b7424 */ /* 0x000fca00078e00ff */
[----:B------:R-:W2:Y:S01]  /*3af0*/  ATOMG.E.ADD.STRONG.GPU PT, R4, desc[UR10][R8.64], R11 ;  /* 0x8000000b080479a8 */ /* 0x000ea200081ef10a */
[----:B------:R-:W1:Y:S01]  /*3b00*/  S2UR UR5, SR_CgaCtaId ;  /* 0x00000000000579c3 */ /* 0x000e620000008800 */
[----:B------:R-:W-:Y:S02]  /*3b10*/  UMOV UR4, 0x400 ;  /* 0x0000040000047882 */ /* 0x000fe40000000000 */
[----:B-1----:R-:W-:-:S06]  /*3b20*/  ULEA UR4, UR5, UR4, 0x18 ;  /* 0x0000000405047291 */ /* 0x002fcc000f8ec0ff */
[----:B------:R-:W-:Y:S02]  /*3b30*/  IMAD.U32 R7, RZ, RZ, UR4 ;  /* 0x00000004ff077e24 */ /* 0x000fe4000f8e00ff */
[----:B--2---:R-:W-:-:S05]  /*3b40*/  VIADD R4, R4, UR6 ;  /* 0x0000000604047c36 */ /* 0x004fca0008000000 */
[----:B------:R1:W-:Y:S02]  /*3b50*/  STS [R7+0x98], R4 ;  /* 0x0000980407007388 */ /* 0x0003e40000000800 */
.L_x_757:
[----:B0-----:R-:W-:Y:S05]  /*3b60*/  BSYNC.RECONVERGENT B2 ;  /* 0x0000000000027941 */ /* 0x001fea0003800200 */
.L_x_756:
[----:B------:R-:W-:Y:S01]  /*3b70*/  BAR.SYNC.DEFER_BLOCKING 0x0 ;  /* 0x0000000000007b1d */ /* 0x000fe20000010000 */
[----:B------:R-:W-:Y:S01]  /*3b80*/  @P1 ISETP.GE.U32.AND P0, PT, R17, R12, PT ;  /* 0x0000000c1100120c */ /* 0x000fe20003f06070 */
[----:B-1----:R-:W-:-:S03]  /*3b90*/  IMAD.U32 R4, RZ, RZ, UR7 ;  /* 0x00000007ff047e24 */ /* 0x002fc6000f8e00ff */
[----:B------:R-:W-:-:S04]  /*3ba0*/  @P1 ISETP.GE.AND.EX P0, PT, R16, R15, PT, P0 ;  /* 0x0000000f1000120c */ /* 0x000fc80003f06300 */
[----:B------:R-:W-:-:S04]  /*3bb0*/  @P1 FSETP.LT.OR P0, PT, R10, R13, !P0 ;  /* 0x0000000d0a00120b */ /* 0x000fc80004701400 */
[----:B------:R-:W-:Y:S02]  /*3bc0*/  @P1 FSEL R10, R13, R10, P0 ;  /* 0x0000000a0d0a1208 */ /* 0x000fe40000000000 */
[----:B------:R-:W-:Y:S02]  /*3bd0*/  @P1 SEL R12, R17, R12, P0 ;  /* 0x0000000c110c1207 */ /* 0x000fe40000000000 */
[----:B-----5:R-:W-:Y:S02]  /*3be0*/  FSETP.GEU.AND P2, PT, R10, R3, PT ;  /* 0x000000030a00720b */ /* 0x020fe40003f4e000 */
[----:B------:R-:W-:Y:S01]  /*3bf0*/  @P1 SEL R15, R16, R15, P0 ;  /* 0x0000000f100f1207 */ /* 0x000fe20000000000 */
[----:B------:R-:W0:Y:S10]  /*3c00*/  LDS R11, [R7+0x98] ;  /* 0x00009800070b7984 */ /* 0x000e340000000800 */
        /* <DEDUP_REMOVED lines=8> */
[----:B------:R-:W-:Y:S02]  /*3c90*/  IMAD.MOV.U32 R23, RZ, RZ, R6 ;  /* 0x000000ffff177224 */ /* 0x000fe400078e0006 */
[----:B0-----:R-:W-:-:S05]  /*3ca0*/  VIADD R13, R11, 0x500 ;  /* 0x000005000b0d7836 */ /* 0x001fca0000000000 */
[----:B------:R-:W-:-:S13]  /*3cb0*/  ISETP.GT.AND P0, PT, R13, R4, PT ;  /* 0x000000040d00720c */ /* 0x000fda0003f04270 */
[----:B------:R-:W-:Y:S05]  /*3cc0*/  @!P0 BRA `(.L_x_758) ;  /* 0xfffffff800d08947 */ /* 0x000fea000383ffff */
[----:B------:R-:W-:Y:S05]  /*3cd0*/  BSYNC.RECONVERGENT B1 ;  /* 0x0000000000017941 */ /* 0x000fea0003800200 */
.L_x_755:
[----:B------:R-:W-:Y:S01]  /*3ce0*/  ISETP.GE.AND P0, PT, R11, R4, PT ;  /* 0x000000040b00720c */ /* 0x000fe20003f06270 */
[----:B------:R-:W0:Y:S01]  /*3cf0*/  LDCU.64 UR6, c[0x0][0x388] ;  /* 0x00007100ff0677ac */ /* 0x000e220008000a00 */
[----:B------:R-:W-:Y:S01]  /*3d00*/  BSSY.RECONVERGENT B1, `(.L_x_752) ;  /* 0x0000097000017945 */ /* 0x000fe20003800200 */
[----:B------:R-:W1:Y:S10]  /*3d10*/  LDCU.64 UR4, c[0x0][0x388] ;  /* 0x00007100ff0477ac */ /* 0x000e740008000a00 */
[----:B------:R-:W-:Y:S05]  /*3d20*/  @P0 BRA `(.L_x_759) ;  /* 0x0000000800500947 */ /* 0x000fea0003800000 */
[----:B------:R-:W-:-:S05]  /*3d30*/  IMAD.IADD R7, R4, 0x1, -R11 ;  /* 0x0000000104077824 */ /* 0x000fca00078e0a0b */
[----:B------:R-:W-:-:S13]  /*3d40*/  ISETP.GE.AND P0, PT, R2, R7, PT ;  /* 0x000000070200720c */ /* 0x000fda0003f06270 */
[----:B------:R-:W-:Y:S05]  /*3d50*/  @P0 BRA `(.L_x_759) ;  /* 0x0000000800440947 */ /* 0x000fea0003800000 */
[----:B------:R-:W-:Y:S01]  /*3d60*/  LOP3.LUT R8, RZ, R2, RZ, 0x33, !PT ;  /* 0x00000002ff087212 */ /* 0x000fe200078e33ff */
[----:B------:R-:W-:Y:S03]  /*3d70*/  BSSY.RECONVERGENT B2, `(.L_x_760) ;  /* 0x000002a000027945 */ /* 0x000fe60003800200 */
[----:B------:R-:W-:-:S04]  /*3d80*/  IADD3 R14, PT, PT, -R11, R4, R8 ;  /* 0x000000040b0e7210 */ /* 0x000fc80007ffe108 */
[----:B------:R-:W-:-:S04]  /*3d90*/  LOP3.LUT R4, R14, 0x300, RZ, 0xc0, !PT ;  /* 0x000003000e047812 */ /* 0x000fc800078ec0ff */
[----:B------:R-:W-:Y:S01]  /*3da0*/  ISETP.NE.AND P0, PT, R4, 0x300, PT ;  /* 0x000003000400780c */ /* 0x000fe20003f05270 */
[----:B------:R-:W-:-:S12]  /*3db0*/  IMAD.MOV.U32 R4, RZ, RZ, R2 ;  /* 0x000000ffff047224 */ /* 0x000fd800078e0002 */
[----:B------:R-:W-:Y:S05]  /*3dc0*/  @!P0 BRA `(.L_x_761) ;  /* 0x0000000000908947 */ /* 0x000fea0003800000 */
[----:B------:R-:W2:Y:S01]  /*3dd0*/  LDC.64 R8, c[0x0][0x380] ;  /* 0x0000e000ff087b82 */ /* 0x000ea20000000a00 */
[----:B------:R-:W-:Y:S01]  /*3de0*/  LEA.HI R4, R14, 0x1, RZ, 0x18 ;  /* 0x000000010e047811 */ /* 0x000fe200078fc0ff */
[----:B------:R-:W-:-:S03]  /*3df0*/  IMAD.IADD R15, R2, 0x1, R11 ;  /* 0x00000001020f7824 */ /* 0x000fc600078e020b */
[----:B------:R-:W-:Y:S01]  /*3e00*/  LOP3.LUT R10, R4, 0x3, RZ, 0xc0, !PT ;  /* 0x00000003040a7812 */ /* 0x000fe200078ec0ff */
[----:B------:R-:W-:-:S04]  /*3e10*/  IMAD.MOV.U32 R4, RZ, RZ, R2 ;  /* 0x000000ffff047224 */ /* 0x000fc800078e0002 */
[----:B------:R-:W-:-:S07]  /*3e20*/  IMAD.MOV R10, RZ, RZ, -R10 ;  /* 0x000000ffff0a7224 */ /* 0x000fce00078e0a0a */
.L_x_764:
[----:B--2---:R-:W-:-:S06]  /*3e30*/  IMAD.WIDE R12, R15, 0x4, R8 ;  /* 0x000000040f0c7825 */ /* 0x004fcc00078e0208 */
[----:B------:R-:W2:Y:S01]  /*3e40*/  LDG.E R13, desc[UR10][R12.64] ;  /* 0x0000000a0c0d7981 */ /* 0x000ea2000c1e1900 */
[C---:B-1----:R-:W-:Y:S01]  /*3e50*/  IADD3 R19, P1, PT, R15.reuse, UR4, RZ ;  /* 0x000000040f137c10 */ /* 0x042fe2000ff3e0ff */
[----:B------:R-:W-:Y:S01]  /*3e60*/  VIADD R10, R10, 0x1 ;  /* 0x000000010a0a7836 */ /* 0x000fe20000000000 */
[----:B------:R-:W-:Y:S01]  /*3e70*/  BSSY.RECONVERGENT B3, `(.L_x_762) ;  /* 0x0000016000037945 */ /* 0x000fe20003800200 */
[----:B------:R-:W-:Y:S01]  /*3e80*/  IMAD.MOV.U32 R16, RZ, RZ, R5 ;  /* 0x000000ffff107224 */ /* 0x000fe200078e0005 */
[----:B------:R-:W-:Y:S01]  /*3e90*/  LEA.HI.X.SX32 R20, R15, UR5, 0x1, P1 ;  /* 0x000000050f147c11 */ /* 0x000fe200088f0eff */
[----:B------:R-:W-:Y:S01]  /*3ea0*/  IMAD.MOV.U32 R17, RZ, RZ, R6 ;  /* 0x000000ffff117224 */ /* 0x000fe200078e0006 */
[----:B------:R-:W-:Y:S01]  /*3eb0*/  ISETP.NE.AND P2, PT, R10, RZ, PT ;  /* 0x000000ff0a00720c */ /* 0x000fe20003f45270 */
[----:B------:R-:W-:Y:S02]  /*3ec0*/  IMAD.MOV.U32 R18, RZ, RZ, R3 ;  /* 0x000000ffff127224 */ /* 0x000fe400078e0003 */
        /* <DEDUP_REMOVED lines=16> */
.L_x_763:
[----:B0-----:R-:W-:Y:S05]  /*3fd0*/  BSYNC.RECONVERGENT B3 ;  /* 0x0000000000037941 */ /* 0x001fea0003800200 */
.L_x_762:
[----:B------:R-:W-:Y:S02]  /*3fe0*/  VIADD R4, R4, 0x100 ;  /* 0x0000010004047836 */ /* 0x000fe40000000000 */
[----:B------:R-:W-:Y:S01]  /*3ff0*/  VIADD R15, R15, 0x100 ;  /* 0x000001000f0f7836 */ /* 0x000fe20000000000 */
[----:B------:R-:W-:Y:S06]  /*4000*/  @P2 BRA `(.L_x_764) ;  /* 0xfffffffc00882947 */ /* 0x000fec000383ffff */
.L_x_761:
[----:B01----:R-:W-:Y:S05]  /*4010*/  BSYNC.RECONVERGENT B2 ;  /* 0x0000000000027941 */ /* 0x003fea0003800200 */
.L_x_760:
[----:B------:R-:W-:-:S13]  /*4020*/  ISETP.GE.U32.AND P0, PT, R14, 0x300, PT ;  /* 0x000003000e00780c */ /* 0x000fda0003f06070 */
[----:B------:R-:W-:Y:S05]  /*4030*/  @!P0 BRA `(.L_x_759) ;  /* 0x00000004008c8947 */ /* 0x000fea0003800000 */
[----:B------:R-:W0:Y:S01]  /*4040*/  LDC.64 R8, c[0x0][0x380] ;  /* 0x0000e000ff087b82 */ /* 0x000e220000000a00 */
[----:B------:R-:W-:-:S04]  /*4050*/  IMAD.IADD R11, R4, 0x1, R11 ;  /* 0x00000001040b7824 */ /* 0x000fc800078e020b */
[C---:B------:R-:W-:Y:S02]  /*4060*/  VIADD R20, R11.reuse, 0x100 ;  /* 0x000001000b147836 */ /* 0x040fe40000000000 */
[C---:B------:R-:W-:Y:S02]  /*4070*/  VIADD R19, R11.reuse, 0x200 ;  /* 0x000002000b137836 */ /* 0x040fe40000000000 */
[----:B------:R-:W-:Y:S01]  /*4080*/  VIADD R18, R11, 0x300 ;  /* 0x000003000b127836 */ /* 0x000fe20000000000 */
[----:B0-----:R-:W-:-:S05]  /*4090*/  IADD3 R8, P0, PT, R8, 0x800, RZ ;  /* 0x0000080008087810 */ /* 0x001fca0007f1e0ff */
[----:B------:R-:W-:-:S08]  /*40a0*/  IMAD.X R9, RZ, RZ, R9, P0 ;  /* 0x000000ffff097224 */ /* 0x000fd000000e0609 */
.L_x_773:
[----:B------:R-:W-:-:S05]  /*40b0*/  IMAD.WIDE R14, R11, 0x4, R8 ;  /* 0x000000040b0e7825 */ /* 0x000fca00078e0208 */
[----:B------:R-:W2:Y:S04]  /*40c0*/  LDG.E R24, desc[UR10][R14.64+-0x800] ;  /* 0xfff8000a0e187981 */ /* 0x000ea8000c1e1900 */
[----:B------:R0:W5:Y:S04]  /*40d0*/  LDG.E R26, desc[UR10][R14.64+-0x400] ;  /* 0xfffc000a0e1a7981 */ /* 0x000168000c1e1900 */
        /* <DEDUP_REMOVED lines=21> */
.L_x_766:
[----:B------:R-:W-:Y:S05]  /*4230*/  BSYNC.RECONVERGENT B2 ;  /* 0x0000000000027941 */ /* 0x000fea0003800200 */
.L_x_765:
        /* <DEDUP_REMOVED lines=19> */
.L_x_768:
[----:B------:R-:W-:Y:S05]  /*4370*/  BSYNC.RECONVERGENT B2 ;  /* 0x0000000000027941 */ /* 0x000fea0003800200 */
.L_x_767:
[----:B------:R-:W-:Y:S01]  /*4380*/  FSETP.GEU.AND P0, PT, R3, R10, PT ;  /* 0x0000000a0300720b */ /* 0x000fe20003f0e000 */
[----:B------:R-:W-:Y:S01]  /*4390*/  BSSY.RECONVERGENT B2, `(.L_x_769) ;  /* 0x0000013000027945 */ /* 0x000fe20003800200 */
[C---:B------:R-:W-:Y:S01]  /*43a0*/  IADD3 R16, P1, PT, R19.reuse, UR6, RZ ;  /* 0x0000000613107c10 */ /* 0x040fe2000ff3e0ff */
        /* <DEDUP_REMOVED lines=17> */
.L_x_770:
[----:B------:R-:W-:Y:S05]  /*44c0*/  BSYNC.RECONVERGENT B2 ;  /* 0x0000000000027941 */ /* 0x000fea0003800200 */
.L_x_769:
        /* <DEDUP_REMOVED lines=18> */
.L_x_772:
[----:B------:R-:W-:Y:S05]  /*45f0*/  BSYNC.RECONVERGENT B2 ;  /* 0x0000000000027941 */ /* 0x000fea0003800200 */
.L_x_771:
[----:B------:R-:W-:Y:S02]  /*4600*/  VIADD R4, R4, 0x400 ;  /* 0x0000040004047836 */ /* 0x000fe40000000000 */
[----:B------:R-:W-:Y:S02]  /*4610*/  VIADD R20, R20, 0x400 ;  /* 0x0000040014147836 */ /* 0x000fe40000000000 */
[----:B------:R-:W-:Y:S01]  /*4620*/  VIADD R19, R19, 0x400 ;  /* 0x0000040013137836 */ /* 0x000fe20000000000 */
[----:B------:R-:W-:Y:S01]  /*4630*/  ISETP.GE.AND P0, PT, R4, R7, PT ;  /* 0x000000070400720c */ /* 0x000fe20003f06270 */
[----:B------:R-:W-:Y:S02]  /*4640*/  VIADD R18, R18, 0x400 ;  /* 0x0000040012127836 */ /* 0x000fe40000000000 */
[----:B------:R-:W-:-:S10]  /*4650*/  VIADD R11, R11, 0x400 ;  /* 0x000004000b0b7836 */ /* 0x000fd40000000000 */
[----:B------:R-:W-:Y:S05]  /*4660*/  @!P0 BRA `(.L_x_773) ;  /* 0xfffffff800908947 */ /* 0x000fea000383ffff */
.L_x_759:
[----:B01----:R-:W-:Y:S05]  /*4670*/  BSYNC.RECONVERGENT B1 ;  /* 0x0000000000017941 */ /* 0x003fea0003800200 */
.L_x_752:
        /* <DEDUP_REMOVED lines=31> */
.L_x_775:
[----:B------:R-:W-:Y:S05]  /*4870*/  BSYNC.RECONVERGENT B1 ;  /* 0x0000000000017941 */ /* 0x000fea0003800200 */
.L_x_774:
        /* <DEDUP_REMOVED lines=24> */
.L_x_777:
[----:B------:R-:W-:Y:S05]  /*4a00*/  BSYNC.RECONVERGENT B1 ;  /* 0x0000000000017941 */ /* 0x000fea0003800200 */
.L_x_776:
[----:B---3--:R3:W4:Y:S01]  /*4a10*/  SHFL.DOWN PT, R10, R3, 0x4, 0x1f ;  /* 0x08801f00030a7f89 */ /* 0x00872200000e0000 */
[----:B------:R-:W-:Y:S01]  /*4a20*/  BSSY.RECONVERGENT B1, `(.L_x_778) ;  /* 0x0000017000017945 */ /* 0x000fe20003800200 */
[----:B0-----:R-:W-:Y:S02]  /*4a30*/  IMAD.MOV.U32 R4, RZ, RZ, R3 ;  /* 0x000000ffff047224 */ /* 0x001fe400078e0003 */
[----:B------:R3:W0:Y:S01]  /*4a40*/  SHFL.DOWN PT, R12, R5, 0x4, 0x1f ;  /* 0x08801f00050c7f89 */ /* 0x00062200000e0000 */
[----:B--2---:R-:W-:Y:S02]  /*4a50*/  IMAD.MOV.U32 R6, RZ, RZ, R5 ;  /* 0x000000ffff067224 */ /* 0x004fe400078e0005 */
[----:B------:R-:W-:Y:S01]  /*4a60*/  IMAD.MOV.U32 R7, RZ, RZ, R8 ;  /* 0x000000ffff077224 */ /* 0x000fe200078e0008 */
[----:B------:R3:W2:Y:S01]  /*4a70*/  SHFL.DOWN PT, R9, R8, 0x4, 0x1f ;  /* 0x08801f0008097f89 */ /* 0x0006a200000e0000 */
        /* <DEDUP_REMOVED lines=17> */
.L_x_779:
[----:B------:R-:W-:Y:S05]  /*4b90*/  BSYNC.RECONVERGENT B1 ;  /* 0x0000000000017941 */ /* 0x000fea0003800200 */
.L_x_778:
[----:B-1----:R1:W0:Y:S01]  /*4ba0*/  SHFL.DOWN PT, R11, R4, 0x8, 0x1f ;  /* 0x09001f00040b7f89 */ /* 0x00222200000e0000 */
[----:B------:R-:W-:Y:S01]  /*4bb0*/  BSSY.RECONVERGENT B1, `(.L_x_780) ;  /* 0x0000017000017945 */ /* 0x000fe20003800200 */
[----:B---3--:R-:W-:Y:S02]  /*4bc0*/  IMAD.MOV.U32 R3, RZ, RZ, R4 ;  /* 0x000000ffff037224 */ /* 0x008fe400078e0004 */
[----:B------:R1:W3:Y:S01]  /*4bd0*/  SHFL.DOWN PT, R13, R6, 0x8, 0x1f ;  /* 0x09001f00060d7f89 */ /* 0x0002e200000e0000 */
[----:B------:R-:W-:Y:S02]  /*4be0*/  IMAD.MOV.U32 R5, RZ, RZ, R6 ;  /* 0x000000ffff057224 */ /* 0x000fe400078e0006 */
[----:B--2---:R-:W-:Y:S01]  /*4bf0*/  IMAD.MOV.U32 R9, RZ, RZ, R7 ;  /* 0x000000ffff097224 */ /* 0x004fe200078e0007 */
[----:B------:R1:W2:Y:S01]  /*4c00*/  SHFL.DOWN PT, R8, R7, 0x8, 0x1f ;  /* 0x09001f0007087f89 */ /* 0x0002a200000e0000 */
[----:B------:R-:W-:Y:S05]  /*4c10*/  @P4 BRA `(.L_x_781) ;  /* 0x0000000000404947 */ /* 0x000fea0003800000 */
[----:B0-----:R-:W-:Y:S01]  /*4c20*/  FSETP.GEU.AND P0, PT, R4, R11, PT ;  /* 0x0000000b0400720b */ /* 0x001fe20003f0e000 */
[----:B------:R-:W-:Y:S02]  /*4c30*/  IMAD.MOV.U32 R3, RZ, RZ, R11 ;  /* 0x000000ffff037224 */ /* 0x000fe400078e000b */
[----:B---3--:R-:W-:Y:S02]  /*4c40*/  IMAD.MOV.U32 R5, RZ, RZ, R13 ;  /* 0x000000ffff057224 */ /* 0x008fe400078e000d */
        /* <DEDUP_REMOVED lines=13> */
.L_x_781:
[----:B------:R-:W-:Y:S05]  /*4d20*/  BSYNC.RECONVERGENT B1 ;  /* 0x0000000000017941 */ /* 0x000fea0003800200 */
.L_x_780:
[----:B-1----:R1:W1:Y:S01]  /*4d30*/  SHFL.DOWN PT, R4, R3, 0x10, 0x1f ;  /* 0x0a001f0003047f89 */ /* 0x00226200000e0000 */
[----:B------:R-:W-:Y:S01]  /*4d40*/  BSSY.RECONVERGENT B1, `(.L_x_782) ;  /* 0x0000017000017945 */ /* 0x000fe20003800200 */
[----:B------:R-:W-:Y:S02]  /*4d50*/  IMAD.MOV.U32 R6, RZ, RZ, R3 ;  /* 0x000000ffff067224 */ /* 0x000fe400078e0003 */
[----:B----4-:R4:W1:Y:S01]  /*4d60*/  SHFL.DOWN PT, R10, R5, 0x10, 0x1f ;  /* 0x0a001f00050a7f89 */ /* 0x01086200000e0000 */
[----:B------:R-:W-:Y:S02]  /*4d70*/  IMAD.MOV.U32 R7, RZ, RZ, R5 ;  /* 0x000000ffff077224 */ /* 0x000fe400078e0005 */
[----:B--2---:R-:W-:Y:S01]  /*4d80*/  IMAD.MOV.U32 R8, RZ, RZ, R9 ;  /* 0x000000ffff087224 */ /* 0x004fe200078e0009 */
[----:B0-----:R4:W0:Y:S01]  /*4d90*/  SHFL.DOWN PT, R12, R9, 0x10, 0x1f ;  /* 0x0a001f00090c7f89 */ /* 0x00182200000e0000 */
        /* <DEDUP_REMOVED lines=17> */
.L_x_783:
[----:B------:R-:W-:Y:S05]  /*4eb0*/  BSYNC.RECONVERGENT B1 ;  /* 0x0000000000017941 */ /* 0x000fea0003800200 */
.L_x_782:
[----:B------:R-:W-:Y:S04]  /*4ec0*/  BSSY.RECONVERGENT B1, `(.L_x_784) ;  /* 0x000000c000017945 */ /* 0x000fe80003800200 */
[----:B------:R-:W-:Y:S05]  /*4ed0*/  @P2 BRA `(.L_x_785) ;  /* 0x0000000000282947 */ /* 0x000fea0003800000 */
[----:B----4-:R-:W2:Y:S01]  /*4ee0*/  S2R R5, SR_CgaCtaId ;  /* 0x0000000000057919 */ /* 0x010ea20000008800 */
[----:B-1----:R-:W-:Y:S02]  /*4ef0*/  MOV R4, 0x400 ;  /* 0x0000040000047802 */ /* 0x002fe40000000f00 */
[----:B------:R-:W-:-:S04]  /*4f00*/  SHF.R.U32.HI R3, RZ, 0x1, R2 ;  /* 0x00000001ff037819 */ /* 0x000fc80000011602 */
[----:B------:R-:W-:Y:S02]  /*4f10*/  LOP3.LUT R3, R3, 0x1f0, RZ, 0xc0, !PT ;  /* 0x000001f003037812 */ /* 0x000fe400078ec0ff */
[----:B--2---:R-:W-:Y:S01]  /*4f20*/  LEA R4, R5, R4, 0x18 ;  /* 0x0000000405047211 */ /* 0x004fe200078ec0ff */
[----:B------:R-:W-:-:S04]  /*4f30*/  IMAD.MOV.U32 R5, RZ, RZ, R8 ;  /* 0x000000ffff057224 */ /* 0x000fc800078e0008 */
[----:B------:R-:W-:Y:S02]  /*4f40*/  IMAD.IADD R3, R3, 0x1, R4 ;  /* 0x0000000103037824 */ /* 0x000fe400078e0204 */
[----:B------:R-:W-:-:S03]  /*4f50*/  IMAD.MOV.U32 R4, RZ, RZ, R7 ;  /* 0x000000ffff047224 */ /* 0x000fc600078e0007 */
[----:B------:R2:W-:Y:S04]  /*4f60*/  STS [R3+0x8], R6 ;  /* 0x0000080603007388 */ /* 0x0005e80000000800 */
[----:B------:R2:W-:Y:S02]  /*4f70*/  STS.64 [R3+0x10], R4 ;  /* 0x0000100403007388 */ /* 0x0005e40000000a00 */
.L_x_785:
[----:B------:R-:W-:Y:S05]  /*4f80*/  BSYNC.RECONVERGENT B1 ;  /* 0x0000000000017941 */ /* 0x000fea0003800200 */
.L_x_784:
        /* <DEDUP_REMOVED lines=27> */
.L_x_787:
[----:B------:R-:W-:Y:S05]  /*5140*/  BSYNC.RECONVERGENT B1 ;  /* 0x0000000000017941 */ /* 0x000fea0003800200 */
.L_x_786:
        /* <DEDUP_REMOVED lines=27> */
.L_x_789:
[----:B------:R-:W-:Y:S05]  /*5300*/  BSYNC.RECONVERGENT B1 ;  /* 0x0000000000017941 */ /* 0x000fea0003800200 */
.L_x_788:
        /* <DEDUP_REMOVED lines=17> */
.L_x_791:
[----:B------:R-:W-:Y:S05]  /*5420*/  BSYNC.RECONVERGENT B1 ;  /* 0x0000000000017941 */ /* 0x000fea0003800200 */
.L_x_790:
        /* <DEDUP_REMOVED lines=17> */
.L_x_793:
[----:B------:R-:W-:Y:S05]  /*5540*/  BSYNC.RECONVERGENT B1 ;  /* 0x0000000000017941 */ /* 0x000fea0003800200 */
.L_x_792:
        /* <DEDUP_REMOVED lines=17> */
.L_x_795:
[----:B------:R-:W-:Y:S05]  /*5660*/  BSYNC.RECONVERGENT B1 ;  /* 0x0000000000017941 */ /* 0x000fea0003800200 */
.L_x_794:
        /* <DEDUP_REMOVED lines=17> */
.L_x_797:
[----:B------:R-:W-:Y:S05]  /*5780*/  BSYNC.RECONVERGENT B1 ;  /* 0x0000000000017941 */ /* 0x000fea0003800200 */
.L_x_796:
        /* <DEDUP_REMOVED lines=16> */
.L_x_715:
[----:B------:R-:W-:Y:S05]  /*5890*/  BSYNC.RECONVERGENT B0 ;  /* 0x0000000000007941 */ /* 0x000fea0003800200 */
.L_x_682:
[----:B------:R-:W-:Y:S05]  /*58a0*/  @P2 EXIT ;  /* 0x000000000000294d */ /* 0x000fea0003800000 */
[----:B-1234-:R-:W1:Y:S01]  /*58b0*/  LDC.64 R2, c[0x0][0x390] ;  /* 0x0000e400ff027b82 */ /* 0x01ee620000000a00 */
[----:B0-----:R-:W-:Y:S02]  /*58c0*/  IMAD.MOV.U32 R9, RZ, RZ, R8 ;  /* 0x000000ffff097224 */ /* 0x001fe400078e0008 */
[----:B------:R-:W-:Y:S02]  /*58d0*/  IMAD.MOV.U32 R8, RZ, RZ, R7 ;  /* 0x000000ffff087224 */ /* 0x000fe400078e0007 */
[----:B-1----:R-:W-:-:S05]  /*58e0*/  IMAD.WIDE.U32 R2, R0, 0x10, R2 ;  /* 0x0000001000027825 */ /* 0x002fca00078e0002 */
[----:B------:R-:W-:Y:S04]  /*58f0*/  STG.E.64 desc[UR10][R2.64+0x8], R8 ;  /* 0x0000080802007986 */ /* 0x000fe8000c101b0a */
[----:B------:R-:W-:Y:S01]  /*5900*/  STG.E desc[UR10][R2.64], R6 ;  /* 0x0000000602007986 */ /* 0x000fe2000c10190a */
[----:B------:R-:W-:Y:S05]  /*5910*/  EXIT ;  /* 0x000000000000794d */ /* 0x000fea0003800000 */
.L_x_798:
        /* <DEDUP_REMOVED lines=14> */
.L_x_1250:


//--------------------- .text._ZN6thrust24THRUST_300001_SM_1000_NS8cuda_cub4core6detail13_kernel_agentINS1_8__reduce11ReduceAgentINS0_12zip_iteratorIN4cuda3std3__45tupleIJNS0_10device_ptrIfEENS0_17counting_iteratorIlNS0_11use_defaultESF_SF_EEEEEEEPNSB_IJflEEESJ_iNS1_9__extrema9arg_max_fIflNSA_4lessIfEEEEEEJSI_SK_iSP_EEEvDpT0_ --------------------------
	.section	.text._ZN6thrust24THRUST_300001_SM_1000_NS8cuda_cub4core6detail13_kernel_agentINS1_8__reduce11ReduceAgentINS0_12zip_iteratorIN4cuda3std3__45tupleIJNS0_10device_ptrIfEENS0_17counting_iteratorIlNS0_11use_defaultESF_SF_EEEEEEEPNSB_IJflEEESJ_iNS1_9__extrema9arg_max_fIflNSA_4lessIfEEEEEEJSI_SK_iSP_EEEvDpT0_,"ax",@progbits
	.align	128
        .global         _ZN6thrust24THRUST_300001_SM_1000_NS8cuda_cub4core6detail13_kernel_agentINS1_8__reduce11ReduceAgentINS0_12zip_iteratorIN4cuda3std3__45tupleIJNS0_10device_ptrIfEENS0_17counting_iteratorIlNS0_11use_defaultESF_SF_EEEEEEEPNSB_IJflEEESJ_iNS1_9__extrema9arg_max_fIflNSA_4lessIfEEEEEEJSI_SK_iSP_EEEvDpT0_
        .type           _ZN6thrust24THRUST_300001_SM_1000_NS8cuda_cub4core6detail13_kernel_agentINS1_8__reduce11ReduceAgentINS0_12zip_iteratorIN4cuda3std3__45tupleIJNS0_10device_ptrIfEENS0_17counting_iteratorIlNS0_11use_defaultESF_SF_EEEEEEEPNSB_IJflEEESJ_iNS1_9__extrema9arg_max_fIflNSA_4lessIfEEEEEEJSI_SK_iSP_EEEvDpT0_,@function
        .size           _ZN6thrust24THRUST_300001_SM_1000_NS8cuda_cub4core6detail13_kernel_agentINS1_8__reduce11ReduceAgentINS0_12zip_iteratorIN4cuda3std3__45tupleIJNS0_10device_ptrIfEENS0_17counting_iteratorIlNS0_11use_defaultESF_SF_EEEEEEEPNSB_IJflEEESJ_iNS1_9__extrema9arg_max_fIflNSA_4lessIfEEEEEEJSI_SK_iSP_EEEvDpT0_,(.L_x_1251 - _ZN6thrust24THRUST_300001_SM_1000_NS8cuda_cub4core6detail13_kernel_agentINS1_8__reduce11ReduceAgentINS0_12zip_iteratorIN4cuda3std3__45tupleIJNS0_10device_ptrIfEENS0_17counting_iteratorIlNS0_11use_defaultESF_SF_EEEEEEEPNSB_IJflEEESJ_iNS1_9__extrema9arg_max_fIflNSA_4lessIfEEEEEEJSI_SK_iSP_EEEvDpT0_)
        .other          _ZN6thrust24THRUST_300001_SM_1000_NS8cuda_cub4core6detail13_kernel_agentINS1_8__reduce11ReduceAgentINS0_12zip_iteratorIN4cuda3std3__45tupleIJNS0_10device_ptrIfEENS0_17counting_iteratorIlNS0_11use_defaultESF_SF_EEEEEEEPNSB_IJflEEESJ_iNS1_9__extrema9arg_max_fIflNSA_4lessIfEEEEEEJSI_SK_iSP_EEEvDpT0_,@"STO_CUDA_ENTRY STV_DEFAULT"
_ZN6thrust24THRUST_300001_SM_1000_NS8cuda_cub4core6detail13_kernel_agentINS1_8__reduce11ReduceAgentINS0_12zip_iteratorIN4cuda3std3__45tupleIJNS0_10device_ptrIfEENS0_17counting_iteratorIlNS0_11use_defaultESF_SF_EEEEEEEPNSB_IJflEEESJ_iNS1_9__extrema9arg_max_fIflNSA_4lessIfEEEEEEJSI_SK_iSP_EEEvDpT0_:
.text._ZN6thrust24THRUST_300001_SM_1000_NS8cuda_cub4core6detail13_kernel_agentINS1_8__reduce11ReduceAgentINS0_12zip_iteratorIN4cuda3std3__45tupleIJNS0_10device_ptrIfEENS0_17counting_iteratorIlNS0_11use_defaultESF_SF_EEEEEEEPNSB_IJflEEESJ_iNS1_9__extrema9arg_max_fIflNSA_4lessIfEEEEEEJSI_SK_iSP_EEEvDpT0_:
        /* <DEDUP_REMOVED lines=23> */
.L_x_802:
[----:B0-----:R-:W-:Y:S05]  /*0170*/  BSYNC.RECONVERGENT B1 ;  /* 0x0000000000017941 */ /* 0x001fea0003800200 */
.L_x_801:
        /* <DEDUP_REMOVED lines=17> */
.L_x_809:
        /* <DEDUP_REMOVED lines=24> */
.L_x_808:
[----:B------:R-:W-:Y:S05]  /*0410*/  BSYNC.RECONVERGENT B3 ;  /* 0x0000000000037941 */ /* 0x000fea0003800200 */
.L_x_807:
[----:B------:R-:W-:Y:S01]  /*0420*/  IADD3 R5, P0, PT, R5, 0x100, RZ ;  /* 0x0000010005057810 */ /* 0x000fe20007f1e0ff */
[----:B------:R-:W-:Y:S02]  /*0430*/  VIADD R9, R9, 0x100 ;  /* 0x0000010009097836 */ /* 0x000fe40000000000 */
[----:B------:R-:W-:Y:S02]  /*0440*/  IMAD.X R3, RZ, RZ, R3, P3 ;  /* 0x000000ffff037224 */ /* 0x000fe400018e0603 */
[----:B------:R-:W-:Y:S01]  /*0450*/  IMAD.X R10, RZ, RZ, R10, P0 ;  /* 0x000000ffff0a7224 */ /* 0x000fe200000e060a */
[----:B------:R-:W-:Y:S07]  /*0460*/  @P2 BRA `(.L_x_809) ;  /* 0xfffffffc00882947 */ /* 0x000fee000383ffff */
.L_x_806:
[----:B------:R-:W-:Y:S05]  /*0470*/  BSYNC.RECONVERGENT B2 ;  /* 0x0000000000027941 */ /* 0x000fea0003800200 */
.L_x_805:
[----:B------:R-:W-:-:S13]  /*0480*/  ISETP.GE.U32.AND P0, PT, R11, 0x300, PT ;  /* 0x000003000b00780c */ /* 0x000fda0003f06070 */
[----:B------:R-:W-:Y:S05]  /*0490*/  @!P0 BRA `(.L_x_804) ;  /* 0x00000004007c8947 */ /* 0x000fea0003800000 */
[----:B------:R-:W0:Y:S01]  /*04a0*/  LDC.64 R4, c[0x0][0x380] ;  /* 0x0000e000ff047b82 */ /* 0x000e220000000a00 */
[----:B------:R-:W-:-:S07]  /*04b0*/  VIADD R10, R9, 0x200 ;  /* 0x00000200090a7836 */ /* 0x000fce0000000000 */
[----:B------:R-:W1:Y:S02]  /*04c0*/  LDC.64 R2, c[0x0][0x388] ;  /* 0x0000e200ff027b82 */ /* 0x000e640000000a00 */
.L_x_818:
        /* <DEDUP_REMOVED lines=26> */
.L_x_811:
[----:B------:R-:W-:Y:S05]  /*0670*/  BSYNC.RECONVERGENT B2 ;  /* 0x0000000000027941 */ /* 0x000fea0003800200 */
.L_x_810:
        /* <DEDUP_REMOVED lines=20> */
.L_x_813:
[----:B------:R-:W-:Y:S05]  /*07c0*/  BSYNC.RECONVERGENT B2 ;  /* 0x0000000000027941 */ /* 0x000fea0003800200 */
.L_x_812:
        /* <DEDUP_REMOVED lines=20> */
.L_x_815:
[----:B------:R-:W-:Y:S05]  /*0910*/  BSYNC.RECONVERGENT B2 ;  /* 0x0000000000027941 */ /* 0x000fea0003800200 */
.L_x_814:
        /* <DEDUP_REMOVED lines=18> */
.L_x_817:
[----:B------:R-:W-:Y:S05]  /*0a40*/  BSYNC.RECONVERGENT B2 ;  /* 0x0000000000027941 */ /* 0x000fea0003800200 */
.L_x_816:
[C---:B------:R-:W-:Y:S02]  /*0a50*/  VIADD R9, R10.reuse, 0x200 ;  /* 0x000002000a097836 */ /* 0x040fe40000000000 */
[----:B------:R-:W-:-:S03]  /*0a60*/  VIADD R10, R10, 0x400 ;  /* 0x000004000a0a7836 */ /* 0x000fc60000000000 */
[----:B------:R-:W-:-:S13]  /*0a70*/  ISETP.GE.AND P0, PT, R9, UR5, PT ;  /* 0x0000000509007c0c */ /* 0x000fda000bf06270 */
[----:B------:R-:W-:Y:S05]  /*0a80*/  @!P0 BRA `(.L_x_818) ;  /* 0xfffffff800908947 */ /* 0x000fea000383ffff */
.L_x_804:
[----:B------:R-:W-:Y:S05]  /*0a90*/  BSYNC.RECONVERGENT B1 ;  /* 0x0000000000017941 */ /* 0x000fea0003800200 */
.L_x_803:
        /* <DEDUP_REMOVED lines=31> */
.L_x_821:
[----:B------:R-:W-:Y:S05]  /*0c90*/  BSYNC.RECONVERGENT B1 ;  /* 0x0000000000017941 */ /* 0x000fea0003800200 */
.L_x_820:
        /* <DEDUP_REMOVED lines=27> */
.L_x_823:
[----:B------:R-:W-:Y:S05]  /*0e50*/  BSYNC.RECONVERGENT B1 ;  /* 0x0000000000017941 */ /* 0x000fea0003800200 */
.L_x_822:
        /* <DEDUP_REMOVED lines=24> */
.L_x_825:
[----:B------:R-:W-:Y:S05]  /*0fe0*/  BSYNC.RECONVERGENT B1 ;  /* 0x0000000000017941 */ /* 0x000fea0003800200 */
.L_x_824:
        /* <DEDUP_REMOVED lines=24> */
.L_x_827:
[----:B------:R-:W-:Y:S05]  /*1170*/  BSYNC.RECONVERGENT B1 ;  /* 0x0000000000017941 */ /* 0x000fea0003800200 */
.L_x_826:
        /* <DEDUP_REMOVED lines=24> */
.L_x_829:
[----:B------:R-:W-:Y:S05]  /*1300*/  BSYNC.RECONVERGENT B1 ;  /* 0x0000000000017941 */ /* 0x000fea0003800200 */
.L_x_828:
        /* <DEDUP_REMOVED lines=12> */
.L_x_831:
[----:B------:R-:W-:Y:S05]  /*13d0*/  BSYNC.RECONVERGENT B1 ;  /* 0x0000000000017941 */ /* 0x000fea0003800200 */
.L_x_830:
        /* <DEDUP_REMOVED lines=27> */
.L_x_834:
[----:B------:R-:W-:Y:S05]  /*1590*/  BSYNC.RECONVERGENT B1 ;  /* 0x0000000000017941 */ /* 0x000fea0003800200 */
.L_x_833:
        /* <DEDUP_REMOVED lines=27> */
.L_x_836:
[----:B------:R-:W-:Y:S05]  /*1750*/  BSYNC.RECONVERGENT B1 ;  /* 0x0000000000017941 */ /* 0x000fea0003800200 */
.L_x_835:
        /* <DEDUP_REMOVED lines=17> */
.L_x_838:
[----:B------:R-:W-:Y:S05]  /*1870*/  BSYNC.RECONVERGENT B1 ;  /* 0x0000000000017941 */ /* 0x000fea0003800200 */
.L_x_837:
        /* <DEDUP_REMOVED lines=17> */
.L_x_840:
[----:B------:R-:W-:Y:S05]  /*1990*/  BSYNC.RECONVERGENT B1 ;  /* 0x0000000000017941 */ /* 0x000fea0003800200 */
.L_x_839:
        /* <DEDUP_REMOVED lines=17> */
.L_x_842:
[----:B------:R-:W-:Y:S05]  /*1ab0*/  BSYNC.RECONVERGENT B1 ;  /* 0x0000000000017941 */ /* 0x000fea0003800200 */
.L_x_841:
        /* <DEDUP_REMOVED lines=17> */
.L_x_844:
[----:B------:R-:W-:Y:S05]  /*1bd0*/  BSYNC.RECONVERGENT B1 ;  /* 0x0000000000017941 */ /* 0x000fea0003800200 */
.L_x_843:
        /* <DEDUP_REMOVED lines=18> */
.L_x_819:
        /* <DEDUP_REMOVED lines=41> */
.L_x_846:
[----:B------:R-:W-:Y:S05]  /*1f90*/  BSYNC.RECONVERGENT B1 ;  /* 0x0000000000017941 */ /* 0x000fea0003800200 */
.L_x_845:
        /* <DEDUP_REMOVED lines=24> */
.L_x_848:
[----:B------:R-:W-:Y:S05]  /*2120*/  BSYNC.RECONVERGENT B1 ;  /* 0x0000000000017941 */ /* 0x000fea0003800200 */
.L_x_847:
        /* <DEDUP_REMOVED lines=24> */
.L_x_850:
[----:B------:R-:W-:Y:S05]  /*22b0*/  BSYNC.RECONVERGENT B1 ;  /* 0x0000000000017941 */ /* 0x000fea0003800200 */
.L_x_849:
        /* <DEDUP_REMOVED lines=24> */
.L_x_852:
[----:B------:R-:W-:Y:S05]  /*2440*/  BSYNC.RECONVERGENT B1 ;  /* 0x0000000000017941 */ /* 0x000fea0003800200 */
.L_x_851:
        /* <DEDUP_REMOVED lines=24> */
.L_x_854:
[----:B------:R-:W-:Y:S05]  /*25d0*/  BSYNC.RECONVERGENT B1 ;  /* 0x0000000000017941 */ /* 0x000fea0003800200 */
.L_x_853:
        /* <DEDUP_REMOVED lines=12> */
.L_x_856:
[----:B------:R-:W-:Y:S05]  /*26a0*/  BSYNC.RECONVERGENT B1 ;  /* 0x0000000000017941 */ /* 0x000fea0003800200 */
.L_x_855:
        /* <DEDUP_REMOVED lines=30> */
.L_x_858:
[----:B------:R-:W-:Y:S05]  /*2890*/  BSYNC.RECONVERGENT B1 ;  /* 0x0000000000017941 */ /* 0x000fea0003800200 */
.L_x_857:
        /* <DEDUP_REMOVED lines=27> */
.L_x_860:
[----:B------:R-:W-:Y:S05]  /*2a50*/  BSYNC.RECONVERGENT B1 ;  /* 0x0000000000017941 */ /* 0x000fea0003800200 */
.L_x_859:
        /* <DEDUP_REMOVED lines=27> */
.L_x_862:
[----:B------:R-:W-:Y:S05]  /*2c10*/  BSYNC.RECONVERGENT B1 ;  /* 0x0000000000017941 */ /* 0x000fea0003800200 */
.L_x_861:
        /* <DEDUP_REMOVED lines=27> */
.L_x_864:
[----:B------:R-:W-:Y:S05]  /*2dd0*/  BSYNC.RECONVERGENT B1 ;  /* 0x0000000000017941 */ /* 0x000fea0003800200 */
.L_x_863:
        /* <DEDUP_REMOVED lines=27> */
.L_x_866:
[----:B------:R-:W-:Y:S05]  /*2f90*/  BSYNC.RECONVERGENT B1 ;  /* 0x0000000000017941 */ /* 0x000fea0003800200 */
.L_x_865:
        /* <DEDUP_REMOVED lines=27> */
.L_x_868:
[----:B------:R-:W-:Y:S05]  /*3150*/  BSYNC.RECONVERGENT B1 ;  /* 0x0000000000017941 */ /* 0x000fea0003800200 */
.L_x_867:
        /* <DEDUP_REMOVED lines=28> */
.L_x_800:
        /* <DEDUP_REMOVED lines=9> */
[----:B------:R-:W-:Y:S01]  /*33b0*/  VIADD R9, R0, 0x100 ;  /* 0x0000010000097836 */ /* 0x000fe20000000000 */
[----:B------:R-:W-:Y:S01]  /*33c0*/  UISETP.GE.U32.AND UP0, UPT, UR4, 0xa00, UPT ;  /* 0x00000a000400788c */ /* 0x000fe2000bf06070 */
[----:B---3--:R-:W-:-:S04]  /*33d0*/  FSETP.GEU.AND P0, PT, R4, R5, PT ;  /* 0x000000050400720b */ /* 0x008fc80003f0e000 */
[----:B------:R-:W-:Y:S01]  /*33e0*/  FSEL R4, R4, R5, P0 ;  /* 0x0000000504047208 */ /* 0x000fe20000000000 */
[----:B------:R-:W-:-:S03]  /*33f0*/  VIADD R5, R0, 0x200 ;  /* 0x0000020000057836 */ /* 0x000fc60000000000 */
[----:B----4-:R-:W-:-:S04]  /*3400*/  FSETP.GEU.AND P2, PT, R4, R7, PT ;  /* 0x000000070400720b */ /* 0x010fc80003f4e000 */
[----:B------:R-:W-:-:S04]  /*3410*/  FSEL R7, R4, R7, P2 ;  /* 0x0000000704077208 */ /* 0x000fc80001000000 */
[----:B-----5:R-:W-:-:S04]  /*3420*/  FSETP.GEU.AND P3, PT, R7, R8, PT ;  /* 0x000000080700720b */ /* 0x020fc80003f6e000 */
[----:B------:R-:W-:Y:S02]  /*3430*/  FSEL R7, R7, R8, P3 ;  /* 0x0000000807077208 */ /* 0x000fe40001800000 */
        /* <DEDUP_REMOVED lines=11> */
[----:B------:R-:W-:Y:S01]  /*34f0*/  @P1 SEL R8, R5, R8, P0 ;  /* 0x0000000805081207 */ /* 0x000fe20000000000 */
[----:B------:R-:W-:Y:S01]  /*3500*/  IMAD.MOV.U32 R5, RZ, RZ, 0x500 ;  /* 0x00000500ff057424 */ /* 0x000fe200078e00ff */
[----:B------:R-:W-:Y:S02]  /*3510*/  @P1 FSEL R6, R7, R6, P0 ;  /* 0x0000000607061208 */ /* 0x000fe40000000000 */
[----:B------:R-:W-:Y:S01]  /*3520*/  @P1 SEL R9, R4, R9, P0 ;  /* 0x0000000904091207 */ /* 0x000fe20000000000 */
[----:B------:R-:W-:Y:S06]  /*3530*/  BRA.U !UP0, `(.L_x_869) ;  /* 0x0000000508047547 */ /* 0x000fec000b800000 */
[----:B------:R-:W-:Y:S01]  /*3540*/  IMAD.MOV.U32 R10, RZ, RZ, R6 ;  /* 0x000000ffff0a7224 */ /* 0x000fe200078e0006 */
[----:B------:R-:W0:Y:S01]  /*3550*/  LDCU UR4, c[0x0][0x398] ;  /* 0x00007300ff0477ac */ /* 0x000e220008000800 */
[----:B------:R-:W-:Y:S02]  /*3560*/  IMAD.MOV.U32 R21, RZ, RZ, R8 ;  /* 0x000000ffff157224 */ /* 0x000fe400078e0008 */
[----:B------:R-:W-:Y:S01]  /*3570*/  IMAD.MOV.U32 R20, RZ, RZ, R9 ;  /* 0x000000ffff147224 */ /* 0x000fe200078e0009 */
[----:B------:R-:W1:Y:S01]  /*3580*/  LDCU.64 UR6, c[0x0][0x388] ;  /* 0x00007100ff0677ac */ /* 0x000e620008000a00 */
[----:B------:R-:W-:-:S07]  /*3590*/  IMAD.MOV.U32 R7, RZ, RZ, 0x500 ;  /* 0x00000500ff077424 */ /* 0x000fce00078e00ff */
.L_x_870:
[----:B------:R-:W-:-:S05]  /*35a0*/  IMAD.WIDE.U32 R4, R7, 0x4, R2 ;  /* 0x0000000407047825 */ /* 0x000fca00078e0002 */
[----:B------:R-:W2:Y:S04]  /*35b0*/  LDG.E R11, desc[UR8][R4.64] ;  /* 0x00000008040b7981 */ /* 0x000ea8000c1e1900 */
[----:B------:R-:W3:Y:S04]  /*35c0*/  LDG.E R12, desc[UR8][R4.64+0x400] ;  /* 0x00040008040c7981 */ /* 0x000ee8000c1e1900 */
[----:B------:R-:W4:Y:S04]  /*35d0*/  LDG.E R13, desc[UR8][R4.64+0x800] ;  /* 0x00080008040d7981 */ /* 0x000f28000c1e1900 */
[----:B------:R-:W5:Y:S04]  /*35e0*/  LDG.E R14, desc[UR8][R4.64+0xc00] ;  /* 0x000c0008040e7981 */ /* 0x000f68000c1e1900 */
[----:B------:R0:W5:Y:S01]  /*35f0*/  LDG.E R6, desc[UR8][R4.64+0x1000] ;  /* 0x0010000804067981 */ /* 0x000162000c1e1900 */
[----:B-1----:R-:W-:-:S04]  /*3600*/  IADD3 R18, P0, P1, R0, UR6, R7 ;  /* 0x0000000600127c10 */ /* 0x002fc8000f91e007 */
[----:B------:R-:W-:Y:S02]  /*3610*/  IADD3.X R19, PT, PT, RZ, UR7, RZ, P0, P1 ;  /* 0x00000007ff137c10 */ /* 0x000fe400087e24ff */
[C---:B------:R-:W-:Y:S02]  /*3620*/  IADD3 R17, P3, PT, R18.reuse, 0x100, RZ ;  /* 0x0000010012117810 */ /* 0x040fe40007f7e0ff */
[C---:B------:R-:W-:Y:S02]  /*3630*/  IADD3 R15, P5, PT, R18.reuse, 0x300, RZ ;  /* 0x00000300120f7810 */ /* 0x040fe40007fbe0ff */
[----:B------:R-:W-:Y:S01]  /*3640*/  IADD3 R8, P6, PT, R18, 0x400, RZ ;  /* 0x0000040012087810 */ /* 0x000fe20007fde0ff */
[--C-:B------:R-:W-:Y:S02]  /*3650*/  IMAD.X R16, RZ, RZ, R19.reuse, P3 ;  /* 0x000000ffff107224 */ /* 0x100fe400018e0613 */
[--C-:B0-----:R-:W-:Y:S02]  /*3660*/  IMAD.X R4, RZ, RZ, R19.reuse, P5 ;  /* 0x000000ffff047224 */ /* 0x101fe400028e0613 */
        /* <DEDUP_REMOVED lines=23> */
[----:B-----5:R-:W-:Y:S02]  /*37e0*/  FSETP.GEU.AND P1, PT, R13, R14, PT ;  /* 0x0000000e0d00720b */ /* 0x020fe40003f2e000 */
[----:B------:R-:W-:-:S11]  /*37f0*/  @P2 SEL R5, R16, R5, P0 ;  /* 0x0000000510052207 */ /* 0x000fd60000000000 */
[----:B------:R-:W-:-:S04]  /*3800*/  @P1 ISETP.GE.U32.AND P0, PT, R10, R15, PT ;  /* 0x0000000f0a00120c */ /* 0x000fc80003f06070 */
[----:B------:R-:W-:-:S04]  /*3810*/  @P1 ISETP.GE.AND.EX P0, PT, R5, R4, PT, P0 ;  /* 0x000000040500120c */ /* 0x000fc80003f06300 */
[----:B------:R-:W-:-:S04]  /*3820*/  @P1 FSETP.LT.OR P0, PT, R14, R13, !P0 ;  /* 0x0000000d0e00120b */ /* 0x000fc80004701400 */
[----:B------:R-:W-:Y:S02]  /*3830*/  @P1 FSEL R14, R13, R14, P0 ;  /* 0x0000000e0d0e1208 */ /* 0x000fe40000000000 */
[----:B------:R-:W-:Y:S01]  /*3840*/  @P1 SEL R15, R10, R15, P0 ;  /* 0x0000000f0a0f1207 */ /* 0x000fe20000000000 */
[----:B------:R-:W-:Y:S01]  /*3850*/  VIADD R10, R7, 0xa00 ;  /* 0x00000a00070a7836 */ /* 0x000fe20000000000 */
[----:B------:R-:W-:Y:S02]  /*3860*/  FSETP.GEU.AND P2, PT, R14, R6, PT ;  /* 0x000000060e00720b */ /* 0x000fe40003f4e000 */
[----:B------:R-:W-:Y:S01]  /*3870*/  @P1 SEL R4, R5, R4, P0 ;  /* 0x0000000405041207 */ /* 0x000fe20000000000 */
[----:B------:R-:W-:Y:S01]  /*3880*/  VIADD R5, R7, 0x500 ;  /* 0x0000050007057836 */ /* 0x000fe20000000000 */
[----:B------:R-:W-:-:S03]  /*3890*/  ISETP.GT.AND P1, PT, R10, UR4, PT ;  /* 0x000000040a007c0c */ /* 0x000fc6000bf24270 */
[----:B------:R-:W-:-:S06]  /*38a0*/  IMAD.MOV.U32 R7, RZ, RZ, R5 ;  /* 0x000000ffff077224 */ /* 0x000fcc00078e0005 */
        /* <DEDUP_REMOVED lines=10> */
.L_x_869:
        /* <DEDUP_REMOVED lines=14> */
[----:B------:R-:W-:Y:S01]  /*3a30*/  IMAD.IADD R11, R0, 0x1, R5 ;  /* 0x00000001000b7824 */ /* 0x000fe200078e0205 */
[----:B------:R-:W-:-:S04]  /*3a40*/  LEA.HI R4, R13, 0x1, RZ, 0x18 ;  /* 0x000000010d047811 */ /* 0x000fc800078fc0ff */
[----:B------:R-:W-:Y:S01]  /*3a50*/  LOP3.LUT R10, R4, 0x3, RZ, 0xc0, !PT ;  /* 0x00000003040a7812 */ /* 0x000fe200078ec0ff */
[----:B------:R-:W-:-:S04]  /*3a60*/  IMAD.MOV.U32 R4, RZ, RZ, R0 ;  /* 0x000000ffff047224 */ /* 0x000fc800078e0000 */
[----:B------:R-:W-:Y:S02]  /*3a70*/  IMAD.MOV R10, RZ, RZ, -R10 ;  /* 0x000000ffff0a7224 */ /* 0x000fe400078e0a0a */
[C---:B0-----:R-:W-:Y:S01]  /*3a80*/  IMAD.WIDE.U32 R2, R11.reuse, 0x4, R2 ;  /* 0x000000040b027825 */ /* 0x041fe200078e0002 */
[----:B------:R-:W-:-:S05]  /*3a90*/  IADD3 R11, P0, PT, R11, UR6, RZ ;  /* 0x000000060b0b7c10 */ /* 0x000fca000ff1e0ff */
[----:B------:R-:W-:-:S08]  /*3aa0*/  IMAD.X R12, RZ, RZ, UR7, P0 ;  /* 0x00000007ff0c7e24 */ /* 0x000fd000080e06ff */
.L_x_877:
[----:B------:R0:W2:Y:S01]  /*3ab0*/  LDG.E R17, desc[UR8][R2.64] ;  /* 0x0000000802117981 */ /* 0x0000a2000c1e1900 */
[----:B------:R-:W-:Y:S01]  /*3ac0*/  VIADD R10, R10, 0x1 ;  /* 0x000000010a0a7836 */ /* 0x000fe20000000000 */
[----:B------:R-:W-:Y:S01]  /*3ad0*/  BSSY.RECONVERGENT B3, `(.L_x_875) ;  /* 0x0000016000037945 */ /* 0x000fe20003800200 */
[----:B------:R-:W-:Y:S02]  /*3ae0*/  IMAD.MOV.U32 R14, RZ, RZ, R8 ;  /* 0x000000ffff0e7224 */ /* 0x000fe400078e0008 */
[----:B------:R-:W-:Y:S01]  /*3af0*/  IMAD.MOV.U32 R15, RZ, RZ, R9 ;  /* 0x000000ffff0f7224 */ /* 0x000fe200078e0009 */
[----:B------:R-:W-:Y:S01]  /*3b00*/  ISETP.NE.AND P2, PT, R10, RZ, PT ;  /* 0x000000ff0a00720c */ /* 0x000fe20003f45270 */
[----:B------:R-:W-:Y:S02]  /*3b10*/  IMAD.MOV.U32 R16, RZ, RZ, R6 ;  /* 0x000000ffff107224 */ /* 0x000fe400078e0006 */
        /* <DEDUP_REMOVED lines=17> */
.L_x_876:
[----:B------:R-:W-:Y:S05]  /*3c30*/  BSYNC.RECONVERGENT B3 ;  /* 0x0000000000037941 */ /* 0x000fea0003800200 */
.L_x_875:
[----:B------:R-:W-:Y:S01]  /*3c40*/  IADD3 R11, P0, PT, R11, 0x100, RZ ;  /* 0x000001000b0b7810 */ /* 0x000fe20007f1e0ff */
[----:B------:R-:W-:Y:S02]  /*3c50*/  VIADD R4, R4, 0x100 ;  /* 0x0000010004047836 */ /* 0x000fe40000000000 */
[----:B------:R-:W-:Y:S02]  /*3c60*/  IMAD.X R3, RZ, RZ, R3, P3 ;  /* 0x000000ffff037224 */ /* 0x000fe400018e0603 */
[----:B------:R-:W-:Y:S01]  /*3c70*/  IMAD.X R12, RZ, RZ, R12, P0 ;  /* 0x000000ffff0c7224 */ /* 0x000fe200000e060c */
[----:B------:R-:W-:Y:S07]  /*3c80*/  @P2 BRA `(.L_x_877) ;  /* 0xfffffffc00882947 */ /* 0x000fee000383ffff */
.L_x_874:
[----:B------:R-:W-:Y:S05]  /*3c90*/  BSYNC.RECONVERGENT B2 ;  /* 0x0000000000027941 */ /* 0x000fea0003800200 */
.L_x_873:
[----:B------:R-:W-:-:S13]  /*3ca0*/  ISETP.GE.U32.AND P0, PT, R13, 0x300, PT ;  /* 0x000003000d00780c */ /* 0x000fda0003f06070 */
[----:B------:R-:W-:Y:S05]  /*3cb0*/  @!P0 BRA `(.L_x_872) ;  /* 0x0000000400bc8947 */ /* 0x000fea0003800000 */
[----:B------:R-:W0:Y:S01]  /*3cc0*/  LDCU.128 UR12, c[0x0][0x380] ;  /* 0x00007000ff0c77ac */ /* 0x000e220008000c00 */
[----:B------:R-:W1:Y:S01]  /*3cd0*/  LDC.64 R14, c[0x0][0x380] ;  /* 0x0000e000ff0e7b82 */ /* 0x000e620000000a00 */
[C---:B------:R-:W-:Y:S01]  /*3ce0*/  IADD3 R12, P1, PT, R4.reuse, R5, RZ ;  /* 0x00000005040c7210 */ /* 0x040fe20007f3e0ff */
[C---:B------:R-:W-:Y:S02]  /*3cf0*/  IMAD.IADD R10, R4.reuse, 0x1, R5 ;  /* 0x00000001040a7824 */ /* 0x040fe400078e0205 */
[----:B------:R-:W-:Y:S02]  /*3d00*/  VIADD R13, R4, 0x200 ;  /* 0x00000200040d7836 */ /* 0x000fe40000000000 */
[----:B------:R-:W-:Y:S02]  /*3d10*/  IMAD.X R5, RZ, RZ, RZ, P1 ;  /* 0x000000ffff057224 */ /* 0x000fe400008e06ff */
[----:B------:R-:W2:Y:S01]  /*3d20*/  LDC.64 R2, c[0x0][0x388] ;  /* 0x0000e200ff027b82 */ /* 0x000ea20000000a00 */
[----:B0-----:R-:W-:-:S02]  /*3d30*/  LEA R17, P2, R12, UR12, 0x2 ;  /* 0x0000000c0c117c11 */ /* 0x001fc4000f8410ff */
[----:B------:R-:W-:Y:S02]  /*3d40*/  IADD3 R11, P0, PT, R10, UR14, RZ ;  /* 0x0000000e0a0b7c10 */ /* 0x000fe4000ff1e0ff */
[----:B------:R-:W-:Y:S02]  /*3d50*/  IADD3 R17, P1, PT, R17, 0xc00, RZ ;  /* 0x00000c0011117810 */ /* 0x000fe40007f3e0ff */
[----:B------:R-:W-:Y:S01]  /*3d60*/  LEA.HI.X R5, R12, UR13, R5, 0x2, P2 ;  /* 0x0000000d0c057c11 */ /* 0x000fe200090f1405 */
[----:B-1----:R-:W-:-:S04]  /*3d70*/  IMAD.WIDE.U32 R14, R10, 0x4, R14 ;  /* 0x000000040a0e7825 */ /* 0x002fc800078e000e */
[----:B------:R-:W-:Y:S02]  /*3d80*/  IMAD.X R12, RZ, RZ, UR15, P0 ;  /* 0x0000000fff0c7e24 */ /* 0x000fe400080e06ff */
[----:B------:R-:W-:-:S07]  /*3d90*/  IMAD.X R5, RZ, RZ, R5, P1 ;  /* 0x000000ffff057224 */ /* 0x000fce00008e0605 */
.L_x_886:
[----:B------:R-:W3:Y:S01]  /*3da0*/  LDG.E R23, desc[UR8][R14.64] ;  /* 0x000000080e177981 */ /* 0x000ee2000c1e1900 */
[----:B------:R-:W-:-:S05]  /*3db0*/  IMAD.MOV.U32 R4, RZ, RZ, R17 ;  /* 0x000000ffff047224 */ /* 0x000fca00078e0011 */
[----:B------:R0:W5:Y:S04]  /*3dc0*/  LDG.E R25, desc[UR8][R4.64+-0x800] ;  /* 0xfff8000804197981 */ /* 0x000168000c1e1900 */
[----:B------:R0:W5:Y:S04]  /*3dd0*/  LDG.E R16, desc[UR8][R4.64+-0x400] ;  /* 0xfffc000804107981 */ /* 0x000168000c1e1900 */
[----:B------:R0:W5:Y:S01]  /*3de0*/  LDG.E R17, desc[UR8][R4.64] ;  /* 0x0000000804117981 */ /* 0x000162000c1e1900 */
[----:B------:R-:W-:Y:S01]  /*3df0*/  BSSY.RECONVERGENT B2, `(.L_x_878) ;  /* 0x0000012000027945 */ /* 0x000fe20003800200 */
[----:B------:R-:W-:-:S02]  /*3e00*/  IMAD.MOV.U32 R20, RZ, RZ, R11 ;  /* 0x000000ffff147224 */ /* 0x000fc400078e000b */
[----:B------:R-:W-:Y:S02]  /*3e10*/  IMAD.MOV.U32 R21, RZ, RZ, R12 ;  /* 0x000000ffff157224 */ /* 0x000fe400078e000c */
[----:B------:R-:W-:Y:S01]  /*3e20*/  VIADD R19, R10, 0x100 ;  /* 0x000001000a137836 */ /* 0x000fe20000000000 */
[----:B---3--:R-:W-:Y:S01]  /*3e30*/  FSETP.GEU.AND P0, PT, R6, R23, PT ;  /* 0x000000170600720b */ /* 0x008fe20003f0e000 */
        /* <DEDUP_REMOVED lines=13> */
.L_x_879:
[----:B------:R-:W-:Y:S05]  /*3f10*/  BSYNC.RECONVERGENT B2 ;  /* 0x0000000000027941 */ /* 0x000fea0003800200 */
.L_x_878:
[----:B-----5:R-:W-:Y:S01]  /*3f20*/  FSETP.GEU.AND P0, PT, R18, R25, PT ;  /* 0x000000191200720b */ /* 0x020fe20003f0e000 */
[----:B------:R-:W-:Y:S01]  /*3f30*/  BSSY.RECONVERGENT B2, `(.L_x_880) ;  /* 0x0000013000027945 */ /* 0x000fe20003800200 */
[----:B--2---:R-:W-:Y:S01]  /*3f40*/  IADD3 R23, P1, PT, R19, R2, RZ ;  /* 0x0000000213177210 */ /* 0x004fe20007f3e0ff */
[----:B------:R-:W-:Y:S02]  /*3f50*/  VIADD R19, R10, 0x200 ;  /* 0x000002000a137836 */ /* 0x000fe40000000000 */
[----:B------:R-:W-:Y:S02]  /*3f60*/  IMAD.MOV.U32 R9, RZ, RZ, R25 ;  /* 0x000000ffff097224 */ /* 0x000fe400078e0019 */
[----:B------:R-:W-:Y:S02]  /*3f70*/  IMAD.X R22, RZ, RZ, R3, P1 ;  /* 0x000000ffff167224 */ /* 0x000fe400008e0603 */
[----:B------:R-:W-:Y:S02]  /*3f80*/  IMAD.MOV.U32 R8, RZ, RZ, R23 ;  /* 0x000000ffff087224 */ /* 0x000fe400078e0017 */
[----:B------:R-:W-:-:S02]  /*3f90*/  IMAD.MOV.U32 R6, RZ, RZ, R22 ;  /* 0x000000ffff067224 */ /* 0x000fc400078e0016 */
        /* <DEDUP_REMOVED lines=12> */
.L_x_881:
[----:B------:R-:W-:Y:S05]  /*4060*/  BSYNC.RECONVERGENT B2 ;  /* 0x0000000000027941 */ /* 0x000fea0003800200 */
.L_x_880:
[----:B------:R-:W-:Y:S01]  /*4070*/  FSETP.GEU.AND P0, PT, R9, R16, PT ;  /* 0x000000100900720b */ /* 0x000fe20003f0e000 */
[----:B------:R-:W-:Y:S01]  /*4080*/  VIADD R21, R10, 0x300 ;  /* 0x000003000a157836 */ /* 0x000fe20000000000 */
[-C--:B------:R-:W-:Y:S01]  /*4090*/  IADD3 R23, P1, PT, R19, R2.reuse, RZ ;  /* 0x0000000213177210 */ /* 0x080fe20007f3e0ff */
[----:B------:R-:W-:Y:S01]  /*40a0*/  BSSY.RECONVERGENT B2, `(.L_x_882) ;  /* 0x0000012000027945 */ /* 0x000fe20003800200 */
[----:B------:R-:W-:Y:S02]  /*40b0*/  IMAD.MOV.U32 R18, RZ, RZ, R16 ;  /* 0x000000ffff127224 */ /* 0x000fe400078e0010 */
[----:B------:R-:W-:Y:S01]  /*40c0*/  IADD3 R22, P2, PT, R21, R2, RZ ;  /* 0x0000000215167210 */ /* 0x000fe20007f5e0ff */
[----:B------:R-:W-:Y:S02]  /*40d0*/  IMAD.X R21, RZ, RZ, R3, P1 ;  /* 0x000000ffff157224 */ /* 0x000fe400008e0603 */
[----:B------:R-:W-:Y:S02]  /*40e0*/  IMAD.MOV.U32 R19, RZ, RZ, R23 ;  /* 0x000000ffff137224 */ /* 0x000fe400078e0017 */
[----:B------:R-:W-:-:S02]  /*40f0*/  IMAD.MOV.U32 R20, RZ, RZ, R21 ;  /* 0x000000ffff147224 */ /* 0x000fc400078e0015 */
        /* <DEDUP_REMOVED lines=12> */
.L_x_883:
[----:B------:R-:W-:Y:S05]  /*41c0*/  BSYNC.RECONVERGENT B2 ;  /* 0x0000000000027941 */ /* 0x000fea0003800200 */
.L_x_882:
[----:B------:R-:W-:Y:S01]  /*41d0*/  FSETP.GEU.AND P0, PT, R18, R17, PT ;  /* 0x000000111200720b */ /* 0x000fe20003f0e000 */
[----:B------:R-:W-:Y:S01]  /*41e0*/  IMAD.X R21, RZ, RZ, R3, P2 ;  /* 0x000000ffff157224 */ /* 0x000fe200010e0603 */
[----:B------:R-:W-:Y:S01]  /*41f0*/  BSSY.RECONVERGENT B2, `(.L_x_884) ;  /* 0x0000010000027945 */ /* 0x000fe20003800200 */
        /* <DEDUP_REMOVED lines=15> */
.L_x_885:
[----:B------:R-:W-:Y:S05]  /*42f0*/  BSYNC.RECONVERGENT B2 ;  /* 0x0000000000027941 */ /* 0x000fea0003800200 */
.L_x_884:
[C---:B------:R-:W-:Y:S01]  /*4300*/  VIADD R16, R13.reuse, 0x200 ;  /* 0x000002000d107836 */ /* 0x040fe20000000000 */
[----:B------:R-:W-:Y:S01]  /*4310*/  IADD3 R17, P2, PT, R4, 0x1000, RZ ;  /* 0x0000100004117810 */ /* 0x000fe20007f5e0ff */
[----:B------:R-:W-:Y:S01]  /*4320*/  VIADD R13, R13, 0x400 ;  /* 0x000004000d0d7836 */ /* 0x000fe20000000000 */
[----:B------:R-:W-:Y:S01]  /*4330*/  IADD3 R11, P1, PT, R11, 0x400, RZ ;  /* 0x000004000b0b7810 */ /* 0x000fe20007f3e0ff */
[----:B------:R-:W-:Y:S01]  /*4340*/  VIADD R10, R10, 0x400 ;  /* 0x000004000a0a7836 */ /* 0x000fe20000000000 */
[----:B------:R-:W-:Y:S01]  /*4350*/  ISETP.GE.AND P0, PT, R16, R7, PT ;  /* 0x000000071000720c */ /* 0x000fe20003f06270 */
[----:B------:R-:W-:Y:S01]  /*4360*/  IMAD.X R5, RZ, RZ, R5, P2 ;  /* 0x000000ffff057224 */ /* 0x000fe200010e0605 */
[----:B------:R-:W-:Y:S01]  /*4370*/  IADD3 R14, P2, PT, R14, 0x1000, RZ ;  /* 0x000010000e0e7810 */ /* 0x000fe20007f5e0ff */
[----:B------:R-:W-:-:S04]  /*4380*/  IMAD.X R12, RZ, RZ, R12, P1 ;  /* 0x000000ffff0c7224 */ /* 0x000fc800008e060c */
[----:B------:R-:W-:-:S06]  /*4390*/  IMAD.X R15, RZ, RZ, R15, P2 ;  /* 0x000000ffff0f7224 */ /* 0x000fcc00010e060f */
[----:B------:R-:W-:Y:S05]  /*43a0*/  @!P0 BRA `(.L_x_886) ;  /* 0xfffffff8007c8947 */ /* 0x000fea000383ffff */
.L_x_872:
[----:B------:R-:W-:Y:S05]  /*43b0*/  BSYNC.RECONVERGENT B1 ;  /* 0x0000000000017941 */ /* 0x000fea0003800200 */
.L_x_871:
        /* <DEDUP_REMOVED lines=31> */
.L_x_888:
[----:B------:R-:W-:Y:S05]  /*45b0*/  BSYNC.RECONVERGENT B1 ;  /* 0x0000000000017941 */ /* 0x000fea0003800200 */
.L_x_887:
        /* <DEDUP_REMOVED lines=24> */
.L_x_890:
[----:B------:R-:W-:Y:S05]  /*4740*/  BSYNC.RECONVERGENT B1 ;  /* 0x0000000000017941 */ /* 0x000fea0003800200 */
.L_x_889:
[----:B------:R4:W3:Y:S01]  /*4750*/  SHFL.DOWN PT, R8, R3, 0x4, 0x1f ;  /* 0x08801f0003087f89 */ /* 0x0008e200000e0000 */
[----:B------:R-:W-:Y:S01]  /*4760*/  BSSY.RECONVERGENT B1, `(.L_x_891) ;  /* 0x0000017000017945 */ /* 0x000fe20003800200 */
[----:B0-----:R-:W-:Y:S02]  /*4770*/  IMAD.MOV.U32 R2, RZ, RZ, R3 ;  /* 0x000000ffff027224 */ /* 0x001fe400078e0003 */
[----:B-1----:R4:W0:Y:S01]  /*4780*/  SHFL.DOWN PT, R9, R4, 0x4, 0x1f ;  /* 0x08801f0004097f89 */ /* 0x00282200000e0000 */
[----:B--2---:R-:W-:Y:S02]  /*4790*/  IMAD.MOV.U32 R6, RZ, RZ, R4 ;  /* 0x000000ffff067224 */ /* 0x004fe400078e0004 */
[----:B------:R-:W-:Y:S01]  /*47a0*/  IMAD.MOV.U32 R7, RZ, RZ, R5 ;  /* 0x000000ffff077224 */ /* 0x000fe200078e0005 */
[----:B------:R4:W1:Y:S01]  /*47b0*/  SHFL.DOWN PT, R10, R5, 0x4, 0x1f ;  /* 0x08801f00050a7f89 */ /* 0x00086200000e0000 */
[----:B------:R-:W-:Y:S05]  /*47c0*/  @P5 BRA `(.L_x_892) ;  /* 0x0000000000405947 */ /* 0x000fea0003800000 */
[----:B---3--:R-:W-:Y:S01]  /*47d0*/  FSETP.GEU.AND P0, PT, R3, R8, PT ;  /* 0x000000080300720b */ /* 0x008fe20003f0e000 */
        /* <DEDUP_REMOVED lines=15> */
.L_x_892:
[----:B------:R-:W-:Y:S05]  /*48d0*/  BSYNC.RECONVERGENT B1 ;  /* 0x0000000000017941 */ /* 0x000fea0003800200 */
.L_x_891:
        /* <DEDUP_REMOVED lines=24> */
.L_x_894:
[----:B------:R-:W-:Y:S05]  /*4a60*/  BSYNC.RECONVERGENT B1 ;  /* 0x0000000000017941 */ /* 0x000fea0003800200 */
.L_x_893:
[----:B0-----:R0:W0:Y:S01]  /*4a70*/  SHFL.DOWN PT, R2, R3, 0x10, 0x1f ;  /* 0x0a001f0003027f89 */ /* 0x00102200000e0000 */
[----:B------:R-:W-:Y:S01]  /*4a80*/  BSSY.RECONVERGENT B1, `(.L_x_895) ;  /* 0x0000017000017945 */ /* 0x000fe20003800200 */
[----:B----4-:R-:W-:Y:S02]  /*4a90*/  IMAD.MOV.U32 R8, RZ, RZ, R3 ;  /* 0x000000ffff087224 */ /* 0x010fe400078e0003 */
[----:B--2---:R2:W4:Y:S01]  /*4aa0*/  SHFL.DOWN PT, R9, R4, 0x10, 0x1f ;  /* 0x0a001f0004097f89 */ /* 0x00452200000e0000 */
[----:B------:R-:W-:Y:S02]  /*4ab0*/  IMAD.MOV.U32 R7, RZ, RZ, R4 ;  /* 0x000000ffff077224 */ /* 0x000fe400078e0004 */
[----:B------:R-:W-:Y:S01]  /*4ac0*/  IMAD.MOV.U32 R6, RZ, RZ, R5 ;  /* 0x000000ffff067224 */ /* 0x000fe200078e0005 */
[----:B-1----:R2:W1:Y:S01]  /*4ad0*/  SHFL.DOWN PT, R10, R5, 0x10, 0x1f ;  /* 0x0a001f00050a7f89 */ /* 0x00246200000e0000 */
[----:B------:R-:W-:Y:S05]  /*4ae0*/  @P3 BRA `(.L_x_896) ;  /* 0x0000000000403947 */ /* 0x000fea0003800000 */
[----:B0-----:R-:W-:Y:S01]  /*4af0*/  FSETP.GEU.AND P0, PT, R3, R2, PT ;  /* 0x000000020300720b */ /* 0x001fe20003f0e000 */
[----:B------:R-:W-:Y:S02]  /*4b00*/  IMAD.MOV.U32 R8, RZ, RZ, R2 ;  /* 0x000000ffff087224 */ /* 0x000fe400078e0002 */
[----:B----4-:R-:W-:Y:S02]  /*4b10*/  IMAD.MOV.U32 R7, RZ, RZ, R9 ;  /* 0x000000ffff077224 */ /* 0x010fe400078e0009 */
        /* <DEDUP_REMOVED lines=13> */
.L_x_896:
[----:B------:R-:W-:Y:S05]  /*4bf0*/  BSYNC.RECONVERGENT B1 ;  /* 0x0000000000017941 */ /* 0x000fea0003800200 */
.L_x_895:
        /* <DEDUP_REMOVED lines=12> */
.L_x_898:
[----:B------:R-:W-:Y:S05]  /*4cc0*/  BSYNC.RECONVERGENT B1 ;  /* 0x0000000000017941 */ /* 0x000fea0003800200 */
.L_x_897:
[----:B------:R-:W-:Y:S01]  /*4cd0*/  BAR.SYNC.DEFER_BLOCKING 0x0 ;  /* 0x0000000000007b1d */ /* 0x000fe20000010000 */
[----:B------:R-:W-:-:S13]  /*4ce0*/  ISETP.NE.AND P1, PT, R0, RZ, PT ;  /* 0x000000ff0000720c */ /* 0x000fda0003f25270 */
[----:B------:R-:W-:Y:S05]  /*4cf0*/  @P1 BRA `(.L_x_832) ;  /* 0x0000000800341947 */ /* 0x000fea0003800000 */
[----:B0-----:R-:W0:Y:S01]  /*4d00*/  S2R R3, SR_CgaCtaId ;  /* 0x0000000000037919 */ /* 0x001e220000008800 */
[----:B------:R-:W-:Y:S01]  /*4d10*/  MOV R0, 0x400 ;  /* 0x0000040000007802 */ /* 0x000fe20000000f00 */
[----:B------:R-:W-:Y:S03]  /*4d20*/  BSSY.RECONVERGENT B1, `(.L_x_899) ;  /* 0x0000016000017945 */ /* 0x000fe60003800200 */
[----:B0-----:R-:W-:-:S05]  /*4d30*/  LEA R24, R3, R0, 0x18 ;  /* 0x0000000003187211 */ /* 0x001fca00078ec0ff */
[----:B------:R-:W0:Y:S04]  /*4d40*/  LDS R3, [R24+0x18] ;  /* 0x0000180018037984 */ /* 0x000e280000000800 */
[----:B--2---:R-:W2:Y:S04]  /*4d50*/  LDS.64 R4, [R24+0x20] ;  /* 0x0000200018047984 */ /* 0x004ea80000000a00 */
[----:B------:R0:W1:Y:S04]  /*4d60*/  LDS R18, [R24+0x28] ;  /* 0x0000280018127984 */ /* 0x0000680000000800 */
[----:B------:R0:W1:Y:S02]  /*4d70*/  LDS R16, [R24+0x38] ;  /* 0x0000380018107984 */ /* 0x0000640000000800 */
[----:B0-----:R-:W-:Y:S01]  /*4d80*/  FSETP.GEU.AND P0, PT, R8, R3, PT ;  /* 0x000000030800720b */ /* 0x001fe20003f0e000 */
[----:B------:R-:W-:-:S02]  /*4d90*/  IMAD.MOV.U32 R19, RZ, RZ, R3 ;  /* 0x000000ffff137224 */ /* 0x000fc400078e0003 */
[----:B--2---:R-:W-:Y:S02]  /*4da0*/  IMAD.MOV.U32 R21, RZ, RZ, R4 ;  /* 0x000000ffff157224 */ /* 0x004fe400078e0004 */
[----:B------:R-:W-:-:S08]  /*4db0*/  IMAD.MOV.U32 R20, RZ, RZ, R5 ;  /* 0x000000ffff147224 */ /* 0x000fd000078e0005 */
[----:B-1----:R-:W-:Y:S05]  /*4dc0*/  @!P0 BRA `(.L_x_900) ;  /* 0x00000000002c8947 */ /* 0x002fea0003800000 */
        /* <DEDUP_REMOVED lines=11> */
.L_x_900:
[----:B------:R-:W-:Y:S05]  /*4e80*/  BSYNC.RECONVERGENT B1 ;  /* 0x0000000000017941 */ /* 0x000fea0003800200 */
.L_x_899:
        /* <DEDUP_REMOVED lines=8> */
[----:B------:R0:W1:Y:S04]  /*4f10*/  LDS.64 R6, [R24+0x40] ;  /* 0x0000400018067984 */ /* 0x0000680000000a00 */
[----:B----4-:R4:W1:Y:S04]  /*4f20*/  LDS.64 R8, [R24+0x50] ;  /* 0x0000500018087984 */ /* 0x0108680000000a00 */
[----:B---3--:R4:W3:Y:S04]  /*4f30*/  LDS.64 R10, [R24+0x60] ;  /* 0x00006000180a7984 */ /* 0x0088e80000000a00 */
        /* <DEDUP_REMOVED lines=16> */
.L_x_902:
[----:B------:R-:W-:Y:S05]  /*5040*/  BSYNC.RECONVERGENT B1 ;  /* 0x0000000000017941 */ /* 0x000fea0003800200 */
.L_x_901:
        /* <DEDUP_REMOVED lines=17> */
.L_x_904:
[----:B------:R-:W-:Y:S05]  /*5160*/  BSYNC.RECONVERGENT B1 ;  /* 0x0000000000017941 */ /* 0x000fea0003800200 */
.L_x_903:
        /* <DEDUP_REMOVED lines=17> */
.L_x_906:
[----:B------:R-:W-:Y:S05]  /*5280*/  BSYNC.RECONVERGENT B1 ;  /* 0x0000000000017941 */ /* 0x000fea0003800200 */
.L_x_905:
[----:B------:R-:W-:Y:S01]  /*5290*/  FSETP.GEU.AND P0, PT, R6, R15, PT ;  /* 0x0000000f0600720b */ /* 0x000fe20003f0e000 */
[----:B------:R-:W-:Y:S01]  /*52a0*/  BSSY.RECONVERGENT B1, `(.L_x_907) ;  /* 0x0000010000017945 */ /* 0x000fe20003800200 */
[----:B------:R-:W-:Y:S02]  /*52b0*/  IMAD.MOV.U32 R5, RZ, RZ, R15 ;  /* 0x000000ffff057224 */ /* 0x000fe400078e000f */
[----:B---3--:R-:W-:Y:S02]  /*52c0*/  IMAD.MOV.U32 R7, RZ, RZ, R10 ;  /* 0x000000ffff077224 */ /* 0x008fe400078e000a */
        /* <DEDUP_REMOVED lines=13> */
.L_x_908:
[----:B------:R-:W-:Y:S05]  /*53a0*/  BSYNC.RECONVERGENT B1 ;  /* 0x0000000000017941 */ /* 0x000fea0003800200 */
.L_x_907:
        /* <DEDUP_REMOVED lines=17> */
.L_x_910:
[----:B------:R-:W-:Y:S05]  /*54c0*/  BSYNC.RECONVERGENT B1 ;  /* 0x0000000000017941 */ /* 0x000fea0003800200 */
.L_x_909:
        /* <DEDUP_REMOVED lines=16> */
.L_x_832:
[----:B------:R-:W-:Y:S05]  /*55d0*/  BSYNC.RECONVERGENT B0 ;  /* 0x0000000000007941 */ /* 0x000fea0003800200 */
.L_x_799:
[----:B------:R-:W-:Y:S05]  /*55e0*/  @P1 EXIT ;  /* 0x000000000000194d */ /* 0x000fea0003800000 */
[----:B0-234-:R-:W0:Y:S01]  /*55f0*/  LDC.64 R2, c[0x0][0x390] ;  /* 0x0000e400ff027b82 */ /* 0x01de220000000a00 */
[----:B------:R-:W-:-:S04]  /*5600*/  LOP3.LUT R7, R7, R6, RZ, 0x3c, !PT ;  /* 0x0000000607077212 */ /* 0x000fc800078e3cff */
[----:B------:R-:W-:-:S04]  /*5610*/  LOP3.LUT R6, R7, R6, RZ, 0x3c, !PT ;  /* 0x0000000607067212 */ /* 0x000fc800078e3cff */
[----:B------:R-:W-:-:S05]  /*5620*/  LOP3.LUT R7, R7, R6, RZ, 0x3c, !PT ;  /* 0x0000000607077212 */ /* 0x000fca00078e3cff */
[----:B0-----:R-:W-:Y:S04]  /*5630*/  STG.E.64 desc[UR8][R2.64+0x8], R6 ;  /* 0x0000080602007986 */ /* 0x001fe8000c101b08 */
[----:B------:R-:W-:Y:S01]  /*5640*/  STG.E desc[UR8][R2.64], R8 ;  /* 0x0000000802007986 */ /* 0x000fe2000c101908 */
[----:B------:R-:W-:Y:S05]  /*5650*/  EXIT ;  /* 0x000000000000794d */ /* 0x000fea0003800000 */
.L_x_911:
        /* <DEDUP_REMOVED lines=10> */
.L_x_1251:


//--------------------- .text._Z13ConnectForcesP6float4S0_S0_PfPiPjS2_P5uint2S1_iiS3_i --------------------------
	.section	.text._Z13ConnectForcesP6float4S0_S0_PfPiPjS2_P5uint2S1_iiS3_i,"ax",@progbits
	.align	128
        .global         _Z13ConnectForcesP6float4S0_S0_PfPiPjS2_P5uint2S1_iiS3_i
        .type           _Z13ConnectForcesP6float4S0_S0_PfPiPjS2_P5uint2S1_iiS3_i,@function
        .size           _Z13ConnectForcesP6float4S0_S0_PfPiPjS2_P5uint2S1_iiS3_i,(.L_x_1228 - _Z13ConnectForcesP6float4S0_S0_PfPiPjS2_P5uint2S1_iiS3_i)
        .other          _Z13ConnectForcesP6float4S0_S0_PfPiPjS2_P5uint2S1_iiS3_i,@"STO_CUDA_ENTRY STV_DEFAULT"
_Z13ConnectForcesP6float4S0_S0_PfPiPjS2_P5uint2S1_iiS3_i:
.text._Z13ConnectForcesP6float4S0_S0_PfPiPjS2_P5uint2S1_iiS3_i:
[----:B------:R-:W0:Y:S01]  /*0000*/  LDC R1, c[0x0][0x37c] ;  /* 0x0000df00ff017b82 */ /* 0x000e220000000800 */
[----:B------:R-:W1:Y:S01]  /*0010*/  S2R R19, SR_TID.X ;  /* 0x0000000000137919 */ /* 0x000e620000002100 */
[----:B------:R-:W2:Y:S06]  /*0020*/  LDCU UR38, c[0x0][0x3d8] ;  /* 0x00007b00ff2677ac */ /* 0x000eac0008000800 */
[----:B------:R-:W3:Y:S01]  /*0030*/  S2UR UR7, SR_CTAID.X ;  /* 0x00000000000779c3 */ /* 0x000ee20000002500 */
[----:B0-----:R-:W-:Y:S01]  /*0040*/  IADD3 R1, PT, PT, R1, -0x20, RZ ;  /* 0xffffffe001017810 */ /* 0x001fe20007ffe0ff */
[----:B------:R-:W-:Y:S01]  /*0050*/  BSSY.RECONVERGENT B7, `(.L_x_912) ;  /* 0x0000078000077945 */ /* 0x000fe20003800200 */
[----:B------:R-:W0:Y:S01]  /*0060*/  LDCU UR10, c[0x0][0x2fc] ;  /* 0x00005f80ff0a77ac */ /* 0x000e220008000800 */
[----:B------:R-:W3:Y:S04]  /*0070*/  LDCU UR39, c[0x0][0x360] ;  /* 0x00006c00ff2777ac */ /* 0x000ee80008000800 */
[----:B------:R-:W1:Y:S01]  /*0080*/  LDC R0, c[0x0][0x3cc] ;  /* 0x0000f300ff007b82 */ /* 0x000e620000000800 */
[----:B------:R-:W4:Y:S01]  /*0090*/  LDCU UR9, c[0x0][0x2f8] ;  /* 0x00005f00ff0977ac */ /* 0x000f220008000800 */
[----:B------:R-:W5:Y:S01]  /*00a0*/  LDCU UR8, c[0x0][0x370] ;  /* 0x00006e00ff0877ac */ /* 0x000f620008000800 */
[----:B--2---:R-:W-:Y:S01]  /*00b0*/  UIMAD.WIDE UR4, UR38, 0x10624dd3, URZ ;  /* 0x10624dd3260478a5 */ /* 0x004fe2000f8e02ff */
[----:B------:R-:W2:Y:S03]  /*00c0*/  LDCU.64 UR36, c[0x0][0x358] ;  /* 0x00006b00ff2477ac */ /* 0x000ea60008000a00 */
[----:B------:R-:W-:-:S02]  /*00d0*/  USHF.R.U32.HI UR6, URZ, 0x1f, UR5 ;  /* 0x0000001fff067899 */ /* 0x000fc40008011605 */
[----:B---3--:R-:W-:Y:S02]  /*00e0*/  UIMAD UR4, UR39, UR7, URZ ;  /* 0x00000007270472a4 */ /* 0x008fe4000f8e02ff */
[----:B------:R-:W-:Y:S01]  /*00f0*/  ULEA.HI.SX32 UR6, UR5, UR6, 0x1a ;  /* 0x0000000605067291 */ /* 0x000fe2000f8fd2ff */
[----:B----4-:R-:W-:Y:S01]  /*0100*/  IADD3 R16, P1, PT, R1, UR9, RZ ;  /* 0x0000000901107c10 */ /* 0x010fe2000ff3e0ff */
[----:B------:R-:W3:Y:S02]  /*0110*/  LDCU.64 UR40, c[0x0][0x3c8] ;  /* 0x00007900ff2877ac */ /* 0x000ee40008000a00 */
[----:B-1----:R-:W-:Y:S01]  /*0120*/  IMAD R19, R0, UR4, R19 ;  /* 0x0000000400137c24 */ /* 0x002fe2000f8e0213 */
[----:B------:R-:W-:Y:S01]  /*0130*/  UIMAD UR38, UR6, -0x3e8, UR38 ;  /* 0xfffffc18062678a4 */ /* 0x000fe2000f8e0226 */
[----:B0-----:R-:W-:Y:S01]  /*0140*/  IMAD.X R17, RZ, RZ, UR10, P1 ;  /* 0x0000000aff117e24 */ /* 0x001fe200088e06ff */
[----:B------:R-:W0:Y:S04]  /*0150*/  LDCU.64 UR42, c[0x0][0x3c8] ;  /* 0x00007900ff2a77ac */ /* 0x000e280008000a00 */
[----:B------:R-:W-:Y:S01]  /*0160*/  LOP3.LUT P0, RZ, R19, UR38, RZ, 0xfc, !PT ;  /* 0x0000002613ff7c12 */ /* 0x000fe2000f80fcff */
[----:B-----5:R-:W-:-:S12]  /*0170*/  UIMAD UR39, UR39, UR8, URZ ;  /* 0x00000008272772a4 */ /* 0x020fd8000f8e02ff */
[----:B--23--:R-:W-:Y:S05]  /*0180*/  @P0 BRA `(.L_x_913) ;  /* 0x0000000400900947 */ /* 0x00cfea0003800000 */
[----:B------:R-:W-:Y:S01]  /*0190*/  MOV R0, 0x188 ;  /* 0x0000018800007802 */ /* 0x000fe20000000f00 */
[----:B------:R-:W1:Y:S01]  /*01a0*/  LDCU.64 UR4, c[0x4][0x168] ;  /* 0x01002d00ff0477ac */ /* 0x000e620008000a00 */
[----:B------:R-:W-:Y:S02]  /*01b0*/  CS2R R6, SRZ ;  /* 0x0000000000067805 */ /* 0x000fe4000001ff00 */
[----:B------:R2:W3:Y:S01]  /*01c0*/  LDC.64 R2, c[0x4][R0] ;  /* 0x0100000000027b82 */ /* 0x0004e20000000a00 */
[----:B-1----:R-:W-:Y:S01]  /*01d0*/  MOV R4, UR4 ;  /* 0x0000000400047c02 */ /* 0x002fe20008000f00 */
[----:B--2---:R-:W-:-:S07]  /*01e0*/  IMAD.U32 R5, RZ, RZ, UR5 ;  /* 0x00000005ff057e24 */ /* 0x004fce000f8e00ff */
[----:B------:R-:W-:-:S07]  /*01f0*/  LEPC R20, `(.L_x_914) ;  /* 0x000000001014794e */ /* 0x000fce0000000000 */
[----:B0--3--:R-:W-:Y:S05]  /*0200*/  CALL.ABS.NOINC R2 ;  /* 0x0000000002007343 */ /* 0x009fea0003c00000 */
.L_x_914:
[----:B------:R-:W0:Y:S01]  /*0210*/  LDCU.64 UR4, c[0x0][0x3d0] ;  /* 0x00007a00ff0477ac */ /* 0x000e220008000a00 */
[----:B------:R-:W-:Y:S01]  /*0220*/  HFMA2 R2, -RZ, RZ, 0, 0 ;  /* 0x00000000ff027431 */ /* 0x000fe200000001ff */
[----:B------:R-:W-:Y:S01]  /*0230*/  BSSY.RECONVERGENT B6, `(.L_x_913) ;  /* 0x0000059000067945 */ /* 0x000fe20003800200 */
[----:B0-----:R-:W-:-:S04]  /*0240*/  UIADD3 UR4, UP0, UPT, UR4, 0x8, URZ ;  /* 0x0000000804047890 */ /* 0x001fc8000ff1e0ff */
[----:B------:R-:W-:Y:S02]  /*0250*/  UIADD3.X UR5, UPT, UPT, URZ, UR5, URZ, UP0, !UPT ;  /* 0x00000005ff057290 */ /* 0x000fe400087fe4ff */
[----:B------:R-:W-:-:S04]  /*0260*/  IMAD.U32 R22, RZ, RZ, UR4 ;  /* 0x00000004ff167e24 */ /* 0x000fc8000f8e00ff */
[----:B------:R-:W-:-:S07]  /*0270*/  MOV R23, UR5 ;  /* 0x0000000500177c02 */ /* 0x000fce0008000f00 */
.L_x_920:
[----:B------:R-:W2:Y:S01]  /*0280*/  LDG.E R3, desc[UR36][R22.64+-0x8] ;  /* 0xfffff82416037981 */ /* 0x000ea2000c1e1900 */
[----:B------:R-:W2:Y:S01]  /*0290*/  LDC.64 R12, c[0x0][0x380] ;  /* 0x0000e000ff0c7b82 */ /* 0x000ea20000000a00 */
[----:B------:R-:W0:Y:S01]  /*02a0*/  LDCU UR4, c[0x0][0x2f8] ;  /* 0x00005f00ff0477ac */ /* 0x000e220008000800 */
[----:B--2---:R-:W-:-:S06]  /*02b0*/  IMAD.WIDE.U32 R12, R3, 0x10, R12 ;  /* 0x00000010030c7825 */ /* 0x004fcc00078e000c */
[----:B------:R-:W2:Y:S01]  /*02c0*/  LDG.E.128 R12, desc[UR36][R12.64] ;  /* 0x000000240c0c7981 */ /* 0x000ea2000c1e1d00 */
[----:B------:R-:W-:Y:S01]  /*02d0*/  MOV R18, 0x188 ;  /* 0x0000018800127802 */ /* 0x000fe20000000f00 */
[----:B------:R-:W-:Y:S01]  /*02e0*/  IMAD.MOV.U32 R7, RZ, RZ, R17 ;  /* 0x000000ffff077224 */ /* 0x000fe200078e0011 */
[----:B------:R-:W-:Y:S02]  /*02f0*/  MOV R6, R16 ;  /* 0x0000001000067202 */ /* 0x000fe40000000f00 */
[----:B------:R1:W3:Y:S01]  /*0300*/  LDC.64 R24, c[0x4][R18] ;  /* 0x0100000012187b82 */ /* 0x0002e20000000a00 */
[----:B--2---:R-:W-:Y:S01]  /*0310*/  F2F.F64.F32 R8, R13 ;  /* 0x0000000d00087310 */ /* 0x004fe20000201800 */
[----:B0-----:R-:W-:Y:S01]  /*0320*/  VIADD R15, R16, -UR4 ;  /* 0x80000004100f7c36 */ /* 0x001fe20008000000 */
[----:B------:R-:W0:Y:S04]  /*0330*/  LDCU.64 UR4, c[0x4][0x170] ;  /* 0x01002e00ff0477ac */ /* 0x000e280008000a00 */
[----:B------:R1:W-:Y:S02]  /*0340*/  STL.64 [R15], R2 ;  /* 0x000000020f007387 */ /* 0x0003e40000100a00 */
[----:B------:R-:W2:Y:S08]  /*0350*/  F2F.F64.F32 R10, R14 ;  /* 0x0000000e000a7310 */ /* 0x000eb00000201800 */
[----:B------:R-:W4:Y:S01]  /*0360*/  F2F.F64.F32 R20, R12 ;  /* 0x0000000c00147310 */ /* 0x000f220000201800 */
[----:B0-----:R-:W-:Y:S01]  /*0370*/  MOV R4, UR4 ;  /* 0x0000000400047c02 */ /* 0x001fe20008000f00 */
[----:B------:R-:W-:Y:S01]  /*0380*/  IMAD.U32 R5, RZ, RZ, UR5 ;  /* 0x00000005ff057e24 */ /* 0x000fe2000f8e00ff */
[----:B--2---:R1:W-:Y:S04]  /*0390*/  STL.128 [R15+0x10], R8 ;  /* 0x000010080f007387 */ /* 0x0043e80000100c00 */
[----:B---34-:R1:W-:Y:S02]  /*03a0*/  STL.64 [R15+0x8], R20 ;  /* 0x000008140f007387 */ /* 0x0183e40000100a00 */
[----:B-1----:R-:W-:-:S07]  /*03b0*/  LEPC R20, `(.L_x_915) ;  /* 0x000000001014794e */ /* 0x002fce0000000000 */
[----:B------:R-:W-:Y:S05]  /*03c0*/  CALL.ABS.NOINC R24 ;  /* 0x0000000018007343 */ /* 0x000fea0003c00000 */
.L_x_915:
[----:B------:R-:W-:-:S04]  /*03d0*/  IADD3 R24, PT, PT, R2, 0x1, RZ ;  /* 0x0000000102187810 */ /* 0x000fc80007ffe0ff */
[----:B------:R-:W-:-:S13]  /*03e0*/  ISETP.NE.AND P0, PT, R24, 0x31, PT ;  /* 0x000000311800780c */ /* 0x000fda0003f05270 */
[----:B------:R-:W-:Y:S05]  /*03f0*/  @!P0 BRA `(.L_x_916) ;  /* 0x0000000000f08947 */ /* 0x000fea0003800000 */
[----:B------:R-:W2:Y:S01]  /*0400*/  LDG.E R25, desc[UR36][R22.64+-0x4] ;  /* 0xfffffc2416197981 */ /* 0x000ea2000c1e1900 */
[----:B------:R-:W2:Y:S01]  /*0410*/  LDC.64 R8, c[0x0][0x380] ;  /* 0x0000e000ff087b82 */ /* 0x000ea20000000a00 */
[----:B------:R-:W0:Y:S01]  /*0420*/  LDCU.64 UR4, c[0x4][0x170] ;  /* 0x01002e00ff0477ac */ /* 0x000e220008000a00 */
[----:B--2---:R-:W-:-:S06]  /*0430*/  IMAD.WIDE.U32 R8, R25, 0x10, R8 ;  /* 0x0000001019087825 */ /* 0x004fcc00078e0008 */
[----:B------:R-:W2:Y:S01]  /*0440*/  LDG.E.128 R8, desc[UR36][R8.64] ;  /* 0x0000002408087981 */ /* 0x000ea2000c1e1d00 */
[----:B------:R1:W3:Y:S01]  /*0450*/  LDC.64 R26, c[0x4][R18] ;  /* 0x01000000121a7b82 */ /* 0x0002e20000000a00 */
[----:B0-----:R-:W-:Y:S01]  /*0460*/  IMAD.U32 R4, RZ, RZ, UR4 ;  /* 0x00000004ff047e24 */ /* 0x001fe2000f8e00ff */
[----:B------:R-:W-:Y:S01]  /*0470*/  MOV R5, UR5 ;  /* 0x0000000500057c02 */ /* 0x000fe20008000f00 */
[----:B------:R1:W-:Y:S01]  /*0480*/  STL.64 [R1], R24 ;  /* 0x0000001801007387 */ /* 0x0003e20000100a00 */
[----:B------:R-:W-:Y:S01]  /*0490*/  IMAD.MOV.U32 R6, RZ, RZ, R16 ;  /* 0x000000ffff067224 */ /* 0x000fe200078e0010 */
[----:B------:R-:W-:Y:S01]  /*04a0*/  MOV R7, R17 ;  /* 0x0000001100077202 */ /* 0x000fe20000000f00 */
[----:B--2---:R-:W-:Y:S08]  /*04b0*/  F2F.F64.F32 R12, R9 ;  /* 0x00000009000c7310 */ /* 0x004ff00000201800 */
[----:B------:R-:W0:Y:S08]  /*04c0*/  F2F.F64.F32 R14, R10 ;  /* 0x0000000a000e7310 */ /* 0x000e300000201800 */
[----:B------:R-:W2:Y:S01]  /*04d0*/  F2F.F64.F32 R20, R8 ;  /* 0x0000000800147310 */ /* 0x000ea20000201800 */
[----:B0-----:R1:W-:Y:S04]  /*04e0*/  STL.128 [R1+0x10], R12 ;  /* 0x0000100c01007387 */ /* 0x0013e80000100c00 */
[----:B--23--:R1:W-:Y:S02]  /*04f0*/  STL.64 [R1+0x8], R20 ;  /* 0x0000081401007387 */ /* 0x00c3e40000100a00 */
[----:B-1----:R-:W-:-:S07]  /*0500*/  LEPC R20, `(.L_x_917) ;  /* 0x000000001014794e */ /* 0x002fce0000000000 */
[----:B------:R-:W-:Y:S05]  /*0510*/  CALL.ABS.NOINC R26 ;  /* 0x000000001a007343 */ /* 0x000fea0003c00000 */
.L_x_917:
[----:B------:R-:W2:Y:S01]  /*0520*/  LDG.E R25, desc[UR36][R22.64] ;  /* 0x0000002416197981 */ /* 0x000ea2000c1e1900 */
[----:B------:R-:W2:Y:S01]  /*0530*/  LDC.64 R8, c[0x0][0x380] ;  /* 0x0000e000ff087b82 */ /* 0x000ea20000000a00 */
[----:B------:R-:W-:Y:S01]  /*0540*/  VIADD R24, R2, 0x2 ;  /* 0x0000000202187836 */ /* 0x000fe20000000000 */
[----:B------:R-:W0:Y:S01]  /*0550*/  LDCU.64 UR4, c[0x4][0x170] ;  /* 0x01002e00ff0477ac */ /* 0x000e220008000a00 */
[----:B--2---:R-:W-:-:S06]  /*0560*/  IMAD.WIDE.U32 R8, R25, 0x10, R8 ;  /* 0x0000001019087825 */ /* 0x004fcc00078e0008 */
[----:B------:R-:W2:Y:S01]  /*0570*/  LDG.E.128 R8, desc[UR36][R8.64] ;  /* 0x0000002408087981 */ /* 0x000ea2000c1e1d00 */
[----:B------:R1:W3:Y:S01]  /*0580*/  LDC.64 R26, c[0x4][R18] ;  /* 0x01000000121a7b82 */ /* 0x0002e20000000a00 */
[----:B0-----:R-:W-:Y:S01]  /*0590*/  MOV R4, UR4 ;  /* 0x0000000400047c02 */ /* 0x001fe20008000f00 */
[----:B------:R-:W-:Y:S01]  /*05a0*/  IMAD.U32 R5, RZ, RZ, UR5 ;  /* 0x00000005ff057e24 */ /* 0x000fe2000f8e00ff */
[----:B------:R1:W-:Y:S01]  /*05b0*/  STL.64 [R1], R24 ;  /* 0x0000001801007387 */ /* 0x0003e20000100a00 */
[----:B------:R-:W-:Y:S01]  /*05c0*/  MOV R6, R16 ;  /* 0x0000001000067202 */ /* 0x000fe20000000f00 */
[----:B------:R-:W-:Y:S01]  /*05d0*/  IMAD.MOV.U32 R7, RZ, RZ, R17 ;  /* 0x000000ffff077224 */ /* 0x000fe200078e0011 */
[----:B--2---:R-:W-:Y:S08]  /*05e0*/  F2F.F64.F32 R12, R9 ;  /* 0x00000009000c7310 */ /* 0x004ff00000201800 */
[----:B------:R-:W0:Y:S08]  /*05f0*/  F2F.F64.F32 R14, R10 ;  /* 0x0000000a000e7310 */ /* 0x000e300000201800 */
[----:B------:R-:W2:Y:S01]  /*0600*/  F2F.F64.F32 R20, R8 ;  /* 0x0000000800147310 */ /* 0x000ea20000201800 */
[----:B0-----:R1:W-:Y:S04]  /*0610*/  STL.128 [R1+0x10], R12 ;  /* 0x0000100c01007387 */ /* 0x0013e80000100c00 */
[----:B--23--:R1:W-:Y:S02]  /*0620*/  STL.64 [R1+0x8], R20 ;  /* 0x0000081401007387 */ /* 0x00c3e40000100a00 */
[----:B-1----:R-:W-:-:S07]  /*0630*/  LEPC R20, `(.L_x_918) ;  /* 0x000000001014794e */ /* 0x002fce0000000000 */
[----:B------:R-:W-:Y:S05]  /*0640*/  CALL.ABS.NOINC R26 ;  /* 0x000000001a007343 */ /* 0x000fea0003c00000 */
.L_x_918:
[----:B------:R-:W2:Y:S01]  /*0650*/  LDG.E R25, desc[UR36][R22.64+0x4] ;  /* 0x0000042416197981 */ /* 0x000ea2000c1e1900 */
[----:B------:R-:W2:Y:S01]  /*0660*/  LDC.64 R8, c[0x0][0x380] ;  /* 0x0000e000ff087b82 */ /* 0x000ea20000000a00 */
[----:B------:R-:W-:Y:S01]  /*0670*/  IADD3 R24, PT, PT, R2, 0x3, RZ ;  /* 0x0000000302187810 */ /* 0x000fe20007ffe0ff */
        /* <DEDUP_REMOVED lines=16> */
.L_x_919:
[----:B------:R-:W-:Y:S01]  /*0780*/  IADD3 R22, P0, PT, R22, 0x10, RZ ;  /* 0x0000001016167810 */ /* 0x000fe20007f1e0ff */
[----:B------:R-:W-:-:S03]  /*0790*/  VIADD R2, R2, 0x4 ;  /* 0x0000000402027836 */ /* 0x000fc60000000000 */
[----:B------:R-:W-:Y:S01]  /*07a0*/  IADD3.X R23, PT, PT, RZ, R23, RZ, P0, !PT ;  /* 0x00000017ff177210 */ /* 0x000fe200007fe4ff */
[----:B------:R-:W-:Y:S08]  /*07b0*/  BRA `(.L_x_920) ;  /* 0xfffffff800b07947 */ /* 0x000ff0000383ffff */
.L_x_916:
[----:B------:R-:W-:Y:S05]  /*07c0*/  BSYNC.RECONVERGENT B6 ;  /* 0x0000000000067941 */ /* 0x000fea0003800200 */
.L_x_913:
[----:B0-----:R-:W-:Y:S05]  /*07d0*/  BSYNC.RECONVERGENT B7 ;  /* 0x0000000000077941 */ /* 0x001fea0003800200 */
.L_x_912:
[----:B------:R-:W0:Y:S02]  /*07e0*/  LDC.64 R2, c[0x0][0x3c8] ;  /* 0x0000f200ff027b82 */ /* 0x000e240000000a00 */
[----:B0-----:R-:W-:-:S04]  /*07f0*/  ISETP.GE.AND P0, PT, R19, R2, PT ;  /* 0x000000021300720c */ /* 0x001fc80003f06270 */
[----:B------:R-:W-:-:S13]  /*0800*/  ISETP.LT.OR P0, PT, R3, 0x1, P0 ;  /* 0x000000010300780c */ /* 0x000fda0000701670 */
[----:B------:R-:W-:Y:S05]  /*0810*/  @P0 EXIT ;  /* 0x000000000000094d */ /* 0x000fea0003800000 */
[----:B------:R-:W-:-:S09]  /*0820*/  UISETP.NE.AND UP0, UPT, UR38, URZ, UPT ;  /* 0x000000ff2600728c */ /* 0x000fd2000bf05270 */
[----:B------:R-:W-:Y:S05]  /*0830*/  BRA.U !UP0, `(.L_x_921) ;  /* 0x0000000508087547 */ /* 0x000fea000b800000 */
[----:B------:R-:W0:Y:S01]  /*0840*/  LDC.64 R6, c[0x0][0x380] ;  /* 0x0000e000ff067b82 */ /* 0x000e220000000a00 */
[----:B------:R-:W-:-:S07]  /*0850*/  IMAD.MOV.U32 R2, RZ, RZ, RZ ;  /* 0x000000ffff027224 */ /* 0x000fce00078e00ff */
[----:B------:R-:W1:Y:S08]  /*0860*/  LDC.64 R26, c[0x0][0x3b8] ;  /* 0x0000ee00ff1a7b82 */ /* 0x000e700000000a00 */
[----:B------:R-:W2:Y:S08]  /*0870*/  LDC.64 R8, c[0x0][0x3d0] ;  /* 0x0000f400ff087b82 */ /* 0x000eb00000000a00 */
[----:B------:R-:W3:Y:S08]  /*0880*/  LDC.64 R10, c[0x0][0x3c0] ;  /* 0x0000f000ff0a7b82 */ /* 0x000ef00000000a00 */
[----:B------:R-:W4:Y:S02]  /*0890*/  LDC.64 R16, c[0x0][0x390] ;  /* 0x0000e400ff107b82 */ /* 0x000f240000000a00 */
.L_x_927:
[----:B01----:R-:W-:-:S06]  /*08a0*/  IMAD.WIDE R4, R19, 0x8, R26 ;  /* 0x0000000813047825 */ /* 0x003fcc00078e021a */
[----:B------:R-:W2:Y:S02]  /*08b0*/  LDG.E.64 R4, desc[UR36][R4.64] ;  /* 0x0000002404047981 */ /* 0x000ea4000c1e1b00 */
[----:B--2---:R-:W-:-:S04]  /*08c0*/  IMAD.WIDE.U32 R24, R4, 0x4, R8 ;  /* 0x0000000404187825 */ /* 0x004fc800078e0008 */
[----:B------:R-:W-:Y:S02]  /*08d0*/  IMAD.WIDE.U32 R4, R5, 0x4, R8 ;  /* 0x0000000405047825 */ /* 0x000fe400078e0008 */
[----:B------:R-:W0:Y:S04]  /*08e0*/  LDG.E R25, desc[UR36][R24.64] ;  /* 0x0000002418197981 */ /* 0x000e28000c1e1900 */
[----:B------:R-:W2:Y:S01]  /*08f0*/  LDG.E R21, desc[UR36][R4.64] ;  /* 0x0000002404157981 */ /* 0x000ea2000c1e1900 */
[----:B0-----:R-:W-:-:S04]  /*0900*/  IMAD.WIDE R12, R25, 0x10, R6 ;  /* 0x00000010190c7825 */ /* 0x001fc800078e0206 */
[----:B--2---:R-:W-:Y:S02]  /*0910*/  IMAD.WIDE R20, R21, 0x10, R6 ;  /* 0x0000001015147825 */ /* 0x004fe400078e0206 */
[----:B------:R-:W2:Y:S04]  /*0920*/  LDG.E.128 R12, desc[UR36][R12.64] ;  /* 0x000000240c0c7981 */ /* 0x000ea8000c1e1d00 */
[----:B------:R-:W2:Y:S01]  /*0930*/  LDG.E.128 R20, desc[UR36][R20.64] ;  /* 0x0000002414147981 */ /* 0x000ea2000c1e1d00 */
[----:B------:R-:W-:Y:S01]  /*0940*/  BSSY.RECONVERGENT B0, `(.L_x_922) ;  /* 0x0000014000007945 */ /* 0x000fe20003800200 */
[----:B--2---:R-:W-:Y:S01]  /*0950*/  FADD R18, R13, -R21 ;  /* 0x800000150d127221 */ /* 0x004fe20000000000 */
[----:B------:R-:W-:Y:S01]  /*0960*/  FADD R23, R12, -R20 ;  /* 0x800000140c177221 */ /* 0x000fe20000000000 */
[----:B------:R-:W-:Y:S01]  /*0970*/  FADD R29, R14, -R22 ;  /* 0x800000160e1d7221 */ /* 0x000fe20000000000 */
[----:B---3--:R-:W-:-:S04]  /*0980*/  IMAD.WIDE R12, R19, 0x4, R10 ;  /* 0x00000004130c7825 */ /* 0x008fc800078e020a */
[----:B------:R-:W-:-:S04]  /*0990*/  FMUL R0, R18, R18 ;  /* 0x0000001212007220 */ /* 0x000fc80000400000 */
[----:B------:R-:W-:-:S04]  /*09a0*/  FFMA R0, R23, R23, R0 ;  /* 0x0000001717007223 */ /* 0x000fc80000000000 */
[----:B------:R-:W-:-:S04]  /*09b0*/  FFMA R14, R29, R29, R0 ;  /* 0x0000001d1d0e7223 */ /* 0x000fc80000000000 */
[----:B------:R0:W1:Y:S01]  /*09c0*/  MUFU.RSQ R3, R14 ;  /* 0x0000000e00037308 */ /* 0x0000620000001400 */
[----:B------:R-:W-:-:S04]  /*09d0*/  IADD3 R0, PT, PT, R14, -0xd000000, RZ ;  /* 0xf30000000e007810 */ /* 0x000fc80007ffe0ff */
[----:B------:R-:W-:-:S13]  /*09e0*/  ISETP.GT.U32.AND P0, PT, R0, 0x727fffff, PT ;  /* 0x727fffff0000780c */ /* 0x000fda0003f04070 */
[----:B01----:R-:W-:Y:S05]  /*09f0*/  @!P0 BRA `(.L_x_923) ;  /* 0x0000000000108947 */ /* 0x003fea0003800000 */
[----:B------:R-:W-:Y:S01]  /*0a00*/  IMAD.MOV.U32 R0, RZ, RZ, R14 ;  /* 0x000000ffff007224 */ /* 0x000fe200078e000e */
[----:B------:R-:W-:-:S07]  /*0a10*/  MOV R4, 0xa30 ;  /* 0x00000a3000047802 */ /* 0x000fce0000000f00 */
[----:B----4-:R-:W-:Y:S05]  /*0a20*/  CALL.REL.NOINC `($__internal_0_$__cuda_sm20_sqrt_rn_f32_slowpath) ;  /* 0x0000000400fc7944 */ /* 0x010fea0003c00000 */
[----:B------:R-:W-:Y:S05]  /*0a30*/  BRA `(.L_x_924) ;  /* 0x0000000000107947 */ /* 0x000fea0003800000 */
.L_x_923:
[----:B------:R-:W-:Y:S01]  /*0a40*/  FMUL.FTZ R5, R14, R3 ;  /* 0x000000030e057220 */ /* 0x000fe20000410000 */
[----:B------:R-:W-:-:S03]  /*0a50*/  FMUL.FTZ R3, R3, 0.5 ;  /* 0x3f00000003037820 */ /* 0x000fc60000410000 */
[----:B------:R-:W-:-:S04]  /*0a60*/  FFMA R0, -R5, R5, R14 ;  /* 0x0000000505007223 */ /* 0x000fc8000000010e */
[----:B------:R-:W-:-:S07]  /*0a70*/  FFMA R5, R0, R3, R5 ;  /* 0x0000000300057223 */ /* 0x000fce0000000005 */
.L_x_924:
[----:B------:R-:W-:Y:S05]  /*0a80*/  BSYNC.RECONVERGENT B0 ;  /* 0x0000000000007941 */ /* 0x000fea0003800200 */
.L_x_922:
[----:B------:R-:W2:Y:S01]  /*0a90*/  LDG.E R12, desc[UR36][R12.64] ;  /* 0x000000240c0c7981 */ /* 0x000ea2000c1e1900 */
[----:B------:R-:W0:Y:S01]  /*0aa0*/  MUFU.RCP R4, R5 ;  /* 0x0000000500047308 */ /* 0x000e220000001000 */
[----:B------:R-:W-:Y:S01]  /*0ab0*/  BSSY.RECONVERGENT B0, `(.L_x_925) ;  /* 0x000000d000007945 */ /* 0x000fe20003800200 */
[----:B0-----:R-:W-:-:S04]  /*0ac0*/  FFMA R3, R4, -R5, 1 ;  /* 0x3f80000004037423 */ /* 0x001fc80000000805 */
[----:B------:R-:W-:Y:S01]  /*0ad0*/  FFMA R3, R4, R3, R4 ;  /* 0x0000000304037223 */ /* 0x000fe20000000004 */
[----:B--2---:R-:W-:-:S04]  /*0ae0*/  FADD R0, -R12, R5 ;  /* 0x000000050c007221 */ /* 0x004fc80000000100 */
[----:B------:R-:W-:-:S04]  /*0af0*/  FMUL R0, R0, -0.10000000149011611938 ;  /* 0xbdcccccd00007820 */ /* 0x000fc80000400000 */
[----:B------:R-:W0:Y:S01]  /*0b00*/  FCHK P0, R0, R5 ;  /* 0x0000000500007302 */ /* 0x000e220000000000 */
[----:B------:R-:W-:-:S04]  /*0b10*/  FFMA R4, R0, R3, RZ ;  /* 0x0000000300047223 */ /* 0x000fc800000000ff */
[----:B------:R-:W-:-:S04]  /*0b20*/  FFMA R14, R4, -R5, R0 ;  /* 0x80000005040e7223 */ /* 0x000fc80000000000 */
[----:B------:R-:W-:Y:S01]  /*0b30*/  FFMA R3, R3, R14, R4 ;  /* 0x0000000e03037223 */ /* 0x000fe20000000004 */
[----:B0-----:R-:W-:Y:S06]  /*0b40*/  @!P0 BRA `(.L_x_926) ;  /* 0x00000000000c8947 */ /* 0x001fec0003800000 */
[----:B------:R-:W-:Y:S02]  /*0b50*/  MOV R15, R5 ;  /* 0x00000005000f7202 */ /* 0x000fe40000000f00 */
[----:B------:R-:W-:-:S07]  /*0b60*/  MOV R4, 0xb80 ;  /* 0x00000b8000047802 */ /* 0x000fce0000000f00 */
[----:B----4-:R-:W-:Y:S05]  /*0b70*/  CALL.REL.NOINC `($__internal_1_$__cuda_sm3x_div_rn_noftz_f32_slowpath) ;  /* 0x0000000800007944 */ /* 0x010fea0003c00000 */
.L_x_926:
[----:B------:R-:W-:Y:S05]  /*0b80*/  BSYNC.RECONVERGENT B0 ;  /* 0x0000000000007941 */ /* 0x000fea0003800200 */
.L_x_925:
[----:B----4-:R-:W-:-:S05]  /*0b90*/  IMAD.WIDE R4, R25, 0x10, R16 ;  /* 0x0000001019047825 */ /* 0x010fca00078e0210 */
[----:B------:R-:W2:Y:S01]  /*0ba0*/  LDG.E.128 R12, desc[UR36][R4.64] ;  /* 0x00000024040c7981 */ /* 0x000ea2000c1e1d00 */
[----:B------:R-:W-:Y:S01]  /*0bb0*/  VIADD R2, R2, 0x1 ;  /* 0x0000000102027836 */ /* 0x000fe20000000000 */
[----:B------:R-:W-:-:S04]  /*0bc0*/  IADD3 R19, PT, PT, R19, UR39, RZ ;  /* 0x0000002713137c10 */ /* 0x000fc8000fffe0ff */
[----:B------:R-:W-:Y:S02]  /*0bd0*/  ISETP.GE.AND P0, PT, R2, UR43, PT ;  /* 0x0000002b02007c0c */ /* 0x000fe4000bf06270 */
[----:B------:R-:W-:Y:S01]  /*0be0*/  ISETP.LT.AND P1, PT, R19, UR42, PT ;  /* 0x0000002a13007c0c */ /* 0x000fe2000bf21270 */
[-C--:B--2---:R-:W-:Y:S01]  /*0bf0*/  FFMA R12, R23, R3.reuse, R12 ;  /* 0x00000003170c7223 */ /* 0x084fe2000000000c */
[-C--:B------:R-:W-:Y:S01]  /*0c00*/  FFMA R13, R18, R3.reuse, R13 ;  /* 0x00000003120d7223 */ /* 0x080fe2000000000d */
[----:B------:R-:W-:-:S04]  /*0c10*/  FFMA R3, R29, R3, R14 ;  /* 0x000000031d037223 */ /* 0x000fc8000000000e */
[----:B------:R0:W-:Y:S04]  /*0c20*/  STG.E.64 desc[UR36][R4.64], R12 ;  /* 0x0000000c04007986 */ /* 0x0001e8000c101b24 */
[----:B------:R0:W-:Y:S02]  /*0c30*/  STG.E desc[UR36][R4.64+0x8], R3 ;  /* 0x0000080304007986 */ /* 0x0001e4000c101924 */
[----:B------:R-:W-:Y:S05]  /*0c40*/  @!P0 BRA P1, `(.L_x_927) ;  /* 0xfffffffc00148947 */ /* 0x000fea000083ffff */
[----:B------:R-:W-:Y:S05]  /*0c50*/  EXIT ;  /* 0x000000000000794d */ /* 0x000fea0003800000 */
.L_x_921:
[----:B------:R-:W-:-:S07]  /*0c60*/  IMAD.MOV.U32 R2, RZ, RZ, RZ ;  /* 0x000000ffff027224 */ /* 0x000fce00078e00ff */
.L_x_935:
[----:B0-----:R-:W0:Y:S08]  /*0c70*/  LDC.64 R12, c[0x0][0x3b8] ;  /* 0x0000ee00ff0c7b82 */ /* 0x001e300000000a00 */
[----:B------:R-:W1:Y:S08]  /*0c80*/  LDC.64 R20, c[0x0][0x3d0] ;  /* 0x0000f400ff147b82 */ /* 0x000e700000000a00 */
[----:B------:R-:W2:Y:S01]  /*0c90*/  LDC.64 R8, c[0x0][0x380] ;  /* 0x0000e000ff087b82 */ /* 0x000ea20000000a00 */
[----:B0-----:R-:W-:-:S07]  /*0ca0*/  IMAD.WIDE R12, R19, 0x8, R12 ;  /* 0x00000008130c7825 */ /* 0x001fce00078e020c */
[----:B------:R-:W0:Y:S01]  /*0cb0*/  LDC.64 R28, c[0x0][0x3c0] ;  /* 0x0000f000ff1c7b82 */ /* 0x000e220000000a00 */
[----:B------:R-:W1:Y:S02]  /*0cc0*/  LDG.E.64 R12, desc[UR36][R12.64] ;  /* 0x000000240c0c7981 */ /* 0x000e64000c1e1b00 */
[----:B-1----:R-:W-:-:S04]  /*0cd0*/  IMAD.WIDE.U32 R14, R12, 0x4, R20 ;  /* 0x000000040c0e7825 */ /* 0x002fc800078e0014 */
[----:B------:R-:W-:Y:S01]  /*0ce0*/  IMAD.WIDE.U32 R20, R13, 0x4, R20 ;  /* 0x000000040d147825 */ /* 0x000fe200078e0014 */
[----:B------:R-:W2:Y:S04]  /*0cf0*/  LDG.E R22, desc[UR36][R14.64] ;  /* 0x000000240e167981 */ /* 0x000ea8000c1e1900 */
[----:B------:R-:W3:Y:S01]  /*0d00*/  LDG.E R23, desc[UR36][R20.64] ;  /* 0x0000002414177981 */ /* 0x000ee2000c1e1900 */
[----:B0-----:R-:W-:-:S05]  /*0d10*/  IMAD.WIDE R28, R19, 0x4, R28 ;  /* 0x00000004131c7825 */ /* 0x001fca00078e021c */
[----:B------:R0:W5:Y:S01]  /*0d20*/  LDG.E R24, desc[UR36][R28.64] ;  /* 0x000000241c187981 */ /* 0x000162000c1e1900 */
[----:B--2---:R-:W-:-:S04]  /*0d30*/  IMAD.WIDE R4, R22, 0x10, R8 ;  /* 0x0000001016047825 */ /* 0x004fc800078e0208 */
[----:B---3--:R-:W-:Y:S02]  /*0d40*/  IMAD.WIDE R8, R23, 0x10, R8 ;  /* 0x0000001017087825 */ /* 0x008fe400078e0208 */
[----:B------:R-:W2:Y:S04]  /*0d50*/  LDG.E.128 R4, desc[UR36][R4.64] ;  /* 0x0000002404047981 */ /* 0x000ea8000c1e1d00 */
[----:B------:R-:W2:Y:S01]  /*0d60*/  LDG.E.128 R8, desc[UR36][R8.64] ;  /* 0x0000002408087981 */ /* 0x000ea2000c1e1d00 */
[----:B------:R-:W-:Y:S01]  /*0d70*/  BSSY.RECONVERGENT B0, `(.L_x_928) ;  /* 0x0000014000007945 */ /* 0x000fe20003800200 */
[----:B--2---:R-:W-:Y:S01]  /*0d80*/  FADD R18, R5, -R9 ;  /* 0x8000000905127221 */ /* 0x004fe20000000000 */
[----:B------:R-:W-:-:S03]  /*0d90*/  FADD R25, R4, -R8 ;  /* 0x8000000804197221 */ /* 0x000fc60000000000 */
[----:B------:R-:W-:Y:S01]  /*0da0*/  FMUL R0, R18, R18 ;  /* 0x0000001212007220 */ /* 0x000fe20000400000 */
[----:B------:R-:W-:-:S03]  /*0db0*/  FADD R27, R6, -R10 ;  /* 0x8000000a061b7221 */ /* 0x000fc60000000000 */
[----:B------:R-:W-:-:S04]  /*0dc0*/  FFMA R0, R25, R25, R0 ;  /* 0x0000001919007223 */ /* 0x000fc80000000000 */
[----:B------:R-:W-:-:S05]  /*0dd0*/  FFMA R6, R27, R27, R0 ;  /* 0x0000001b1b067223 */ /* 0x000fca0000000000 */
[----:B------:R-:W-:Y:S01]  /*0de0*/  IADD3 R0, PT, PT, R6, -0xd000000, RZ ;  /* 0xf300000006007810 */ /* 0x000fe20007ffe0ff */
[----:B------:R0:W1:Y:S03]  /*0df0*/  MUFU.RSQ R3, R6 ;  /* 0x0000000600037308 */ /* 0x0000660000001400 */
[----:B------:R-:W-:-:S13]  /*0e00*/  ISETP.GT.U32.AND P0, PT, R0, 0x727fffff, PT ;  /* 0x727fffff0000780c */ /* 0x000fda0003f04070 */
[----:B0-----:R-:W-:Y:S05]  /*0e10*/  @!P0 BRA `(.L_x_929) ;  /* 0x0000000000148947 */ /* 0x001fea0003800000 */
[----:B------:R-:W-:Y:S01]  /*0e20*/  IMAD.MOV.U32 R0, RZ, RZ, R6 ;  /* 0x000000ffff007224 */ /* 0x000fe200078e0006 */
[----:B------:R-:W-:-:S07]  /*0e30*/  MOV R4, 0xe50 ;  /* 0x00000e5000047802 */ /* 0x000fce0000000f00 */
[----:B-1---5:R-:W-:Y:S05]  /*0e40*/  CALL.REL.NOINC `($__internal_0_$__cuda_sm20_sqrt_rn_f32_slowpath) ;  /* 0x0000000000f47944 */ /* 0x022fea0003c00000 */
[----:B------:R-:W-:Y:S01]  /*0e50*/  MOV R29, R5 ;  /* 0x00000005001d7202 */ /* 0x000fe20000000f00 */
[----:B------:R-:W-:Y:S06]  /*0e60*/  BRA `(.L_x_930) ;  /* 0x0000000000107947 */ /* 0x000fec0003800000 */
.L_x_929:
[----:B-1----:R-:W-:Y:S01]  /*0e70*/  FMUL.FTZ R29, R6, R3 ;  /* 0x00000003061d7220 */ /* 0x002fe20000410000 */
[----:B------:R-:W-:-:S03]  /*0e80*/  FMUL.FTZ R3, R3, 0.5 ;  /* 0x3f00000003037820 */ /* 0x000fc60000410000 */
[----:B------:R-:W-:-:S04]  /*0e90*/  FFMA R0, -R29, R29, R6 ;  /* 0x0000001d1d007223 */ /* 0x000fc80000000106 */
[----:B------:R-:W-:-:S07]  /*0ea0*/  FFMA R29, R0, R3, R29 ;  /* 0x00000003001d7223 */ /* 0x000fce000000001d */
.L_x_930:
[----:B------:R-:W-:Y:S05]  /*0eb0*/  BSYNC.RECONVERGENT B0 ;  /* 0x0000000000007941 */ /* 0x000fea0003800200 */
.L_x_928:
[----:B------:R-:W0:Y:S01]  /*0ec0*/  LDCU UR4, c[0x0][0x2f8] ;  /* 0x00005f00ff0477ac */ /* 0x000e220008000800 */
[----:B------:R-:W-:Y:S01]  /*0ed0*/  MOV R26, 0x188 ;  /* 0x00000188001a7802 */ /* 0x000fe20000000f00 */
[----:B------:R-:W-:Y:S01]  /*0ee0*/  IMAD.MOV.U32 R7, RZ, RZ, R17 ;  /* 0x000000ffff077224 */ /* 0x000fe200078e0011 */
[----:B------:R-:W-:Y:S02]  /*0ef0*/  MOV R6, R16 ;  /* 0x0000001000067202 */ /* 0x000fe40000000f00 */
[----:B------:R1:W2:Y:S01]  /*0f00*/  LDC.64 R8, c[0x4][R26] ;  /* 0x010000001a087b82 */ /* 0x0002a20000000a00 */
[----:B0-----:R-:W-:Y:S01]  /*0f10*/  VIADD R28, R16, -UR4 ;  /* 0x80000004101c7c36 */ /* 0x001fe20008000000 */
[----:B------:R-:W0:Y:S04]  /*0f20*/  LDCU.64 UR4, c[0x4][0x178] ;  /* 0x01002f00ff0477ac */ /* 0x000e280008000a00 */
[----:B------:R1:W-:Y:S01]  /*0f30*/  STL.64 [R28], R12 ;  /* 0x0000000c1c007387 */ /* 0x0003e20000100a00 */
[----:B0-----:R-:W-:Y:S01]  /*0f40*/  MOV R4, UR4 ;  /* 0x0000000400047c02 */ /* 0x001fe20008000f00 */
[----:B-1----:R-:W-:-:S07]  /*0f50*/  IMAD.U32 R5, RZ, RZ, UR5 ;  /* 0x00000005ff057e24 */ /* 0x002fce000f8e00ff */
[----:B------:R-:W-:-:S07]  /*0f60*/  LEPC R20, `(.L_x_931) ;  /* 0x000000001014794e */ /* 0x000fce0000000000 */
[----:B--2--5:R-:W-:Y:S05]  /*0f70*/  CALL.ABS.NOINC R8 ;  /* 0x0000000008007343 */ /* 0x024fea0003c00000 */
.L_x_931:
[----:B------:R-:W0:Y:S01]  /*0f80*/  F2F.F64.F32 R10, R24 ;  /* 0x00000018000a7310 */ /* 0x000e220000201800 */
[----:B------:R1:W-:Y:S01]  /*0f90*/  STL.64 [R28], R22 ;  /* 0x000000161c007387 */ /* 0x0003e20000100a00 */
[----:B------:R1:W2:Y:S01]  /*0fa0*/  LDC.64 R8, c[0x4][R26] ;  /* 0x010000001a087b82 */ /* 0x0002a20000000a00 */
[----:B------:R-:W3:Y:S01]  /*0fb0*/  LDCU.64 UR4, c[0x4][0x180] ;  /* 0x01003000ff0477ac */ /* 0x000ee20008000a00 */
[----:B------:R-:W-:Y:S01]  /*0fc0*/  MOV R6, R16 ;  /* 0x0000001000067202 */ /* 0x000fe20000000f00 */
[----:B------:R-:W-:-:S03]  /*0fd0*/  IMAD.MOV.U32 R7, RZ, RZ, R17 ;  /* 0x000000ffff077224 */ /* 0x000fc600078e0011 */
[----:B------:R-:W4:Y:S01]  /*0fe0*/  F2F.F64.F32 R12, R29 ;  /* 0x0000001d000c7310 */ /* 0x000f220000201800 */
[----:B0-----:R1:W-:Y:S01]  /*0ff0*/  STL.64 [R28+0x8], R10 ;  /* 0x0000080a1c007387 */ /* 0x0013e20000100a00 */
[----:B---3--:R-:W-:Y:S01]  /*1000*/  MOV R4, UR4 ;  /* 0x0000000400047c02 */ /* 0x008fe20008000f00 */
[----:B------:R-:W-:Y:S02]  /*1010*/  IMAD.U32 R5, RZ, RZ, UR5 ;  /* 0x00000005ff057e24 */ /* 0x000fe4000f8e00ff */
[----:B----4-:R1:W-:Y:S05]  /*1020*/  STL.64 [R28+0x10], R12 ;  /* 0x0000100c1c007387 */ /* 0x0103ea0000100a00 */
[----:B------:R-:W-:-:S07]  /*1030*/  LEPC R20, `(.L_x_932) ;  /* 0x000000001014794e */ /* 0x000fce0000000000 */
[----:B-12---:R-:W-:Y:S05]  /*1040*/  CALL.ABS.NOINC R8 ;  /* 0x0000000008007343 */ /* 0x006fea0003c00000 */
.L_x_932:
[----:B------:R-:W0:Y:S01]  /*1050*/  MUFU.RCP R4, R29 ;  /* 0x0000001d00047308 */ /* 0x000e220000001000 */
[----:B------:R-:W-:Y:S01]  /*1060*/  FADD R0, -R24, R29 ;  /* 0x0000001d18007221 */ /* 0x000fe20000000100 */
[----:B------:R-:W-:Y:S03]  /*1070*/  BSSY.RECONVERGENT B0, `(.L_x_933) ;  /* 0x000000c000007945 */ /* 0x000fe60003800200 */
[----:B------:R-:W-:-:S04]  /*1080*/  FMUL R0, R0, -0.10000000149011611938 ;  /* 0xbdcccccd00007820 */ /* 0x000fc80000400000 */
[----:B------:R-:W1:Y:S01]  /*1090*/  FCHK P0, R0, R29 ;  /* 0x0000001d00007302 */ /* 0x000e620000000000 */
[----:B0-----:R-:W-:-:S04]  /*10a0*/  FFMA R3, R4, -R29, 1 ;  /* 0x3f80000004037423 */ /* 0x001fc8000000081d */
[----:B------:R-:W-:-:S04]  /*10b0*/  FFMA R3, R4, R3, R4 ;  /* 0x0000000304037223 */ /* 0x000fc80000000004 */
[----:B------:R-:W-:-:S04]  /*10c0*/  FFMA R4, R0, R3, RZ ;  /* 0x0000000300047223 */ /* 0x000fc800000000ff */
[----:B------:R-:W-:-:S04]  /*10d0*/  FFMA R5, R4, -R29, R0 ;  /* 0x8000001d04057223 */ /* 0x000fc80000000000 */
[----:B------:R-:W-:Y:S01]  /*10e0*/  FFMA R3, R3, R5, R4 ;  /* 0x0000000503037223 */ /* 0x000fe20000000004 */
[----:B-1----:R-:W-:Y:S06]  /*10f0*/  @!P0 BRA `(.L_x_934) ;  /* 0x00000000000c8947 */ /* 0x002fec0003800000 */
[----:B------:R-:W-:Y:S02]  /*1100*/  MOV R15, R29 ;  /* 0x0000001d000f7202 */ /* 0x000fe40000000f00 */
[----:B------:R-:W-:-:S07]  /*1110*/  MOV R4, 0x1130 ;  /* 0x0000113000047802 */ /* 0x000fce0000000f00 */
[----:B------:R-:W-:Y:S05]  /*1120*/  CALL.REL.NOINC `($__internal_1_$__cuda_sm3x_div_rn_noftz_f32_slowpath) ;  /* 0x0000000000947944 */ /* 0x000fea0003c00000 */
.L_x_934:
[----:B------:R-:W-:Y:S05]  /*1130*/  BSYNC.RECONVERGENT B0 ;  /* 0x0000000000007941 */ /* 0x000fea0003800200 */
.L_x_933:
[----:B------:R-:W0:Y:S02]  /*1140*/  LDC.64 R4, c[0x0][0x390] ;  /* 0x0000e400ff047b82 */ /* 0x000e240000000a00 */
[----:B0-----:R-:W-:-:S05]  /*1150*/  IMAD.WIDE R22, R22, 0x10, R4 ;  /* 0x0000001016167825 */ /* 0x001fca00078e0204 */
        /* <DEDUP_REMOVED lines=12> */
        .weak           $__internal_0_$__cuda_sm20_sqrt_rn_f32_slowpath
        .type           $__internal_0_$__cuda_sm20_sqrt_rn_f32_slowpath,@function
        .size           $__internal_0_$__cuda_sm20_sqrt_rn_f32_slowpath,($__internal_1_$__cuda_sm3x_div_rn_noftz_f32_slowpath - $__internal_0_$__cuda_sm20_sqrt_rn_f32_slowpath)
$__internal_0_$__cuda_sm20_sqrt_rn_f32_slowpath:
[----:B------:R-:W-:-:S13]  /*1220*/  LOP3.LUT P0, RZ, R0, 0x7fffffff, RZ, 0xc0, !PT ;  /* 0x7fffffff00ff7812 */ /* 0x000fda000780c0ff */
[----:B------:R-:W-:Y:S01]  /*1230*/  @!P0 IMAD.MOV.U32 R5, RZ, RZ, R0 ;  /* 0x000000ffff058224 */ /* 0x000fe200078e0000 */
[----:B------:R-:W-:Y:S06]  /*1240*/  @!P0 BRA `(.L_x_936) ;  /* 0x0000000000408947 */ /* 0x000fec0003800000 */
[----:B------:R-:W-:-:S13]  /*1250*/  FSETP.GEU.FTZ.AND P0, PT, R0, RZ, PT ;  /* 0x000000ff0000720b */ /* 0x000fda0003f1e000 */
[----:B------:R-:W-:Y:S01]  /*1260*/  @!P0 MOV R5, 0x7fffffff ;  /* 0x7fffffff00058802 */ /* 0x000fe20000000f00 */
[----:B------:R-:W-:Y:S06]  /*1270*/  @!P0 BRA `(.L_x_936) ;  /* 0x0000000000348947 */ /* 0x000fec0003800000 */
[----:B------:R-:W-:-:S13]  /*1280*/  FSETP.GTU.FTZ.AND P0, PT, |R0|, +INF , PT ;  /* 0x7f8000000000780b */ /* 0x000fda0003f1c200 */
[----:B------:R-:W-:Y:S01]  /*1290*/  @P0 FADD.FTZ R5, R0, 1 ;  /* 0x3f80000000050421 */ /* 0x000fe20000010000 */
[----:B------:R-:W-:Y:S06]  /*12a0*/  @P0 BRA `(.L_x_936) ;  /* 0x0000000000280947 */ /* 0x000fec0003800000 */
[----:B------:R-:W-:-:S13]  /*12b0*/  FSETP.NEU.FTZ.AND P0, PT, |R0|, +INF , PT ;  /* 0x7f8000000000780b */ /* 0x000fda0003f1d200 */
[----:B------:R-:W-:-:S04]  /*12c0*/  @P0 FFMA R3, R0, 1.84467440737095516160e+19, RZ ;  /* 0x5f80000000030823 */ /* 0x000fc800000000ff */
[----:B------:R-:W0:Y:S02]  /*12d0*/  @P0 MUFU.RSQ R20, R3 ;  /* 0x0000000300140308 */ /* 0x000e240000001400 */
[----:B0-----:R-:W-:Y:S01]  /*12e0*/  @P0 FMUL.FTZ R14, R3, R20 ;  /* 0x00000014030e0220 */ /* 0x001fe20000410000 */
[----:B------:R-:W-:-:S03]  /*12f0*/  @P0 FMUL.FTZ R15, R20, 0.5 ;  /* 0x3f000000140f0820 */ /* 0x000fc60000410000 */
[----:B------:R-:W-:-:S04]  /*1300*/  @P0 FADD.FTZ R5, -R14, -RZ ;  /* 0x800000ff0e050221 */ /* 0x000fc80000010100 */
[----:B------:R-:W-:Y:S01]  /*1310*/  @P0 FFMA R21, R14, R5, R3 ;  /* 0x000000050e150223 */ /* 0x000fe20000000003 */
[----:B------:R-:W-:-:S03]  /*1320*/  @!P0 IMAD.MOV.U32 R5, RZ, RZ, R0 ;  /* 0x000000ffff058224 */ /* 0x000fc600078e0000 */
[----:B------:R-:W-:-:S04]  /*1330*/  @P0 FFMA R15, R21, R15, R14 ;  /* 0x0000000f150f0223 */ /* 0x000fc8000000000e */
[----:B------:R-:W-:-:S07]  /*1340*/  @P0 FMUL.FTZ R5, R15, 2.3283064365386962891e-10 ;  /* 0x2f8000000f050820 */ /* 0x000fce0000410000 */
.L_x_936:
[----:B------:R-:W-:Y:S01]  /*1350*/  MOV R14, R4 ;  /* 0x00000004000e7202 */ /* 0x000fe20000000f00 */
[----:B------:R-:W-:-:S04]  /*1360*/  IMAD.MOV.U32 R15, RZ, RZ, 0x0 ;  /* 0x00000000ff0f7424 */ /* 0x000fc800078e00ff */
[----:B------:R-:W-:Y:S05]  /*1370*/  RET.REL.NODEC R14 `(_Z13ConnectForcesP6float4S0_S0_PfPiPjS2_P5uint2S1_iiS3_i) ;  /* 0xffffffec0e207950 */ /* 0x000fea0003c3ffff */
        .weak           $__internal_1_$__cuda_sm3x_div_rn_noftz_f32_slowpath
        .type           $__internal_1_$__cuda_sm3x_div_rn_noftz_f32_slowpath,@function
        .size           $__internal_1_$__cuda_sm3x_div_rn_noftz_f32_slowpath,(.L_x_1228 - $__internal_1_$__cuda_sm3x_div_rn_noftz_f32_slowpath)
$__internal_1_$__cuda_sm3x_div_rn_noftz_f32_slowpath:
[----:B------:R-:W-:Y:S01]  /*1380*/  SHF.R.U32.HI R3, RZ, 0x17, R15 ;  /* 0x00000017ff037819 */ /* 0x000fe2000001160f */
[----:B------:R-:W-:Y:S01]  /*1390*/  BSSY.RECONVERGENT B1, `(.L_x_937) ;  /* 0x0000062000017945 */ /* 0x000fe20003800200 */
[----:B------:R-:W-:Y:S02]  /*13a0*/  SHF.R.U32.HI R5, RZ, 0x17, R0 ;  /* 0x00000017ff057819 */ /* 0x000fe40000011600 */
[----:B------:R-:W-:Y:S02]  /*13b0*/  LOP3.LUT R3, R3, 0xff, RZ, 0xc0, !PT ;  /* 0x000000ff03037812 */ /* 0x000fe400078ec0ff */
[----:B------:R-:W-:Y:S02]  /*13c0*/  LOP3.LUT R5, R5, 0xff, RZ, 0xc0, !PT ;  /* 0x000000ff05057812 */ /* 0x000fe400078ec0ff */
[----:B------:R-:W-:-:S03]  /*13d0*/  IADD3 R12, PT, PT, R3, -0x1, RZ ;  /* 0xffffffff030c7810 */ /* 0x000fc60007ffe0ff */
[----:B------:R-:W-:Y:S01]  /*13e0*/  VIADD R13, R5, 0xffffffff ;  /* 0xffffffff050d7836 */ /* 0x000fe20000000000 */
[----:B------:R-:W-:-:S04]  /*13f0*/  ISETP.GT.U32.AND P0, PT, R12, 0xfd, PT ;  /* 0x000000fd0c00780c */ /* 0x000fc80003f04070 */
[----:B------:R-:W-:-:S13]  /*1400*/  ISETP.GT.U32.OR P0, PT, R13, 0xfd, P0 ;  /* 0x000000fd0d00780c */ /* 0x000fda0000704470 */
[----:B------:R-:W-:Y:S01]  /*1410*/  @!P0 MOV R14, RZ ;  /* 0x000000ff000e8202 */ /* 0x000fe20000000f00 */
[----:B------:R-:W-:Y:S06]  /*1420*/  @!P0 BRA `(.L_x_938) ;  /* 0x00000000005c8947 */ /* 0x000fec0003800000 */
[----:B------:R-:W-:Y:S02]  /*1430*/  FSETP.GTU.FTZ.AND P0, PT, |R0|, +INF , PT ;  /* 0x7f8000000000780b */ /* 0x000fe40003f1c200 */
[----:B------:R-:W-:-:S04]  /*1440*/  FSETP.GTU.FTZ.AND P1, PT, |R15|, +INF , PT ;  /* 0x7f8000000f00780b */ /* 0x000fc80003f3c200 */
[----:B------:R-:W-:-:S13]  /*1450*/  PLOP3.LUT P0, PT, P0, P1, PT, 0xf8, 0x8f ;  /* 0x00000000008f781c */ /* 0x000fda0000703f70 */
[----:B------:R-:W-:Y:S05]  /*1460*/  @P0 BRA `(.L_x_939) ;  /* 0x00000004004c0947 */ /* 0x000fea0003800000 */
[----:B------:R-:W-:-:S13]  /*1470*/  LOP3.LUT P0, RZ, R15, 0x7fffffff, R0, 0xc8, !PT ;  /* 0x7fffffff0fff7812 */ /* 0x000fda000780c800 */
[----:B------:R-:W-:Y:S05]  /*1480*/  @!P0 BRA `(.L_x_940) ;  /* 0x00000004003c8947 */ /* 0x000fea0003800000 */
[C---:B------:R-:W-:Y:S02]  /*1490*/  FSETP.NEU.FTZ.AND P2, PT, |R0|.reuse, +INF , PT ;  /* 0x7f8000000000780b */ /* 0x040fe40003f5d200 */
[----:B------:R-:W-:Y:S02]  /*14a0*/  FSETP.NEU.FTZ.AND P1, PT, |R15|, +INF , PT ;  /* 0x7f8000000f00780b */ /* 0x000fe40003f3d200 */
[----:B------:R-:W-:-:S11]  /*14b0*/  FSETP.NEU.FTZ.AND P0, PT, |R0|, +INF , PT ;  /* 0x7f8000000000780b */ /* 0x000fd60003f1d200 */
[----:B------:R-:W-:Y:S05]  /*14c0*/  @!P1 BRA !P2, `(.L_x_940) ;  /* 0x00000004002c9947 */ /* 0x000fea0005000000 */
[----:B------:R-:W-:-:S04]  /*14d0*/  LOP3.LUT P2, RZ, R0, 0x7fffffff, RZ, 0xc0, !PT ;  /* 0x7fffffff00ff7812 */ /* 0x000fc8000784c0ff */
[----:B------:R-:W-:-:S13]  /*14e0*/  PLOP3.LUT P1, PT, P1, P2, PT, 0x2f, 0xf2 ;  /* 0x0000000000f2781c */ /* 0x000fda0000f24577 */
[----:B------:R-:W-:Y:S05]  /*14f0*/  @P1 BRA `(.L_x_941) ;  /* 0x0000000400181947 */ /* 0x000fea0003800000 */
[----:B------:R-:W-:-:S04]  /*1500*/  LOP3.LUT P1, RZ, R15, 0x7fffffff, RZ, 0xc0, !PT ;  /* 0x7fffffff0fff7812 */ /* 0x000fc8000782c0ff */
[----:B------:R-:W-:-:S13]  /*1510*/  PLOP3.LUT P0, PT, P0, P1, PT, 0x2f, 0xf2 ;  /* 0x0000000000f2781c */ /* 0x000fda0000702577 */
[----:B------:R-:W-:Y:S05]  /*1520*/  @P0 BRA `(.L_x_942) ;  /* 0x0000000400000947 */ /* 0x000fea0003800000 */
[----:B------:R-:W-:Y:S02]  /*1530*/  ISETP.GE.AND P0, PT, R13, RZ, PT ;  /* 0x000000ff0d00720c */ /* 0x000fe40003f06270 */
[----:B------:R-:W-:-:S11]  /*1540*/  ISETP.GE.AND P1, PT, R12, RZ, PT ;  /* 0x000000ff0c00720c */ /* 0x000fd60003f26270 */
[----:B------:R-:W-:Y:S01]  /*1550*/  @P0 IMAD.MOV.U32 R14, RZ, RZ, RZ ;  /* 0x000000ffff0e0224 */ /* 0x000fe200078e00ff */
[----:B------:R-:W-:Y:S01]  /*1560*/  @!P0 MOV R14, 0xffffffc0 ;  /* 0xffffffc0000e8802 */ /* 0x000fe20000000f00 */
[----:B------:R-:W-:Y:S01]  /*1570*/  @!P0 FFMA R0, R0, 1.84467440737095516160e+19, RZ ;  /* 0x5f80000000008823 */ /* 0x000fe200000000ff */
[----:B------:R-:W-:-:S03]  /*1580*/  @!P1 FFMA R15, R15, 1.84467440737095516160e+19, RZ ;  /* 0x5f8000000f0f9823 */ /* 0x000fc600000000ff */
[----:B------:R-:W-:-:S07]  /*1590*/  @!P1 VIADD R14, R14, 0x40 ;  /* 0x000000400e0e9836 */ /* 0x000fce0000000000 */
.L_x_938:
[----:B------:R-:W-:Y:S01]  /*15a0*/  LEA R24, R3, 0xc0800000, 0x17 ;  /* 0xc080000003187811 */ /* 0x000fe200078eb8ff */
[----:B------:R-:W-:Y:S01]  /*15b0*/  VIADD R5, R5, 0xffffff81 ;  /* 0xffffff8105057836 */ /* 0x000fe20000000000 */
[----:B------:R-:W-:Y:S02]  /*15c0*/  BSSY.RECONVERGENT B2, `(.L_x_943) ;  /* 0x0000035000027945 */ /* 0x000fe40003800200 */
[----:B------:R-:W-:Y:S01]  /*15d0*/  IADD3 R24, PT, PT, -R24, R15, RZ ;  /* 0x0000000f18187210 */ /* 0x000fe20007ffe1ff */
[C---:B------:R-:W-:Y:S01]  /*15e0*/  IMAD R21, R5.reuse, -0x800000, R0 ;  /* 0xff80000005157824 */ /* 0x040fe200078e0200 */
[----:B------:R-:W-:Y:S02]  /*15f0*/  IADD3 R5, PT, PT, R5, 0x7f, -R3 ;  /* 0x0000007f05057810 */ /* 0x000fe40007ffe803 */
[----:B------:R-:W0:Y:S01]  /*1600*/  MUFU.RCP R13, R24 ;  /* 0x00000018000d7308 */ /* 0x000e220000001000 */
[----:B------:R-:W-:Y:S01]  /*1610*/  FADD.FTZ R12, -R24, -RZ ;  /* 0x800000ff180c7221 */ /* 0x000fe20000010100 */
[----:B------:R-:W-:-:S03]  /*1620*/  IADD3 R14, PT, PT, R5, R14, RZ ;  /* 0x0000000e050e7210 */ /* 0x000fc60007ffe0ff */
[----:B0-----:R-:W-:-:S04]  /*1630*/  FFMA R20, R13, R12, 1 ;  /* 0x3f8000000d147423 */ /* 0x001fc8000000000c */
[----:B------:R-:W-:-:S04]  /*1640*/  FFMA R0, R13, R20, R13 ;  /* 0x000000140d007223 */ /* 0x000fc8000000000d */
[----:B------:R-:W-:-:S04]  /*1650*/  FFMA R15, R21, R0, RZ ;  /* 0x00000000150f7223 */ /* 0x000fc800000000ff */
[----:B------:R-:W-:-:S04]  /*1660*/  FFMA R13, R12, R15, R21 ;  /* 0x0000000f0c0d7223 */ /* 0x000fc80000000015 */
[----:B------:R-:W-:-:S04]  /*1670*/  FFMA R13, R0, R13, R15 ;  /* 0x0000000d000d7223 */ /* 0x000fc8000000000f */
[----:B------:R-:W-:-:S04]  /*1680*/  FFMA R12, R12, R13, R21 ;  /* 0x0000000d0c0c7223 */ /* 0x000fc80000000015 */
[----:B------:R-:W-:-:S05]  /*1690*/  FFMA R15, R0, R12, R13 ;  /* 0x0000000c000f7223 */ /* 0x000fca000000000d */
[----:B------:R-:W-:-:S04]  /*16a0*/  SHF.R.U32.HI R3, RZ, 0x17, R15 ;  /* 0x00000017ff037819 */ /* 0x000fc8000001160f */
[----:B------:R-:W-:-:S05]  /*16b0*/  LOP3.LUT R3, R3, 0xff, RZ, 0xc0, !PT ;  /* 0x000000ff03037812 */ /* 0x000fca00078ec0ff */
[----:B------:R-:W-:-:S05]  /*16c0*/  IMAD.IADD R3, R3, 0x1, R14 ;  /* 0x0000000103037824 */ /* 0x000fca00078e020e */
[----:B------:R-:W-:-:S04]  /*16d0*/  IADD3 R5, PT, PT, R3, -0x1, RZ ;  /* 0xffffffff03057810 */ /* 0x000fc80007ffe0ff */
[----:B------:R-:W-:-:S13]  /*16e0*/  ISETP.GE.U32.AND P0, PT, R5, 0xfe, PT ;  /* 0x000000fe0500780c */ /* 0x000fda0003f06070 */
[----:B------:R-:W-:Y:S05]  /*16f0*/  @!P0 BRA `(.L_x_944) ;  /* 0x0000000000808947 */ /* 0x000fea0003800000 */
[----:B------:R-:W-:-:S13]  /*1700*/  ISETP.GT.AND P0, PT, R3, 0xfe, PT ;  /* 0x000000fe0300780c */ /* 0x000fda0003f04270 */
[----:B------:R-:W-:Y:S05]  /*1710*/  @P0 BRA `(.L_x_945) ;  /* 0x00000000006c0947 */ /* 0x000fea0003800000 */
[----:B------:R-:W-:-:S13]  /*1720*/  ISETP.GE.AND P0, PT, R3, 0x1, PT ;  /* 0x000000010300780c */ /* 0x000fda0003f06270 */
[----:B------:R-:W-:Y:S05]  /*1730*/  @P0 BRA `(.L_x_946) ;  /* 0x0000000000740947 */ /* 0x000fea0003800000 */
[----:B------:R-:W-:Y:S02]  /*1740*/  ISETP.GE.AND P0, PT, R3, -0x18, PT ;  /* 0xffffffe80300780c */ /* 0x000fe40003f06270 */
[----:B------:R-:W-:-:S11]  /*1750*/  LOP3.LUT R15, R15, 0x80000000, RZ, 0xc0, !PT ;  /* 0x800000000f0f7812 */ /* 0x000fd600078ec0ff */
[----:B------:R-:W-:Y:S05]  /*1760*/  @!P0 BRA `(.L_x_946) ;  /* 0x0000000000688947 */ /* 0x000fea0003800000 */
[CCC-:B------:R-:W-:Y:S01]  /*1770*/  FFMA.RZ R5, R0.reuse, R12.reuse, R13.reuse ;  /* 0x0000000c00057223 */ /* 0x1c0fe2000000c00d */
[CCC-:B------:R-:W-:Y:S01]  /*1780*/  FFMA.RP R14, R0.reuse, R12.reuse, R13.reuse ;  /* 0x0000000c000e7223 */ /* 0x1c0fe2000000800d */
[----:B------:R-:W-:Y:S01]  /*1790*/  FFMA.RM R13, R0, R12, R13 ;  /* 0x0000000c000d7223 */ /* 0x000fe2000000400d */
[C---:B------:R-:W-:Y:S01]  /*17a0*/  VIADD R0, R3.reuse, 0x20 ;  /* 0x0000002003007836 */ /* 0x040fe20000000000 */
[----:B------:R-:W-:Y:S02]  /*17b0*/  ISETP.NE.AND P2, PT, R3, RZ, PT ;  /* 0x000000ff0300720c */ /* 0x000fe40003f45270 */
[----:B------:R-:W-:Y:S02]  /*17c0*/  LOP3.LUT R5, R5, 0x7fffff, RZ, 0xc0, !PT ;  /* 0x007fffff05057812 */ /* 0x000fe400078ec0ff */
[----:B------:R-:W-:Y:S02]  /*17d0*/  ISETP.NE.AND P1, PT, R3, RZ, PT ;  /* 0x000000ff0300720c */ /* 0x000fe40003f25270 */
[----:B------:R-:W-:-:S02]  /*17e0*/  LOP3.LUT R5, R5, 0x800000, RZ, 0xfc, !PT ;  /* 0x0080000005057812 */ /* 0x000fc400078efcff */
[----:B------:R-:W-:Y:S02]  /*17f0*/  IADD3 R3, PT, PT, -R3, RZ, RZ ;  /* 0x000000ff03037210 */ /* 0x000fe40007ffe1ff */
[----:B------:R-:W-:Y:S02]  /*1800*/  SHF.L.U32 R0, R5, R0, RZ ;  /* 0x0000000005007219 */ /* 0x000fe400000006ff */
[----:B------:R-:W-:Y:S02]  /*1810*/  FSETP.NEU.FTZ.AND P0, PT, R14, R13, PT ;  /* 0x0000000d0e00720b */ /* 0x000fe40003f1d000 */
[----:B------:R-:W-:Y:S02]  /*1820*/  SEL R12, R3, RZ, P2 ;  /* 0x000000ff030c7207 */ /* 0x000fe40001000000 */
[----:B------:R-:W-:Y:S02]  /*1830*/  ISETP.NE.AND P1, PT, R0, RZ, P1 ;  /* 0x000000ff0000720c */ /* 0x000fe40000f25270 */
[----:B------:R-:W-:-:S02]  /*1840*/  SHF.R.U32.HI R12, RZ, R12, R5 ;  /* 0x0000000cff0c7219 */ /* 0x000fc40000011605 */
[----:B------:R-:W-:Y:S02]  /*1850*/  PLOP3.LUT P0, PT, P0, P1, PT, 0xf8, 0x8f ;  /* 0x00000000008f781c */ /* 0x000fe40000703f70 */
[----:B------:R-:W-:Y:S02]  /*1860*/  SHF.R.U32.HI R0, RZ, 0x1, R12 ;  /* 0x00000001ff007819 */ /* 0x000fe4000001160c */
[----:B------:R-:W-:-:S04]  /*1870*/  SEL R3, RZ, 0x1, !P0 ;  /* 0x00000001ff037807 */ /* 0x000fc80004000000 */
[----:B------:R-:W-:-:S04]  /*1880*/  LOP3.LUT R3, R3, 0x1, R0, 0xf8, !PT ;  /* 0x0000000103037812 */ /* 0x000fc800078ef800 */
[----:B------:R-:W-:-:S04]  /*1890*/  LOP3.LUT R3, R3, R12, RZ, 0xc0, !PT ;  /* 0x0000000c03037212 */ /* 0x000fc800078ec0ff */
[----:B------:R-:W-:-:S04]  /*18a0*/  IADD3 R0, PT, PT, R0, R3, RZ ;  /* 0x0000000300007210 */ /* 0x000fc80007ffe0ff */
[----:B------:R-:W-:Y:S01]  /*18b0*/  LOP3.LUT R15, R0, R15, RZ, 0xfc, !PT ;  /* 0x0000000f000f7212 */ /* 0x000fe200078efcff */
[----:B------:R-:W-:Y:S06]  /*18c0*/  BRA `(.L_x_946) ;  /* 0x0000000000107947 */ /* 0x000fec0003800000 */
.L_x_945:
[----:B------:R-:W-:-:S04]  /*18d0*/  LOP3.LUT R15, R15, 0x80000000, RZ, 0xc0, !PT ;  /* 0x800000000f0f7812 */ /* 0x000fc800078ec0ff */
[----:B------:R-:W-:Y:S01]  /*18e0*/  LOP3.LUT R15, R15, 0x7f800000, RZ, 0xfc, !PT ;  /* 0x7f8000000f0f7812 */ /* 0x000fe200078efcff */
[----:B------:R-:W-:Y:S06]  /*18f0*/  BRA `(.L_x_946) ;  /* 0x0000000000047947 */ /* 0x000fec0003800000 */
.L_x_944:
[----:B------:R-:W-:-:S07]  /*1900*/  IMAD R15, R14, 0x800000, R15 ;  /* 0x008000000e0f7824 */ /* 0x000fce00078e020f */
.L_x_946:
[----:B------:R-:W-:Y:S05]  /*1910*/  BSYNC.RECONVERGENT B2 ;  /* 0x0000000000027941 */ /* 0x000fea0003800200 */
.L_x_943:
[----:B------:R-:W-:Y:S05]  /*1920*/  BRA `(.L_x_947) ;  /* 0x0000000000207947 */ /* 0x000fea0003800000 */
.L_x_942:
[----:B------:R-:W-:-:S04]  /*1930*/  LOP3.LUT R15, R15, 0x80000000, R0, 0x48, !PT ;  /* 0x800000000f0f7812 */ /* 0x000fc800078e4800 */
[----:B------:R-:W-:Y:S01]  /*1940*/  LOP3.LUT R15, R15, 0x7f800000, RZ, 0xfc, !PT ;  /* 0x7f8000000f0f7812 */ /* 0x000fe200078efcff */
[----:B------:R-:W-:Y:S06]  /*1950*/  BRA `(.L_x_947) ;  /* 0x0000000000147947 */ /* 0x000fec0003800000 */
.L_x_941:
[----:B------:R-:W-:Y:S01]  /*1960*/  LOP3.LUT R15, R15, 0x80000000, R0, 0x48, !PT ;  /* 0x800000000f0f7812 */ /* 0x000fe200078e4800 */
[----:B------:R-:W-:Y:S06]  /*1970*/  BRA `(.L_x_947) ;  /* 0x00000000000c7947 */ /* 0x000fec0003800000 */
.L_x_940:
[----:B------:R-:W0:Y:S01]  /*1980*/  MUFU.RSQ R15, -QNAN ;  /* 0xffc00000000f7908 */ /* 0x000e220000001400 */
[----:B------:R-:W-:Y:S05]  /*1990*/  BRA `(.L_x_947) ;  /* 0x0000000000047947 */ /* 0x000fea0003800000 */
.L_x_939:
[----:B------:R-:W-:-:S07]  /*19a0*/  FADD.FTZ R15, R0, R15 ;  /* 0x0000000f000f7221 */ /* 0x000fce0000010000 */
.L_x_947:
[----:B------:R-:W-:Y:S05]  /*19b0*/  BSYNC.RECONVERGENT B1 ;  /* 0x0000000000017941 */ /* 0x000fea0003800200 */
.L_x_937:
[----:B------:R-:W-:Y:S01]  /*19c0*/  HFMA2 R5, -RZ, RZ, 0, 0 ;  /* 0x00000000ff057431 */ /* 0x000fe200000001ff */
[----:B0-----:R-:W-:-:S03]  /*19d0*/  MOV R3, R15 ;  /* 0x0000000f00037202 */ /* 0x001fc60000000f00 */
[----:B------:R-:W-:Y:S05]  /*19e0*/  RET.REL.NODEC R4 `(_Z13ConnectForcesP6float4S0_S0_PfPiPjS2_P5uint2S1_iiS3_i) ;  /* 0xffffffe404847950 */ /* 0x000fea0003c3ffff */
.L_x_948:
        /* <DEDUP_REMOVED lines=9> */
.L_x_1228:


//--------------------- .text._Z14ParticleForcesP6float4S0_S0_PfPiPjS2_iiS3_ --------------------------
	.section	.text._Z14ParticleForcesP6float4S0_S0_PfPiPjS2_iiS3_,"ax",@progbits
	.align	128
        .global         _Z14ParticleForcesP6float4S0_S0_PfPiPjS2_iiS3_
        .type           _Z14ParticleForcesP6float4S0_S0_PfPiPjS2_iiS3_,@function
        .size           _Z14ParticleForcesP6float4S0_S0_PfPiPjS2_iiS3_,(.L_x_1230 - _Z14ParticleForcesP6float4S0_S0_PfPiPjS2_iiS3_)
        .other          _Z14ParticleForcesP6float4S0_S0_PfPiPjS2_iiS3_,@"STO_CUDA_ENTRY STV_DEFAULT"
_Z14ParticleForcesP6float4S0_S0_PfPiPjS2_iiS3_:
.text._Z14ParticleForcesP6float4S0_S0_PfPiPjS2_iiS3_:
[----:B------:R-:W-:Y:S01]  /*0000*/  LDC R1, c[0x0][0x37c] ;  /* 0x0000df00ff017b82 */ /* 0x000fe20000000800 */
[----:B------:R-:W0:Y:S07]  /*0010*/  S2R R34, SR_TID.X ;  /* 0x0000000000227919 */ /* 0x000e2e0000002100 */
[----:B------:R-:W1:Y:S01]  /*0020*/  S2UR UR4, SR_CTAID.X ;  /* 0x00000000000479c3 */ /* 0x000e620000002500 */
[----:B------:R-:W1:Y:S07]  /*0030*/  LDCU UR5, c[0x0][0x360] ;  /* 0x00006c00ff0577ac */ /* 0x000e6e0008000800 */
[----:B------:R-:W0:Y:S01]  /*0040*/  LDC.64 R2, c[0x0][0x3b8] ;  /* 0x0000ee00ff027b82 */ /* 0x000e220000000a00 */
[----:B-1----:R-:W-:-:S06]  /*0050*/  UIMAD UR4, UR5, UR4, URZ ;  /* 0x00000004050472a4 */ /* 0x002fcc000f8e02ff */
[----:B0-----:R-:W-:-:S05]  /*0060*/  IMAD R34, R3, UR4, R34 ;  /* 0x0000000403227c24 */ /* 0x001fca000f8e0222 */
[----:B------:R-:W-:-:S04]  /*0070*/  ISETP.GE.AND P0, PT, R34, R2, PT ;  /* 0x000000022200720c */ /* 0x000fc80003f06270 */
[----:B------:R-:W-:-:S13]  /*0080*/  ISETP.LT.OR P0, PT, R3, 0x1, P0 ;  /* 0x000000010300780c */ /* 0x000fda0000701670 */
[----:B------:R-:W-:Y:S05]  /*0090*/  @P0 EXIT ;  /* 0x000000000000094d */ /* 0x000fea0003800000 */
[----:B------:R-:W0:Y:S01]  /*00a0*/  LDCU UR4, c[0x0][0x370] ;  /* 0x00006e00ff0477ac */ /* 0x000e220008000800 */
[----:B------:R-:W-:Y:S01]  /*00b0*/  HFMA2 R32, -RZ, RZ, 0, 0 ;  /* 0x00000000ff207431 */ /* 0x000fe200000001ff */
[----:B------:R-:W1:Y:S01]  /*00c0*/  LDCU.64 UR6, c[0x0][0x358] ;  /* 0x00006b00ff0677ac */ /* 0x000e620008000a00 */
[----:B0-----:R-:W-:-:S12]  /*00d0*/  UIMAD UR4, UR5, UR4, URZ ;  /* 0x00000004050472a4 */ /* 0x001fd8000f8e02ff */
.L_x_1015:
[----:B0-----:R-:W0:Y:S02]  /*00e0*/  LDC.64 R4, c[0x0][0x380] ;  /* 0x0000e000ff047b82 */ /* 0x001e240000000a00 */
[----:B0-----:R-:W-:-:S06]  /*00f0*/  IMAD.WIDE R4, R34, 0x10, R4 ;  /* 0x0000001022047825 */ /* 0x001fcc00078e0204 */
[----:B-1----:R-:W2:Y:S01]  /*0100*/  LDG.E.128 R4, desc[UR6][R4.64] ;  /* 0x0000000604047981 */ /* 0x002ea2000c1e1d00 */
[----:B------:R-:W-:Y:S01]  /*0110*/  MOV R3, 0x3eaaaaab ;  /* 0x3eaaaaab00037802 */ /* 0x000fe20000000f00 */
[----:B------:R-:W-:Y:S01]  /*0120*/  BSSY.RECONVERGENT B2, `(.L_x_949) ;  /* 0x000000d000027945 */ /* 0x000fe20003800200 */
[----:B------:R-:W-:-:S05]  /*0130*/  MOV R0, 0x40400000 ;  /* 0x4040000000007802 */ /* 0x000fca0000000f00 */
[----:B------:R-:W-:-:S04]  /*0140*/  FFMA R0, R3, -R0, 1 ;  /* 0x3f80000003007423 */ /* 0x000fc80000000800 */
[----:B------:R-:W-:Y:S01]  /*0150*/  FFMA R3, R0, R3, 0.3333333432674407959 ;  /* 0x3eaaaaab00037423 */ /* 0x000fe20000000003 */
[----:B--2---:R-:W0:Y:S03]  /*0160*/  FCHK P0, R4, 3 ;  /* 0x4040000004007902 */ /* 0x004e260000000000 */
[----:B------:R-:W-:-:S04]  /*0170*/  FFMA R0, R4, R3, RZ ;  /* 0x0000000304007223 */ /* 0x000fc800000000ff */
[----:B------:R-:W-:-:S04]  /*0180*/  FFMA R2, R0, -3, R4 ;  /* 0xc040000000027823 */ /* 0x000fc80000000004 */
[----:B------:R-:W-:Y:S01]  /*0190*/  FFMA R0, R3, R2, R0 ;  /* 0x0000000203007223 */ /* 0x000fe20000000000 */
[----:B0-----:R-:W-:Y:S06]  /*01a0*/  @!P0 BRA `(.L_x_950) ;  /* 0x0000000000108947 */ /* 0x001fec0003800000 */
[----:B------:R-:W-:Y:S01]  /*01b0*/  HFMA2 R0, -RZ, RZ, 2.125, 0 ;  /* 0x40400000ff007431 */ /* 0x000fe200000001ff */
[----:B------:R-:W-:Y:S02]  /*01c0*/  MOV R3, R4 ;  /* 0x0000000400037202 */ /* 0x000fe40000000f00 */
[----:B------:R-:W-:-:S07]  /*01d0*/  MOV R26, 0x1f0 ;  /* 0x000001f0001a7802 */ /* 0x000fce0000000f00 */
[----:B------:R-:W-:Y:S05]  /*01e0*/  CALL.REL.NOINC `($__internal_3_$__cuda_sm3x_div_rn_noftz_f32_slowpath) ;  /* 0x0000002000dc7944 */ /* 0x000fea0003c00000 */
.L_x_950:
[----:B------:R-:W-:Y:S05]  /*01f0*/  BSYNC.RECONVERGENT B2 ;  /* 0x0000000000027941 */ /* 0x000fea0003800200 */
.L_x_949:
[----:B------:R-:W-:Y:S01]  /*0200*/  HFMA2 R3, -RZ, RZ, 2.125, 0 ;  /* 0x40400000ff037431 */ /* 0x000fe200000001ff */
[----:B------:R-:W-:Y:S01]  /*0210*/  MOV R2, 0x3eaaaaab ;  /* 0x3eaaaaab00027802 */ /* 0x000fe20000000f00 */
[----:B------:R-:W0:Y:S01]  /*0220*/  FCHK P0, R5, 3 ;  /* 0x4040000005007902 */ /* 0x000e220000000000 */
[----:B------:R-:W-:Y:S03]  /*0230*/  BSSY.RECONVERGENT B2, `(.L_x_951) ;  /* 0x000000d000027945 */ /* 0x000fe60003800200 */
[----:B------:R-:W-:-:S04]  /*0240*/  FFMA R3, R2, -R3, 1 ;  /* 0x3f80000002037423 */ /* 0x000fc80000000803 */
[----:B------:R1:W2:Y:S01]  /*0250*/  F2I.TRUNC.NTZ R35, R0 ;  /* 0x0000000000237305 */ /* 0x0002a2000020f100 */
[----:B------:R-:W-:-:S04]  /*0260*/  FFMA R33, R3, R2, 0.3333333432674407959 ;  /* 0x3eaaaaab03217423 */ /* 0x000fc80000000002 */
[----:B------:R-:W-:-:S04]  /*0270*/  FFMA R2, R5, R33, RZ ;  /* 0x0000002105027223 */ /* 0x000fc800000000ff */
[----:B------:R-:W-:-:S04]  /*0280*/  FFMA R3, R2, -3, R5 ;  /* 0xc040000002037823 */ /* 0x000fc80000000005 */
[----:B------:R-:W-:Y:S01]  /*0290*/  FFMA R33, R33, R3, R2 ;  /* 0x0000000321217223 */ /* 0x000fe20000000002 */
[----:B01----:R-:W-:Y:S06]  /*02a0*/  @!P0 BRA `(.L_x_952) ;  /* 0x0000000000148947 */ /* 0x003fec0003800000 */
[----:B------:R-:W-:Y:S02]  /*02b0*/  MOV R3, R5 ;  /* 0x0000000500037202 */ /* 0x000fe40000000f00 */
[----:B------:R-:W-:Y:S02]  /*02c0*/  MOV R0, 0x40400000 ;  /* 0x4040000000007802 */ /* 0x000fe40000000f00 */
[----:B------:R-:W-:-:S07]  /*02d0*/  MOV R26, 0x2f0 ;  /* 0x000002f0001a7802 */ /* 0x000fce0000000f00 */
[----:B--2---:R-:W-:Y:S05]  /*02e0*/  CALL.REL.NOINC `($__internal_3_$__cuda_sm3x_div_rn_noftz_f32_slowpath) ;  /* 0x00000020009c7944 */ /* 0x004fea0003c00000 */
[----:B------:R-:W-:-:S07]  /*02f0*/  MOV R33, R0 ;  /* 0x0000000000217202 */ /* 0x000fce0000000f00 */
.L_x_952:
[----:B------:R-:W-:Y:S05]  /*0300*/  BSYNC.RECONVERGENT B2 ;  /* 0x0000000000027941 */ /* 0x000fea0003800200 */
.L_x_951:
[----:B------:R-:W-:Y:S01]  /*0310*/  HFMA2 R0, -RZ, RZ, 1.666015625, -0.052093505859375 ;  /* 0x3eaaaaabff007431 */ /* 0x000fe200000001ff */
[----:B------:R-:W-:Y:S01]  /*0320*/  MOV R3, 0x40400000 ;  /* 0x4040000000037802 */ /* 0x000fe20000000f00 */
[----:B------:R-:W0:Y:S01]  /*0330*/  FCHK P0, R6, 3 ;  /* 0x4040000006007902 */ /* 0x000e220000000000 */
[----:B------:R-:W-:Y:S03]  /*0340*/  BSSY.RECONVERGENT B2, `(.L_x_953) ;  /* 0x000000c000027945 */ /* 0x000fe60003800200 */
[----:B------:R-:W-:-:S04]  /*0350*/  FFMA R3, R0, -R3, 1 ;  /* 0x3f80000000037423 */ /* 0x000fc80000000803 */
[----:B------:R-:W1:Y:S01]  /*0360*/  F2I.TRUNC.NTZ R33, R33 ;  /* 0x0000002100217305 */ /* 0x000e62000020f100 */
[----:B------:R-:W-:-:S04]  /*0370*/  FFMA R2, R3, R0, 0.3333333432674407959 ;  /* 0x3eaaaaab03027423 */ /* 0x000fc80000000000 */
[----:B------:R-:W-:-:S04]  /*0380*/  FFMA R3, R6, R2, RZ ;  /* 0x0000000206037223 */ /* 0x000fc800000000ff */
[----:B------:R-:W-:-:S04]  /*0390*/  FFMA R0, R3, -3, R6 ;  /* 0xc040000003007823 */ /* 0x000fc80000000006 */
[----:B------:R-:W-:Y:S01]  /*03a0*/  FFMA R0, R2, R0, R3 ;  /* 0x0000000002007223 */ /* 0x000fe20000000003 */
[----:B0-----:R-:W-:Y:S06]  /*03b0*/  @!P0 BRA `(.L_x_954) ;  /* 0x0000000000108947 */ /* 0x001fec0003800000 */
[----:B------:R-:W-:Y:S02]  /*03c0*/  MOV R3, R6 ;  /* 0x0000000600037202 */ /* 0x000fe40000000f00 */
[----:B------:R-:W-:Y:S02]  /*03d0*/  MOV R0, 0x40400000 ;  /* 0x4040000000007802 */ /* 0x000fe40000000f00 */
[----:B------:R-:W-:-:S07]  /*03e0*/  MOV R26, 0x400 ;  /* 0x00000400001a7802 */ /* 0x000fce0000000f00 */
[----:B-12---:R-:W-:Y:S05]  /*03f0*/  CALL.REL.NOINC `($__internal_3_$__cuda_sm3x_div_rn_noftz_f32_slowpath) ;  /* 0x0000002000587944 */ /* 0x006fea0003c00000 */
.L_x_954:
[----:B------:R-:W-:Y:S05]  /*0400*/  BSYNC.RECONVERGENT B2 ;  /* 0x0000000000027941 */ /* 0x000fea0003800200 */
.L_x_953:
[----:B------:R-:W0:Y:S02]  /*0410*/  LDC.64 R16, c[0x0][0x388] ;  /* 0x0000e200ff107b82 */ /* 0x000e240000000a00 */
[----:B0-----:R-:W-:-:S06]  /*0420*/  IMAD.WIDE R16, R34, 0x10, R16 ;  /* 0x0000001022107825 */ /* 0x001fcc00078e0210 */
[----:B------:R-:W5:Y:S01]  /*0430*/  LDG.E.128 R16, desc[UR6][R16.64] ;  /* 0x0000000610107981 */ /* 0x000f62000c1e1d00 */
[----:B------:R-:W0:Y:S01]  /*0440*/  F2I.TRUNC.NTZ R31, R0 ;  /* 0x00000000001f7305 */ /* 0x000e22000020f100 */
[----:B------:R-:W-:Y:S01]  /*0450*/  HFMA2 R30, -RZ, RZ, 0, 0 ;  /* 0x00000000ff1e7431 */ /* 0x000fe200000001ff */
[----:B------:R-:W-:Y:S01]  /*0460*/  MOV R28, 0xffffffff ;  /* 0xffffffff001c7802 */ /* 0x000fe20000000f00 */
[----:B------:R-:W-:Y:S01]  /*0470*/  HFMA2 R29, -RZ, RZ, 0, 0 ;  /* 0x00000000ff1d7431 */ /* 0x000fe200000001ff */
[----:B------:R-:W-:Y:S02]  /*0480*/  CS2R R14, SRZ ;  /* 0x00000000000e7805 */ /* 0x000fe4000001ff00 */
[----:B------:R-:W-:Y:S02]  /*0490*/  CS2R R12, SRZ ;  /* 0x00000000000c7805 */ /* 0x000fe4000001ff00 */
[----:B------:R-:W-:Y:S02]  /*04a0*/  MOV R11, RZ ;  /* 0x000000ff000b7202 */ /* 0x000fe40000000f00 */
[----:B0-----:R-:W-:-:S02]  /*04b0*/  IADD3 R10, PT, PT, R31, -0x1, RZ ;  /* 0xffffffff1f0a7810 */ /* 0x001fc40007ffe0ff */
[----:B------:R-:W-:-:S07]  /*04c0*/  IADD3 R9, PT, PT, R31, 0x1, RZ ;  /* 0x000000011f097810 */ /* 0x000fce0007ffe0ff */
.L_x_1004:
[----:B--2---:R-:W-:Y:S02]  /*04d0*/  IADD3 R8, PT, PT, R35, R28, RZ ;  /* 0x0000001c23087210 */ /* 0x004fe40007ffe0ff */
[----:B------:R-:W-:Y:S02]  /*04e0*/  IADD3 R28, PT, PT, R28, 0x1, RZ ;  /* 0x000000011c1c7810 */ /* 0x000fe40007ffe0ff */
[----:B------:R-:W-:Y:S02]  /*04f0*/  MOV R2, 0xffffffff ;  /* 0xffffffff00027802 */ /* 0x000fe40000000f00 */
[----:B------:R-:W-:-:S04]  /*0500*/  ISETP.NE.AND P0, PT, R28, 0x2, PT ;  /* 0x000000021c00780c */ /* 0x000fc80003f05270 */
[----:B------:R-:W-:-:S09]  /*0510*/  P2R R36, PR, RZ, 0x1 ;  /* 0x00000001ff247803 */ /* 0x000fd20000000000 */
.L_x_1003:
[----:B-1----:R-:W-:Y:S01]  /*0520*/  IADD3 R37, PT, PT, R33, R2, RZ ;  /* 0x0000000221257210 */ /* 0x002fe20007ffe0ff */
[----:B------:R-:W-:Y:S01]  /*0530*/  BSSY.RECONVERGENT B2, `(.L_x_955) ;  /* 0x0000090000027945 */ /* 0x000fe20003800200 */
[----:B------:R-:W-:Y:S02]  /*0540*/  IADD3 R2, PT, PT, R2, 0x1, RZ ;  /* 0x0000000102027810 */ /* 0x000fe40007ffe0ff */
[CC--:B------:R-:W-:Y:S02]  /*0550*/  LOP3.LUT R0, R8.reuse, R37.reuse, RZ, 0xfc, !PT ;  /* 0x0000002508007212 */ /* 0x0c0fe400078efcff */
[----:B------:R-:W-:Y:S02]  /*0560*/  LEA R38, R8, R37, 0x8 ;  /* 0x0000002508267211 */ /* 0x000fe400078e40ff */
[----:B------:R-:W-:Y:S02]  /*0570*/  ISETP.GE.AND P1, PT, R0, RZ, PT ;  /* 0x000000ff0000720c */ /* 0x000fe40003f26270 */
[----:B------:R-:W-:-:S02]  /*0580*/  ISETP.NE.AND P6, PT, R2, 0x2, PT ;  /* 0x000000020200780c */ /* 0x000fc40003fc5270 */
[----:B------:R-:W-:Y:S02]  /*0590*/  ISETP.LT.OR P0, PT, R31, 0x1, !P1 ;  /* 0x000000011f00780c */ /* 0x000fe40004f01670 */
[----:B------:R-:W-:Y:S02]  /*05a0*/  SHF.L.U32 R38, R38, 0x8, RZ ;  /* 0x0000000826267819 */ /* 0x000fe400000006ff */
[----:B------:R-:W-:-:S04]  /*05b0*/  ISETP.GT.OR P0, PT, R8, 0xff, P0 ;  /* 0x000000ff0800780c */ /* 0x000fc80000704670 */
[----:B------:R-:W-:-:S04]  /*05c0*/  ISETP.GT.OR P0, PT, R37, 0xff, P0 ;  /* 0x000000ff2500780c */ /* 0x000fc80000704670 */
[----:B------:R-:W-:-:S13]  /*05d0*/  ISETP.GT.OR P0, PT, R31, 0x100, P0 ;  /* 0x000001001f00780c */ /* 0x000fda0000704670 */
[----:B------:R-:W-:Y:S05]  /*05e0*/  @P0 BRA `(.L_x_956) ;  /* 0x0000000800100947 */ /* 0x000fea0003800000 */
[----:B------:R-:W0:Y:S01]  /*05f0*/  LDC.64 R20, c[0x0][0x3b0] ;  /* 0x0000ec00ff147b82 */ /* 0x000e220000000a00 */
[----:B------:R-:W-:-:S07]  /*0600*/  IADD3 R39, PT, PT, R10, R38, RZ ;  /* 0x000000260a277210 */ /* 0x000fce0007ffe0ff */
[----:B------:R-:W1:Y:S01]  /*0610*/  LDC R40, c[0x0][0x3b8] ;  /* 0x0000ee00ff287b82 */ /* 0x000e620000000800 */
[----:B0-----:R-:W-:-:S05]  /*0620*/  IMAD.WIDE.U32 R20, R39, 0x4, R20 ;  /* 0x0000000427147825 */ /* 0x001fca00078e0014 */
[----:B------:R-:W1:Y:S02]  /*0630*/  LDG.E R41, desc[UR6][R20.64] ;  /* 0x0000000614297981 */ /* 0x000e64000c1e1900 */
[----:B-1----:R-:W-:-:S04]  /*0640*/  ISETP.GE.AND P0, PT, R41, R40, PT ;  /* 0x000000282900720c */ /* 0x002fc80003f06270 */
[----:B------:R-:W-:-:S13]  /*0650*/  ISETP.EQ.OR P0, PT, R41, -0x1, P0 ;  /* 0xffffffff2900780c */ /* 0x000fda0000702670 */
[----:B------:R-:W-:Y:S05]  /*0660*/  @P0 BRA `(.L_x_956) ;  /* 0x0000000400f00947 */ /* 0x000fea0003800000 */
[C---:B------:R-:W-:Y:S02]  /*0670*/  IADD3 R40, PT, PT, R41.reuse, -R40, RZ ;  /* 0x8000002829287210 */ /* 0x040fe40007ffe0ff */
[----:B------:R-:W-:-:S07]  /*0680*/  IADD3 R42, PT, PT, R41, -R34, RZ ;  /* 0x80000022292a7210 */ /* 0x000fce0007ffe0ff */
.L_x_970:
[----:B------:R-:W0:Y:S02]  /*0690*/  LDC.64 R20, c[0x0][0x3a8] ;  /* 0x0000ea00ff147b82 */ /* 0x000e240000000a00 */
[----:B0-----:R-:W-:-:S06]  /*06a0*/  IMAD.WIDE R20, R41, 0x4, R20 ;  /* 0x0000000429147825 */ /* 0x001fcc00078e0214 */
[----:B------:R-:W2:Y:S02]  /*06b0*/  LDG.E R20, desc[UR6][R20.64] ;  /* 0x0000000614147981 */ /* 0x000ea4000c1e1900 */
[----:B--2---:R-:W-:-:S13]  /*06c0*/  ISETP.NE.AND P0, PT, R20, R39, PT ;  /* 0x000000271400720c */ /* 0x004fda0003f05270 */
[----:B------:R-:W-:Y:S05]  /*06d0*/  @P0 BRA `(.L_x_956) ;  /* 0x0000000400d40947 */ /* 0x000fea0003800000 */
[----:B------:R-:W-:Y:S01]  /*06e0*/  ISETP.NE.AND P0, PT, R42, RZ, PT ;  /* 0x000000ff2a00720c */ /* 0x000fe20003f05270 */
[----:B------:R-:W-:-:S12]  /*06f0*/  BSSY.RECONVERGENT B3, `(.L_x_957) ;  /* 0x000006e000037945 */ /* 0x000fd80003800200 */
[----:B------:R-:W-:Y:S05]  /*0700*/  @!P0 BRA `(.L_x_958) ;  /* 0x0000000400b08947 */ /* 0x000fea0003800000 */
[----:B------:R-:W0:Y:S02]  /*0710*/  LDC.64 R20, c[0x0][0x380] ;  /* 0x0000e000ff147b82 */ /* 0x000e240000000a00 */
[----:B0-----:R-:W-:-:S06]  /*0720*/  IMAD.WIDE R22, R41, 0x10, R20 ;  /* 0x0000001029167825 */ /* 0x001fcc00078e0214 */
[----:B------:R-:W2:Y:S02]  /*0730*/  LDG.E.128 R20, desc[UR6][R22.64] ;  /* 0x0000000616147981 */ /* 0x000ea4000c1e1d00 */
[----:B--2---:R-:W-:Y:S01]  /*0740*/  FADD R21, R5, -R21 ;  /* 0x8000001505157221 */ /* 0x004fe20000000000 */
[----:B------:R-:W-:Y:S01]  /*0750*/  FADD R20, R4, -R20 ;  /* 0x8000001404147221 */ /* 0x000fe20000000000 */
[----:B------:R-:W-:Y:S02]  /*0760*/  FADD R48, R6, -R22 ;  /* 0x8000001606307221 */ /* 0x000fe40000000000 */
[----:B------:R-:W-:-:S04]  /*0770*/  FMUL R3, R21, R21 ;  /* 0x0000001515037220 */ /* 0x000fc80000400000 */
[----:B------:R-:W-:-:S04]  /*0780*/  FFMA R3, R20, R20, R3 ;  /* 0x0000001414037223 */ /* 0x000fc80000000003 */
[----:B------:R-:W-:-:S05]  /*0790*/  FFMA R47, R48, R48, R3 ;  /* 0x00000030302f7223 */ /* 0x000fca0000000003 */
[----:B------:R-:W-:-:S13]  /*07a0*/  FSETP.GEU.AND P0, PT, R47, 9, PT ;  /* 0x411000002f00780b */ /* 0x000fda0003f0e000 */
[----:B------:R-:W-:Y:S05]  /*07b0*/  @P0 BRA `(.L_x_958) ;  /* 0x0000000400840947 */ /* 0x000fea0003800000 */
[----:B------:R-:W0:Y:S02]  /*07c0*/  LDC.64 R54, c[0x0][0x388] ;  /* 0x0000e200ff367b82 */ /* 0x000e240000000a00 */
[----:B0-----:R-:W-:-:S05]  /*07d0*/  IMAD.WIDE R54, R41, 0x10, R54 ;  /* 0x0000001029367825 */ /* 0x001fca00078e0236 */
[----:B------:R0:W5:Y:S01]  /*07e0*/  LDG.E R46, desc[UR6][R54.64+0xc] ;  /* 0x00000c06362e7981 */ /* 0x000162000c1e1900 */
[----:B------:R-:W-:Y:S01]  /*07f0*/  IADD3 R0, PT, PT, R47, -0xd000000, RZ ;  /* 0xf30000002f007810 */ /* 0x000fe20007ffe0ff */
[----:B------:R0:W1:Y:S01]  /*0800*/  MUFU.RSQ R22, R47 ;  /* 0x0000002f00167308 */ /* 0x0000620000001400 */
[----:B------:R-:W-:Y:S02]  /*0810*/  BSSY.RECONVERGENT B0, `(.L_x_959) ;  /* 0x000000c000007945 */ /* 0x000fe40003800200 */
[----:B------:R-:W-:-:S13]  /*0820*/  ISETP.GT.U32.AND P0, PT, R0, 0x727fffff, PT ;  /* 0x727fffff0000780c */ /* 0x000fda0003f04070 */
[----:B0-----:R-:W-:Y:S05]  /*0830*/  @!P0 BRA `(.L_x_960) ;  /* 0x0000000000148947 */ /* 0x001fea0003800000 */
[----:B------:R-:W-:Y:S02]  /*0840*/  MOV R27, R47 ;  /* 0x0000002f001b7202 */ /* 0x000fe40000000f00 */
[----:B------:R-:W-:-:S07]  /*0850*/  MOV R0, 0x870 ;  /* 0x0000087000007802 */ /* 0x000fce0000000f00 */
[----:B-1---5:R-:W-:Y:S05]  /*0860*/  CALL.REL.NOINC `($__internal_2_$__cuda_sm20_sqrt_rn_f32_slowpath) ;  /* 0x0000001800e47944 */ /* 0x022fea0003c00000 */
[----:B------:R-:W-:Y:S01]  /*0870*/  MOV R53, R43 ;  /* 0x0000002b00357202 */ /* 0x000fe20000000f00 */
[----:B------:R-:W-:Y:S06]  /*0880*/  BRA `(.L_x_961) ;  /* 0x0000000000107947 */ /* 0x000fec0003800000 */
.L_x_960:
[----:B-1----:R-:W-:Y:S01]  /*0890*/  FMUL.FTZ R0, R47, R22 ;  /* 0x000000162f007220 */ /* 0x002fe20000410000 */
[----:B------:R-:W-:-:S03]  /*08a0*/  FMUL.FTZ R3, R22, 0.5 ;  /* 0x3f00000016037820 */ /* 0x000fc60000410000 */
[----:B------:R-:W-:-:S04]  /*08b0*/  FFMA R53, -R0, R0, R47 ;  /* 0x0000000000357223 */ /* 0x000fc8000000012f */
[----:B------:R-:W-:-:S07]  /*08c0*/  FFMA R53, R53, R3, R0 ;  /* 0x0000000335357223 */ /* 0x000fce0000000000 */
.L_x_961:
[----:B------:R-:W-:Y:S05]  /*08d0*/  BSYNC.RECONVERGENT B0 ;  /* 0x0000000000007941 */ /* 0x000fea0003800200 */
.L_x_959:
[----:B------:R-:W-:Y:S01]  /*08e0*/  HFMA2 R3, -RZ, RZ, 1.791015625, -0.052093505859375 ;  /* 0x3f2aaaabff037431 */ /* 0x000fe200000001ff */
[----:B------:R-:W-:Y:S01]  /*08f0*/  MOV R0, 0x3fc00000 ;  /* 0x3fc0000000007802 */ /* 0x000fe20000000f00 */
[----:B------:R-:W0:Y:S01]  /*0900*/  FCHK P0, R53, 1.5 ;  /* 0x3fc0000035007902 */ /* 0x000e220000000000 */
[----:B------:R-:W-:Y:S03]  /*0910*/  BSSY.RECONVERGENT B4, `(.L_x_962) ;  /* 0x000000c000047945 */ /* 0x000fe60003800200 */
[----:B------:R-:W-:-:S04]  /*0920*/  FFMA R0, R3, -R0, 1 ;  /* 0x3f80000003007423 */ /* 0x000fc80000000800 */
[----:B------:R-:W-:-:S04]  /*0930*/  FFMA R0, R0, R3, 0.6666666865348815918 ;  /* 0x3f2aaaab00007423 */ /* 0x000fc80000000003 */
[----:B------:R-:W-:-:S04]  /*0940*/  FFMA R22, R0, R53, RZ ;  /* 0x0000003500167223 */ /* 0x000fc800000000ff */
[----:B------:R-:W-:-:S04]  /*0950*/  FFMA R45, R22, -1.5, R53 ;  /* 0xbfc00000162d7823 */ /* 0x000fc80000000035 */
[----:B------:R-:W-:Y:S01]  /*0960*/  FFMA R45, R0, R45, R22 ;  /* 0x0000002d002d7223 */ /* 0x000fe20000000016 */
[----:B0-----:R-:W-:Y:S06]  /*0970*/  @!P0 BRA `(.L_x_963) ;  /* 0x0000000000148947 */ /* 0x001fec0003800000 */
[----:B------:R-:W-:Y:S02]  /*0980*/  MOV R3, R53 ;  /* 0x0000003500037202 */ /* 0x000fe40000000f00 */
[----:B------:R-:W-:Y:S02]  /*0990*/  MOV R0, 0x3fc00000 ;  /* 0x3fc0000000007802 */ /* 0x000fe40000000f00 */
[----:B------:R-:W-:-:S07]  /*09a0*/  MOV R26, 0x9c0 ;  /* 0x000009c0001a7802 */ /* 0x000fce0000000f00 */
[----:B-----5:R-:W-:Y:S05]  /*09b0*/  CALL.REL.NOINC `($__internal_3_$__cuda_sm3x_div_rn_noftz_f32_slowpath) ;  /* 0x0000001800e87944 */ /* 0x020fea0003c00000 */
[----:B------:R-:W-:-:S07]  /*09c0*/  MOV R45, R0 ;  /* 0x00000000002d7202 */ /* 0x000fce0000000f00 */
.L_x_963:
[----:B------:R-:W-:Y:S05]  /*09d0*/  BSYNC.RECONVERGENT B4 ;  /* 0x0000000000047941 */ /* 0x000fea0003800200 */
.L_x_962:
[----:B------:R-:W-:Y:S01]  /*09e0*/  FSETP.GE.AND P5, PT, R45, 2, PT ;  /* 0x400000002d00780b */ /* 0x000fe20003fa6000 */
[----:B------:R-:W-:Y:S01]  /*09f0*/  BSSY.RECONVERGENT B4, `(.L_x_964) ;  /* 0x0000019000047945 */ /* 0x000fe20003800200 */
[----:B------:R-:W-:Y:S01]  /*0a00*/  HFMA2 R43, -RZ, RZ, 0, 0 ;  /* 0x00000000ff2b7431 */ /* 0x000fe200000001ff */
[----:B------:R-:W-:Y:S01]  /*0a10*/  MOV R44, RZ ;  /* 0x000000ff002c7202 */ /* 0x000fe20000000f00 */
[----:B------:R-:W-:-:S09]  /*0a20*/  HFMA2 R22, -RZ, RZ, 0, 0 ;  /* 0x00000000ff167431 */ /* 0x000fd200000001ff */
[----:B------:R-:W-:Y:S05]  /*0a30*/  @P5 BRA `(.L_x_965) ;  /* 0x0000000000505947 */ /* 0x000fea0003800000 */
[----:B------:R-:W-:Y:S01]  /*0a40*/  FMUL R24, R53, 1.5 ;  /* 0x3fc0000035187820 */ /* 0x000fe20000400000 */
[----:B------:R-:W-:Y:S01]  /*0a50*/  MOV R22, 0x3f000000 ;  /* 0x3f00000000167802 */ /* 0x000fe20000000f00 */
[----:B------:R-:W-:Y:S02]  /*0a60*/  BSSY.RECONVERGENT B5, `(.L_x_966) ;  /* 0x000000e000057945 */ /* 0x000fe40003800200 */
[----:B------:R-:W0:Y:S02]  /*0a70*/  MUFU.RCP R0, R24 ;  /* 0x0000001800007308 */ /* 0x000e240000001000 */
[----:B------:R-:W-:-:S04]  /*0a80*/  FFMA R3, R45, R22, -1 ;  /* 0xbf8000002d037423 */ /* 0x000fc80000000016 */
[----:B------:R-:W-:-:S04]  /*0a90*/  FMUL R3, R3, 0.088419415056705474854 ;  /* 0x3db5153d03037820 */ /* 0x000fc80000400000 */
[----:B------:R-:W1:Y:S01]  /*0aa0*/  FCHK P0, R3, R24 ;  /* 0x0000001803007302 */ /* 0x000e620000000000 */
[----:B0-----:R-:W-:-:S04]  /*0ab0*/  FFMA R25, -R24, R0, 1 ;  /* 0x3f80000018197423 */ /* 0x001fc80000000100 */
[----:B------:R-:W-:-:S04]  /*0ac0*/  FFMA R0, R0, R25, R0 ;  /* 0x0000001900007223 */ /* 0x000fc80000000000 */
[----:B------:R-:W-:-:S04]  /*0ad0*/  FFMA R25, R3, R0, RZ ;  /* 0x0000000003197223 */ /* 0x000fc800000000ff */
[----:B------:R-:W-:-:S04]  /*0ae0*/  FFMA R22, -R24, R25, R3 ;  /* 0x0000001918167223 */ /* 0x000fc80000000103 */
[----:B------:R-:W-:Y:S01]  /*0af0*/  FFMA R0, R0, R22, R25 ;  /* 0x0000001600007223 */ /* 0x000fe20000000019 */
[----:B-1----:R-:W-:Y:S06]  /*0b00*/  @!P0 BRA `(.L_x_967) ;  /* 0x00000000000c8947 */ /* 0x002fec0003800000 */
[----:B------:R-:W-:Y:S02]  /*0b10*/  MOV R0, R24 ;  /* 0x0000001800007202 */ /* 0x000fe40000000f00 */
[----:B------:R-:W-:-:S07]  /*0b20*/  MOV R26, 0xb40 ;  /* 0x00000b40001a7802 */ /* 0x000fce0000000f00 */
[----:B-----5:R-:W-:Y:S05]  /*0b30*/  CALL.REL.NOINC `($__internal_3_$__cuda_sm3x_div_rn_noftz_f32_slowpath) ;  /* 0x0000001800887944 */ /* 0x020fea0003c00000 */
.L_x_967:
[----:B------:R-:W-:Y:S05]  /*0b40*/  BSYNC.RECONVERGENT B5 ;  /* 0x0000000000057941 */ /* 0x000fea0003800200 */
.L_x_966:
[-C--:B------:R-:W-:Y:S01]  /*0b50*/  FMUL R43, R20, R0.reuse ;  /* 0x00000000142b7220 */ /* 0x080fe20000400000 */
[-C--:B------:R-:W-:Y:S01]  /*0b60*/  FMUL R44, R21, R0.reuse ;  /* 0x00000000152c7220 */ /* 0x080fe20000400000 */
[----:B------:R-:W-:-:S07]  /*0b70*/  FMUL R22, R48, R0 ;  /* 0x0000000030167220 */ /* 0x000fce0000400000 */
.L_x_965:
[----:B------:R-:W-:Y:S05]  /*0b80*/  BSYNC.RECONVERGENT B4 ;  /* 0x0000000000047941 */ /* 0x000fea0003800200 */
.L_x_964:
[----:B------:R-:W2:Y:S01]  /*0b90*/  LDG.E.128 R24, desc[UR6][R54.64] ;  /* 0x0000000636187981 */ /* 0x000ea2000c1e1d00 */
[----:B-----5:R-:W-:Y:S01]  /*0ba0*/  FMUL R0, R19, R46 ;  /* 0x0000002e13007220 */ /* 0x020fe20000400000 */
[----:B------:R-:W-:Y:S01]  /*0bb0*/  FADD R3, R7, R23 ;  /* 0x0000001707037221 */ /* 0x000fe20000000000 */
[----:B------:R-:W-:Y:S01]  /*0bc0*/  @!P5 FMUL R46, R45, 0.25 ;  /* 0x3e8000002d2ed820 */ /* 0x000fe20000400000 */
[----:B------:R-:W-:Y:S01]  /*0bd0*/  BSSY.RECONVERGENT B4, `(.L_x_968) ;  /* 0x0000014000047945 */ /* 0x000fe20003800200 */
[----:B------:R-:W-:Y:S02]  /*0be0*/  FMUL R0, R47, R0 ;  /* 0x000000002f007220 */ /* 0x000fe40000400000 */
[----:B------:R-:W-:Y:S01]  /*0bf0*/  @!P5 FFMA R45, R46, R45, -R45 ;  /* 0x0000002d2e2dd223 */ /* 0x000fe2000000082d */
[----:B------:R-:W-:Y:S01]  /*0c00*/  HFMA2 R46, -RZ, RZ, 0, 0 ;  /* 0x00000000ff2e7431 */ /* 0x000fe200000001ff */
[----:B------:R-:W0:Y:S02]  /*0c10*/  MUFU.RCP R47, R0 ;  /* 0x00000000002f7308 */ /* 0x000e240000001000 */
[----:B------:R-:W-:-:S04]  /*0c20*/  @!P5 FADD R45, R45, 1 ;  /* 0x3f8000002d2dd421 */ /* 0x000fc80000000000 */
[----:B------:R-:W-:Y:S02]  /*0c30*/  @!P5 FMUL R46, R45, 0.088419415056705474854 ;  /* 0x3db5153d2d2ed820 */ /* 0x000fe40000400000 */
[----:B------:R-:W1:Y:S01]  /*0c40*/  FCHK P0, R3, R0 ;  /* 0x0000000003007302 */ /* 0x000e620000000000 */
[----:B0-----:R-:W-:-:S04]  /*0c50*/  FFMA R50, -R0, R47, 1 ;  /* 0x3f80000000327423 */ /* 0x001fc8000000012f */
[----:B------:R-:W-:-:S04]  /*0c60*/  FFMA R50, R47, R50, R47 ;  /* 0x000000322f327223 */ /* 0x000fc8000000002f */
[----:B------:R-:W-:-:S04]  /*0c70*/  FFMA R23, R3, R50, RZ ;  /* 0x0000003203177223 */ /* 0x000fc800000000ff */
[----:B------:R-:W-:-:S04]  /*0c80*/  FFMA R47, -R0, R23, R3 ;  /* 0x00000017002f7223 */ /* 0x000fc80000000103 */
[----:B------:R-:W-:Y:S01]  /*0c90*/  FFMA R50, R50, R47, R23 ;  /* 0x0000002f32327223 */ /* 0x000fe20000000017 */
[----:B--2---:R-:W-:Y:S01]  /*0ca0*/  FADD R23, R16, -R24 ;  /* 0x8000001810177221 */ /* 0x004fe20000000000 */
[----:B------:R-:W-:Y:S01]  /*0cb0*/  FADD R45, R17, -R25 ;  /* 0x80000019112d7221 */ /* 0x000fe20000000000 */
[----:B------:R-:W-:Y:S01]  /*0cc0*/  FADD R47, R18, -R26 ;  /* 0x8000001a122f7221 */ /* 0x000fe20000000000 */
[----:B-1----:R-:W-:Y:S06]  /*0cd0*/  @!P0 BRA `(.L_x_969) ;  /* 0x00000000000c8947 */ /* 0x002fec0003800000 */
[----:B------:R-:W-:-:S07]  /*0ce0*/  MOV R26, 0xd00 ;  /* 0x00000d00001a7802 */ /* 0x000fce0000000f00 */
[----:B------:R-:W-:Y:S05]  /*0cf0*/  CALL.REL.NOINC `($__internal_3_$__cuda_sm3x_div_rn_noftz_f32_slowpath) ;  /* 0x0000001800187944 */ /* 0x000fea0003c00000 */
[----:B------:R-:W-:-:S07]  /*0d00*/  MOV R50, R0 ;  /* 0x0000000000327202 */ /* 0x000fce0000000f00 */
.L_x_969:
[----:B------:R-:W-:Y:S05]  /*0d10*/  BSYNC.RECONVERGENT B4 ;  /* 0x0000000000047941 */ /* 0x000fea0003800200 */
.L_x_968:
[C---:B------:R-:W-:Y:S01]  /*0d20*/  FMUL R3, R21.reuse, R44 ;  /* 0x0000002c15037220 */ /* 0x040fe20000400000 */
[-C--:B------:R-:W-:Y:S01]  /*0d30*/  FFMA R11, R20, R46.reuse, R11 ;  /* 0x0000002e140b7223 */ /* 0x080fe2000000000b */
[-C--:B------:R-:W-:Y:S01]  /*0d40*/  FFMA R12, R21, R46.reuse, R12 ;  /* 0x0000002e150c7223 */ /* 0x080fe2000000000c */
[----:B------:R-:W-:Y:S01]  /*0d50*/  FFMA R13, R48, R46, R13 ;  /* 0x0000002e300d7223 */ /* 0x000fe2000000000d */
[----:B------:R-:W-:Y:S01]  /*0d60*/  FFMA R3, R20, R43, R3 ;  /* 0x0000002b14037223 */ /* 0x000fe20000000003 */
[----:B------:R-:W-:-:S03]  /*0d70*/  FADD R30, R30, R46 ;  /* 0x0000002e1e1e7221 */ /* 0x000fc60000000000 */
[----:B------:R-:W-:-:S04]  /*0d80*/  FFMA R3, R48, R22, R3 ;  /* 0x0000001630037223 */ /* 0x000fc80000000003 */
[----:B------:R-:W-:-:S04]  /*0d90*/  FMUL R50, R3, R50 ;  /* 0x0000003203327220 */ /* 0x000fc80000400000 */
[-C--:B------:R-:W-:Y:S01]  /*0da0*/  FFMA R15, R23, R50.reuse, R15 ;  /* 0x00000032170f7223 */ /* 0x080fe2000000000f */
[-C--:B------:R-:W-:Y:S01]  /*0db0*/  FFMA R14, R45, R50.reuse, R14 ;  /* 0x000000322d0e7223 */ /* 0x080fe2000000000e */
[----:B------:R-:W-:-:S07]  /*0dc0*/  FFMA R29, R47, R50, R29 ;  /* 0x000000322f1d7223 */ /* 0x000fce000000001d */
.L_x_958:
[----:B------:R-:W-:Y:S05]  /*0dd0*/  BSYNC.RECONVERGENT B3 ;  /* 0x0000000000037941 */ /* 0x000fea0003800200 */
.L_x_957:
[----:B------:R-:W-:Y:S02]  /*0de0*/  IADD3 R40, PT, PT, R40, 0x1, RZ ;  /* 0x0000000128287810 */ /* 0x000fe40007ffe0ff */
[----:B------:R-:W-:Y:S02]  /*0df0*/  IADD3 R41, PT, PT, R41, 0x1, RZ ;  /* 0x0000000129297810 */ /* 0x000fe40007ffe0ff */
[----:B------:R-:W-:Y:S02]  /*0e00*/  ISETP.NE.AND P0, PT, R40, RZ, PT ;  /* 0x000000ff2800720c */ /* 0x000fe40003f05270 */
[----:B------:R-:W-:-:S11]  /*0e10*/  IADD3 R42, PT, PT, R42, 0x1, RZ ;  /* 0x000000012a2a7810 */ /* 0x000fd60007ffe0ff */
[----:B------:R-:W-:Y:S05]  /*0e20*/  @P0 BRA `(.L_x_970) ;  /* 0xfffffff800180947 */ /* 0x000fea000383ffff */
.L_x_956:
[----:B------:R-:W-:Y:S05]  /*0e30*/  BSYNC.RECONVERGENT B2 ;  /* 0x0000000000027941 */ /* 0x000fea0003800200 */
.L_x_955:
[----:B------:R-:W-:Y:S01]  /*0e40*/  ISETP.LT.OR P0, PT, R31, RZ, !P1 ;  /* 0x000000ff1f00720c */ /* 0x000fe20004f01670 */
[----:B------:R-:W-:Y:S03]  /*0e50*/  BSSY.RECONVERGENT B2, `(.L_x_971) ;  /* 0x0000085000027945 */ /* 0x000fe60003800200 */
[----:B------:R-:W-:-:S04]  /*0e60*/  ISETP.GT.OR P0, PT, R8, 0xff, P0 ;  /* 0x000000ff0800780c */ /* 0x000fc80000704670 */
[----:B------:R-:W-:-:S04]  /*0e70*/  ISETP.GT.OR P0, PT, R37, 0xff, P0 ;  /* 0x000000ff2500780c */ /* 0x000fc80000704670 */
[----:B------:R-:W-:-:S13]  /*0e80*/  ISETP.GT.OR P0, PT, R31, 0xff, P0 ;  /* 0x000000ff1f00780c */ /* 0x000fda0000704670 */
[----:B------:R-:W-:Y:S05]  /*0e90*/  @P0 BRA `(.L_x_972) ;  /* 0x0000000800000947 */ /* 0x000fea0003800000 */
[----:B------:R-:W0:Y:S01]  /*0ea0*/  LDC.64 R20, c[0x0][0x3b0] ;  /* 0x0000ec00ff147b82 */ /* 0x000e220000000a00 */
[----:B------:R-:W-:Y:S01]  /*0eb0*/  IADD3 R39, PT, PT, R31, R38, RZ ;  /* 0x000000261f277210 */ /* 0x000fe20007ffe0ff */
[----:B------:R-:W1:Y:S04]  /*0ec0*/  LDCU UR5, c[0x0][0x3b8] ;  /* 0x00007700ff0577ac */ /* 0x000e680008000800 */
[----:B0-----:R-:W-:-:S05]  /*0ed0*/  IMAD.WIDE.U32 R20, R39, 0x4, R20 ;  /* 0x0000000427147825 */ /* 0x001fca00078e0014 */
[----:B------:R-:W1:Y:S02]  /*0ee0*/  LDG.E R41, desc[UR6][R20.64] ;  /* 0x0000000614297981 */ /* 0x000e64000c1e1900 */
[----:B-1----:R-:W-:-:S04]  /*0ef0*/  ISETP.GE.AND P0, PT, R41, UR5, PT ;  /* 0x0000000529007c0c */ /* 0x002fc8000bf06270 */
[----:B------:R-:W-:-:S13]  /*0f00*/  ISETP.EQ.OR P0, PT, R41, -0x1, P0 ;  /* 0xffffffff2900780c */ /* 0x000fda0000702670 */
[----:B------:R-:W-:Y:S05]  /*0f10*/  @P0 BRA `(.L_x_972) ;  /* 0x0000000400e00947 */ /* 0x000fea0003800000 */
.L_x_986:
[----:B------:R-:W0:Y:S02]  /*0f20*/  LDC.64 R20, c[0x0][0x3a8] ;  /* 0x0000ea00ff147b82 */ /* 0x000e240000000a00 */
[----:B0-----:R-:W-:-:S06]  /*0f30*/  IMAD.WIDE R20, R41, 0x4, R20 ;  /* 0x0000000429147825 */ /* 0x001fcc00078e0214 */
[----:B------:R-:W2:Y:S02]  /*0f40*/  LDG.E R20, desc[UR6][R20.64] ;  /* 0x0000000614147981 */ /* 0x000ea4000c1e1900 */
[----:B--2---:R-:W-:-:S13]  /*0f50*/  ISETP.NE.AND P0, PT, R20, R39, PT ;  /* 0x000000271400720c */ /* 0x004fda0003f05270 */
[----:B------:R-:W-:Y:S05]  /*0f60*/  @P0 BRA `(.L_x_972) ;  /* 0x0000000400cc0947 */ /* 0x000fea0003800000 */
[----:B------:R-:W-:Y:S01]  /*0f70*/  ISETP.NE.AND P0, PT, R41, R34, PT ;  /* 0x000000222900720c */ /* 0x000fe20003f05270 */
        /* <DEDUP_REMOVED lines=26> */
.L_x_976:
[----:B-1----:R-:W-:Y:S01]  /*1120*/  FMUL.FTZ R47, R40, R3 ;  /* 0x00000003282f7220 */ /* 0x002fe20000410000 */
[----:B------:R-:W-:-:S03]  /*1130*/  FMUL.FTZ R3, R3, 0.5 ;  /* 0x3f00000003037820 */ /* 0x000fc60000410000 */
[----:B------:R-:W-:-:S04]  /*1140*/  FFMA R0, -R47, R47, R40 ;  /* 0x0000002f2f007223 */ /* 0x000fc80000000128 */
[----:B------:R-:W-:-:S07]  /*1150*/  FFMA R47, R0, R3, R47 ;  /* 0x00000003002f7223 */ /* 0x000fce000000002f */
.L_x_977:
[----:B------:R-:W-:Y:S05]  /*1160*/  BSYNC.RECONVERGENT B0 ;  /* 0x0000000000007941 */ /* 0x000fea0003800200 */
.L_x_975:
        /* <DEDUP_REMOVED lines=15> */
.L_x_979:
[----:B------:R-:W-:Y:S05]  /*1260*/  BSYNC.RECONVERGENT B4 ;  /* 0x0000000000047941 */ /* 0x000fea0003800200 */
.L_x_978:
[----:B------:R-:W-:Y:S01]  /*1270*/  FSETP.GE.AND P5, PT, R46, 2, PT ;  /* 0x400000002e00780b */ /* 0x000fe20003fa6000 */
[----:B------:R-:W-:Y:S01]  /*1280*/  BSSY.RECONVERGENT B4, `(.L_x_980) ;  /* 0x0000018000047945 */ /* 0x000fe20003800200 */
[----:B------:R-:W-:Y:S01]  /*1290*/  HFMA2 R43, -RZ, RZ, 0, 0 ;  /* 0x00000000ff2b7431 */ /* 0x000fe200000001ff */
[----:B------:R-:W-:-:S10]  /*12a0*/  CS2R R44, SRZ ;  /* 0x00000000002c7805 */ /* 0x000fd4000001ff00 */
        /* <DEDUP_REMOVED lines=17> */
.L_x_983:
[----:B------:R-:W-:Y:S05]  /*13c0*/  BSYNC.RECONVERGENT B5 ;  /* 0x0000000000057941 */ /* 0x000fea0003800200 */
.L_x_982:
[-C--:B------:R-:W-:Y:S01]  /*13d0*/  FMUL R45, R20, R0.reuse ;  /* 0x00000000142d7220 */ /* 0x080fe20000400000 */
[-C--:B------:R-:W-:Y:S01]  /*13e0*/  FMUL R44, R21, R0.reuse ;  /* 0x00000000152c7220 */ /* 0x080fe20000400000 */
[----:B------:R-:W-:-:S07]  /*13f0*/  FMUL R43, R42, R0 ;  /* 0x000000002a2b7220 */ /* 0x000fce0000400000 */
.L_x_981:
[----:B------:R-:W-:Y:S05]  /*1400*/  BSYNC.RECONVERGENT B4 ;  /* 0x0000000000047941 */ /* 0x000fea0003800200 */
.L_x_980:
[----:B------:R-:W2:Y:S01]  /*1410*/  LDG.E.128 R24, desc[UR6][R54.64] ;  /* 0x0000000636187981 */ /* 0x000ea2000c1e1d00 */
[----:B-----5:R-:W-:Y:S01]  /*1420*/  FMUL R3, R19, R22 ;  /* 0x0000001613037220 */ /* 0x020fe20000400000 */
[----:B------:R-:W-:Y:S03]  /*1430*/  BSSY.RECONVERGENT B4, `(.L_x_984) ;  /* 0x0000016000047945 */ /* 0x000fe60003800200 */
[----:B------:R-:W-:Y:S01]  /*1440*/  FMUL R0, R40, R3 ;  /* 0x0000000328007220 */ /* 0x000fe20000400000 */
[----:B------:R-:W-:Y:S01]  /*1450*/  FADD R3, R7, R23 ;  /* 0x0000001707037221 */ /* 0x000fe20000000000 */
[----:B------:R-:W-:Y:S02]  /*1460*/  @!P5 FMUL R23, R46, 0.25 ;  /* 0x3e8000002e17d820 */ /* 0x000fe40000400000 */
[----:B------:R-:W0:Y:S02]  /*1470*/  MUFU.RCP R47, R0 ;  /* 0x00000000002f7308 */ /* 0x000e240000001000 */
[----:B------:R-:W-:-:S04]  /*1480*/  @!P5 FFMA R23, R23, R46, -R46 ;  /* 0x0000002e1717d223 */ /* 0x000fc8000000082e */
[----:B------:R-:W-:Y:S02]  /*1490*/  @!P5 FADD R23, R23, 1 ;  /* 0x3f8000001717d421 */ /* 0x000fe40000000000 */
[----:B------:R-:W1:Y:S01]  /*14a0*/  FCHK P0, R3, R0 ;  /* 0x0000000003007302 */ /* 0x000e620000000000 */
[----:B0-----:R-:W-:-:S04]  /*14b0*/  FFMA R22, -R0, R47, 1 ;  /* 0x3f80000000167423 */ /* 0x001fc8000000012f */
[----:B------:R-:W-:Y:S01]  /*14c0*/  FFMA R40, R47, R22, R47 ;  /* 0x000000162f287223 */ /* 0x000fe2000000002f */
[----:B------:R-:W-:-:S03]  /*14d0*/  HFMA2 R22, -RZ, RZ, 0, 0 ;  /* 0x00000000ff167431 */ /* 0x000fc600000001ff */
[----:B------:R-:W-:Y:S01]  /*14e0*/  FFMA R47, R3, R40, RZ ;  /* 0x00000028032f7223 */ /* 0x000fe200000000ff */
[----:B------:R-:W-:-:S03]  /*14f0*/  @!P5 FMUL R22, R23, 0.088419415056705474854 ;  /* 0x3db5153d1716d820 */ /* 0x000fc60000400000 */
        /* <DEDUP_REMOVED lines=9> */
.L_x_985:
[----:B------:R-:W-:Y:S05]  /*1590*/  BSYNC.RECONVERGENT B4 ;  /* 0x0000000000047941 */ /* 0x000fea0003800200 */
.L_x_984:
        /* <DEDUP_REMOVED lines=11> */
.L_x_974:
[----:B------:R-:W-:Y:S05]  /*1650*/  BSYNC.RECONVERGENT B3 ;  /* 0x0000000000037941 */ /* 0x000fea0003800200 */
.L_x_973:
[----:B------:R-:W0:Y:S01]  /*1660*/  LDCU UR5, c[0x0][0x3b8] ;  /* 0x00007700ff0577ac */ /* 0x000e220008000800 */
[----:B------:R-:W-:-:S04]  /*1670*/  IADD3 R41, PT, PT, R41, 0x1, RZ ;  /* 0x0000000129297810 */ /* 0x000fc80007ffe0ff */
[----:B0-----:R-:W-:-:S13]  /*1680*/  ISETP.NE.AND P0, PT, R41, UR5, PT ;  /* 0x0000000529007c0c */ /* 0x001fda000bf05270 */
[----:B------:R-:W-:Y:S05]  /*1690*/  @P0 BRA `(.L_x_986) ;  /* 0xfffffff800200947 */ /* 0x000fea000383ffff */
.L_x_972:
[----:B------:R-:W-:Y:S05]  /*16a0*/  BSYNC.RECONVERGENT B2 ;  /* 0x0000000000027941 */ /* 0x000fea0003800200 */
.L_x_971:
[----:B------:R-:W-:Y:S01]  /*16b0*/  ISETP.LT.OR P1, PT, R31, -0x1, !P1 ;  /* 0xffffffff1f00780c */ /* 0x000fe20004f21670 */
        /* <DEDUP_REMOVED lines=13> */
.L_x_1002:
        /* <DEDUP_REMOVED lines=32> */
.L_x_992:
[----:B-1----:R-:W-:Y:S01]  /*1990*/  FMUL.FTZ R0, R39, R24 ;  /* 0x0000001827007220 */ /* 0x002fe20000410000 */
[----:B------:R-:W-:-:S03]  /*19a0*/  FMUL.FTZ R3, R24, 0.5 ;  /* 0x3f00000018037820 */ /* 0x000fc60000410000 */
[----:B------:R-:W-:-:S04]  /*19b0*/  FFMA R45, -R0, R0, R39 ;  /* 0x00000000002d7223 */ /* 0x000fc80000000127 */
[----:B------:R-:W-:-:S07]  /*19c0*/  FFMA R45, R45, R3, R0 ;  /* 0x000000032d2d7223 */ /* 0x000fce0000000000 */
.L_x_993:
[----:B------:R-:W-:Y:S05]  /*19d0*/  BSYNC.RECONVERGENT B0 ;  /* 0x0000000000007941 */ /* 0x000fea0003800200 */
.L_x_991:
        /* <DEDUP_REMOVED lines=15> */
.L_x_995:
[----:B------:R-:W-:Y:S05]  /*1ad0*/  BSYNC.RECONVERGENT B4 ;  /* 0x0000000000047941 */ /* 0x000fea0003800200 */
.L_x_994:
        /* <DEDUP_REMOVED lines=21> */
.L_x_999:
[----:B------:R-:W-:Y:S05]  /*1c30*/  BSYNC.RECONVERGENT B5 ;  /* 0x0000000000057941 */ /* 0x000fea0003800200 */
.L_x_998:
[-C--:B------:R-:W-:Y:S01]  /*1c40*/  FMUL R43, R20, R0.reuse ;  /* 0x00000000142b7220 */ /* 0x080fe20000400000 */
[-C--:B------:R-:W-:Y:S01]  /*1c50*/  FMUL R42, R21, R0.reuse ;  /* 0x00000000152a7220 */ /* 0x080fe20000400000 */
[----:B------:R-:W-:-:S07]  /*1c60*/  FMUL R41, R40, R0 ;  /* 0x0000000028297220 */ /* 0x000fce0000400000 */
.L_x_997:
[----:B------:R-:W-:Y:S05]  /*1c70*/  BSYNC.RECONVERGENT B4 ;  /* 0x0000000000047941 */ /* 0x000fea0003800200 */
.L_x_996:
[----:B------:R-:W2:Y:S01]  /*1c80*/  LDG.E.128 R24, desc[UR6][R46.64] ;  /* 0x000000062e187981 */ /* 0x000ea2000c1e1d00 */
[----:B-----5:R-:W-:Y:S01]  /*1c90*/  FMUL R0, R19, R22 ;  /* 0x0000001613007220 */ /* 0x020fe20000400000 */
[----:B------:R-:W-:Y:S01]  /*1ca0*/  FADD R3, R7, R23 ;  /* 0x0000001707037221 */ /* 0x000fe20000000000 */
[----:B------:R-:W-:Y:S01]  /*1cb0*/  @!P1 FMUL R23, R44, 0.25 ;  /* 0x3e8000002c179820 */ /* 0x000fe20000400000 */
[----:B------:R-:W-:Y:S01]  /*1cc0*/  BSSY.RECONVERGENT B4, `(.L_x_1000) ;  /* 0x0000014000047945 */ /* 0x000fe20003800200 */
[----:B------:R-:W-:Y:S02]  /*1cd0*/  FMUL R0, R39, R0 ;  /* 0x0000000027007220 */ /* 0x000fe40000400000 */
[----:B------:R-:W-:Y:S02]  /*1ce0*/  @!P1 FFMA R23, R23, R44, -R44 ;  /* 0x0000002c17179223 */ /* 0x000fe4000000082c */
[----:B------:R-:W0:Y:S02]  /*1cf0*/  MUFU.RCP R39, R0 ;  /* 0x0000000000277308 */ /* 0x000e240000001000 */
[----:B------:R-:W-:-:S06]  /*1d00*/  @!P1 FADD R23, R23, 1 ;  /* 0x3f80000017179421 */ /* 0x000fcc0000000000 */
        /* <DEDUP_REMOVED lines=15> */
.L_x_1001:
[----:B------:R-:W-:Y:S05]  /*1e00*/  BSYNC.RECONVERGENT B4 ;  /* 0x0000000000047941 */ /* 0x000fea0003800200 */
.L_x_1000:
        /* <DEDUP_REMOVED lines=11> */
.L_x_990:
[----:B------:R-:W-:Y:S05]  /*1ec0*/  BSYNC.RECONVERGENT B3 ;  /* 0x0000000000037941 */ /* 0x000fea0003800200 */
.L_x_989:
[----:B------:R-:W0:Y:S01]  /*1ed0*/  LDCU UR5, c[0x0][0x3b8] ;  /* 0x00007700ff0577ac */ /* 0x000e220008000800 */
[----:B------:R-:W-:-:S04]  /*1ee0*/  IADD3 R37, PT, PT, R37, 0x1, RZ ;  /* 0x0000000125257810 */ /* 0x000fc80007ffe0ff */
[----:B0-----:R-:W-:-:S13]  /*1ef0*/  ISETP.NE.AND P0, PT, R37, UR5, PT ;  /* 0x0000000525007c0c */ /* 0x001fda000bf05270 */
[----:B------:R-:W-:Y:S05]  /*1f00*/  @P0 BRA `(.L_x_1002) ;  /* 0xfffffff800200947 */ /* 0x000fea000383ffff */
.L_x_988:
[----:B------:R-:W-:Y:S05]  /*1f10*/  BSYNC.RECONVERGENT B2 ;  /* 0x0000000000027941 */ /* 0x000fea0003800200 */
.L_x_987:
[----:B------:R-:W-:Y:S05]  /*1f20*/  @P6 BRA `(.L_x_1003) ;  /* 0xffffffe4007c6947 */ /* 0x000fea000383ffff */
[----:B------:R-:W-:-:S13]  /*1f30*/  ISETP.NE.AND P0, PT, R36, RZ, PT ;  /* 0x000000ff2400720c */ /* 0x000fda0003f05270 */
[----:B------:R-:W-:Y:S05]  /*1f40*/  @P0 BRA `(.L_x_1004) ;  /* 0xffffffe400600947 */ /* 0x000fea000383ffff */
[----:B------:R-:W0:Y:S02]  /*1f50*/  LDC.64 R4, c[0x0][0x390] ;  /* 0x0000e400ff047b82 */ /* 0x000e240000000a00 */
[----:B0-----:R-:W-:-:S05]  /*1f60*/  IMAD.WIDE R4, R34, 0x10, R4 ;  /* 0x0000001022047825 */ /* 0x001fca00078e0204 */
[----:B-----5:R-:W2:Y:S01]  /*1f70*/  LDG.E.128 R16, desc[UR6][R4.64] ;  /* 0x0000000604107981 */ /* 0x020ea2000c1e1d00 */
[----:B------:R-:W-:Y:S01]  /*1f80*/  FSETP.GEU.AND P0, PT, R30, 9.9999997473787516356e-06, PT ;  /* 0x3727c5ac1e00780b */ /* 0x000fe20003f0e000 */
[----:B------:R-:W-:Y:S01]  /*1f90*/  BSSY.RECONVERGENT B2, `(.L_x_1005) ;  /* 0x0000028000027945 */ /* 0x000fe20003800200 */
[----:B------:R-:W-:Y:S02]  /*1fa0*/  HFMA2 R7, -RZ, RZ, 0, 5.9604644775390625e-08 ;  /* 0x00000001ff077431 */ /* 0x000fe400000001ff */
[----:B--2---:R-:W-:Y:S01]  /*1fb0*/  FADD R16, R15, R16 ;  /* 0x000000100f107221 */ /* 0x004fe20000000000 */
[----:B------:R-:W-:Y:S01]  /*1fc0*/  FADD R17, R14, R17 ;  /* 0x000000110e117221 */ /* 0x000fe20000000000 */
[----:B------:R-:W-:Y:S01]  /*1fd0*/  FADD R18, R29, R18 ;  /* 0x000000121d127221 */ /* 0x000fe20000000000 */
[----:B------:R-:W-:-:S05]  /*1fe0*/  FADD R19, RZ, R19 ;  /* 0x00000013ff137221 */ /* 0x000fca0000000000 */
[----:B------:R0:W-:Y:S01]  /*1ff0*/  STG.E.128 desc[UR6][R4.64], R16 ;  /* 0x0000001004007986 */ /* 0x0001e2000c101d06 */
[----:B------:R-:W-:Y:S05]  /*2000*/  @!P0 BRA `(.L_x_1006) ;  /* 0x0000000000808947 */ /* 0x000fea0003800000 */
[----:B------:R-:W-:Y:S01]  /*2010*/  FMUL R12, R12, R12 ;  /* 0x0000000c0c0c7220 */ /* 0x000fe20000400000 */
[----:B------:R-:W-:Y:S03]  /*2020*/  BSSY.RECONVERGENT B0, `(.L_x_1007) ;  /* 0x000000f000007945 */ /* 0x000fe60003800200 */
[----:B------:R-:W-:-:S04]  /*2030*/  FFMA R12, R11, R11, R12 ;  /* 0x0000000b0b0c7223 */ /* 0x000fc8000000000c */
[----:B------:R-:W-:-:S04]  /*2040*/  FFMA R27, R13, R13, R12 ;  /* 0x0000000d0d1b7223 */ /* 0x000fc8000000000c */
[----:B------:R1:W2:Y:S01]  /*2050*/  MUFU.RSQ R2, R27 ;  /* 0x0000001b00027308 */ /* 0x0002a20000001400 */
[----:B------:R-:W-:-:S04]  /*2060*/  IADD3 R0, PT, PT, R27, -0xd000000, RZ ;  /* 0xf30000001b007810 */ /* 0x000fc80007ffe0ff */
[----:B------:R-:W-:-:S13]  /*2070*/  ISETP.GT.U32.AND P0, PT, R0, 0x727fffff, PT ;  /* 0x727fffff0000780c */ /* 0x000fda0003f04070 */
[----:B-12---:R-:W-:Y:S05]  /*2080*/  @!P0 BRA `(.L_x_1008) ;  /* 0x0000000000108947 */ /* 0x006fea0003800000 */
[----:B------:R-:W-:-:S07]  /*2090*/  MOV R0, 0x20b0 ;  /* 0x000020b000007802 */ /* 0x000fce0000000f00 */
[----:B0-----:R-:W-:Y:S05]  /*20a0*/  CALL.REL.NOINC `($__internal_2_$__cuda_sm20_sqrt_rn_f32_slowpath) ;  /* 0x0000000000d47944 */ /* 0x001fea0003c00000 */
[----:B------:R-:W-:Y:S01]  /*20b0*/  MOV R3, R43 ;  /* 0x0000002b00037202 */ /* 0x000fe20000000f00 */
[----:B------:R-:W-:Y:S06]  /*20c0*/  BRA `(.L_x_1009) ;  /* 0x0000000000107947 */ /* 0x000fec0003800000 */
.L_x_1008:
[----:B------:R-:W-:Y:S01]  /*20d0*/  FMUL.FTZ R3, R27, R2 ;  /* 0x000000021b037220 */ /* 0x000fe20000410000 */
[----:B------:R-:W-:-:S03]  /*20e0*/  FMUL.FTZ R2, R2, 0.5 ;  /* 0x3f00000002027820 */ /* 0x000fc60000410000 */
[----:B------:R-:W-:-:S04]  /*20f0*/  FFMA R0, -R3, R3, R27 ;  /* 0x0000000303007223 */ /* 0x000fc8000000011b */
[----:B------:R-:W-:-:S07]  /*2100*/  FFMA R3, R0, R2, R3 ;  /* 0x0000000200037223 */ /* 0x000fce0000000003 */
.L_x_1009:
[----:B------:R-:W-:Y:S05]  /*2110*/  BSYNC.RECONVERGENT B0 ;  /* 0x0000000000007941 */ /* 0x000fea0003800200 */
.L_x_1007:
[----:B------:R-:W1:Y:S01]  /*2120*/  MUFU.RCP R7, R30 ;  /* 0x0000001e00077308 */ /* 0x000e620000001000 */
[----:B------:R-:W-:Y:S07]  /*2130*/  BSSY.RECONVERGENT B3, `(.L_x_1010) ;  /* 0x000000b000037945 */ /* 0x000fee0003800200 */
[----:B------:R-:W2:Y:S01]  /*2140*/  FCHK P0, R3, R30 ;  /* 0x0000001e03007302 */ /* 0x000ea20000000000 */
[----:B-1----:R-:W-:-:S04]  /*2150*/  FFMA R0, -R30, R7, 1 ;  /* 0x3f8000001e007423 */ /* 0x002fc80000000107 */
[----:B------:R-:W-:-:S04]  /*2160*/  FFMA R0, R7, R0, R7 ;  /* 0x0000000007007223 */ /* 0x000fc80000000007 */
[----:B------:R-:W-:-:S04]  /*2170*/  FFMA R7, R0, R3, RZ ;  /* 0x0000000300077223 */ /* 0x000fc800000000ff */
[----:B------:R-:W-:-:S04]  /*2180*/  FFMA R2, -R30, R7, R3 ;  /* 0x000000071e027223 */ /* 0x000fc80000000103 */
[----:B------:R-:W-:Y:S01]  /*2190*/  FFMA R0, R0, R2, R7 ;  /* 0x0000000200007223 */ /* 0x000fe20000000007 */
[----:B--2---:R-:W-:Y:S06]  /*21a0*/  @!P0 BRA `(.L_x_1011) ;  /* 0x00000000000c8947 */ /* 0x004fec0003800000 */
[----:B------:R-:W-:Y:S02]  /*21b0*/  MOV R0, R30 ;  /* 0x0000001e00007202 */ /* 0x000fe40000000f00 */
[----:B------:R-:W-:-:S07]  /*21c0*/  MOV R26, 0x21e0 ;  /* 0x000021e0001a7802 */ /* 0x000fce0000000f00 */
[----:B0-----:R-:W-:Y:S05]  /*21d0*/  CALL.REL.NOINC `($__internal_3_$__cuda_sm3x_div_rn_noftz_f32_slowpath) ;  /* 0x0000000000e07944 */ /* 0x001fea0003c00000 */
.L_x_1011:
[----:B------:R-:W-:Y:S05]  /*21e0*/  BSYNC.RECONVERGENT B3 ;  /* 0x0000000000037941 */ /* 0x000fea0003800200 */
.L_x_1010:
[----:B------:R-:W-:-:S04]  /*21f0*/  FSETP.GT.AND P0, PT, R0, 0.20000000298023223877, PT ;  /* 0x3e4ccccd0000780b */ /* 0x000fc80003f04000 */
[----:B------:R-:W-:-:S09]  /*2200*/  SEL R7, RZ, 0x1, !P0 ;  /* 0x00000001ff077807 */ /* 0x000fd20004000000 */
.L_x_1006:
[----:B------:R-:W-:Y:S05]  /*2210*/  BSYNC.RECONVERGENT B2 ;  /* 0x0000000000027941 */ /* 0x000fea0003800200 */
.L_x_1005:
[----:B------:R-:W1:Y:S02]  /*2220*/  LDC.64 R2, c[0x0][0x3a0] ;  /* 0x0000e800ff027b82 */ /* 0x000e640000000a00 */
[----:B-1----:R-:W-:-:S05]  /*2230*/  IMAD.WIDE R2, R34, 0x4, R2 ;  /* 0x0000000422027825 */ /* 0x002fca00078e0202 */
[----:B------:R1:W-:Y:S04]  /*2240*/  STG.E desc[UR6][R2.64], R7 ;  /* 0x0000000702007986 */ /* 0x0003e8000c101906 */
[----:B------:R-:W2:Y:S01]  /*2250*/  LDG.E.128 R8, desc[UR6][R4.64] ;  /* 0x0000000604087981 */ /* 0x000ea2000c1e1d00 */
[----:B------:R-:W-:Y:S01]  /*2260*/  BSSY.RECONVERGENT B0, `(.L_x_1012) ;  /* 0x000000f000007945 */ /* 0x000fe20003800200 */
[----:B--2---:R-:W-:-:S04]  /*2270*/  FMUL R9, R9, R9 ;  /* 0x0000000909097220 */ /* 0x004fc80000400000 */
        /* <DEDUP_REMOVED lines=8> */
[----:B------:R-:W-:Y:S05]  /*2300*/  BRA `(.L_x_1014) ;  /* 0x0000000000107947 */ /* 0x000fea0003800000 */
.L_x_1013:
[----:B------:R-:W-:Y:S01]  /*2310*/  FMUL.FTZ R43, R27, R6 ;  /* 0x000000061b2b7220 */ /* 0x000fe20000410000 */
[----:B------:R-:W-:-:S03]  /*2320*/  FMUL.FTZ R2, R6, 0.5 ;  /* 0x3f00000006027820 */ /* 0x000fc60000410000 */
[----:B------:R-:W-:-:S04]  /*2330*/  FFMA R0, -R43, R43, R27 ;  /* 0x0000002b2b007223 */ /* 0x000fc8000000011b */
[----:B------:R-:W-:-:S07]  /*2340*/  FFMA R43, R0, R2, R43 ;  /* 0x00000002002b7223 */ /* 0x000fce000000002b */
.L_x_1014:
[----:B------:R-:W-:Y:S05]  /*2350*/  BSYNC.RECONVERGENT B0 ;  /* 0x0000000000007941 */ /* 0x000fea0003800200 */
.L_x_1012:
[----:B------:R-:W1:Y:S01]  /*2360*/  LDC.64 R2, c[0x0][0x398] ;  /* 0x0000e600ff027b82 */ /* 0x000e620000000a00 */
[----:B------:R-:W2:Y:S01]  /*2370*/  LDCU.64 UR8, c[0x0][0x3b8] ;  /* 0x00007700ff0877ac */ /* 0x000ea20008000a00 */
[----:B------:R-:W-:-:S04]  /*2380*/  IADD3 R32, PT, PT, R32, 0x1, RZ ;  /* 0x0000000120207810 */ /* 0x000fc80007ffe0ff */
[----:B--2---:R-:W-:Y:S01]  /*2390*/  ISETP.GE.AND P0, PT, R32, UR9, PT ;  /* 0x0000000920007c0c */ /* 0x004fe2000bf06270 */
[C---:B-1----:R-:W-:Y:S01]  /*23a0*/  IMAD.WIDE R2, R34.reuse, 0x4, R2 ;  /* 0x0000000422027825 */ /* 0x042fe200078e0202 */
[----:B------:R-:W-:-:S04]  /*23b0*/  IADD3 R34, PT, PT, R34, UR4, RZ ;  /* 0x0000000422227c10 */ /* 0x000fc8000fffe0ff */
[----:B------:R2:W-:Y:S01]  /*23c0*/  STG.E desc[UR6][R2.64], R43 ;  /* 0x0000002b02007986 */ /* 0x0005e2000c101906 */
[----:B------:R-:W-:-:S13]  /*23d0*/  ISETP.LT.AND P1, PT, R34, UR8, PT ;  /* 0x0000000822007c0c */ /* 0x000fda000bf21270 */
[----:B--2---:R-:W-:Y:S05]  /*23e0*/  @!P0 BRA P1, `(.L_x_1015) ;  /* 0xffffffdc003c8947 */ /* 0x004fea000083ffff */
[----:B------:R-:W-:Y:S05]  /*23f0*/  EXIT ;  /* 0x000000000000794d */ /* 0x000fea0003800000 */
        .weak           $__internal_2_$__cuda_sm20_sqrt_rn_f32_slowpath
        .type           $__internal_2_$__cuda_sm20_sqrt_rn_f32_slowpath,@function
        .size           $__internal_2_$__cuda_sm20_sqrt_rn_f32_slowpath,($__internal_3_$__cuda_sm3x_div_rn_noftz_f32_slowpath - $__internal_2_$__cuda_sm20_sqrt_rn_f32_slowpath)
$__internal_2_$__cuda_sm20_sqrt_rn_f32_slowpath:
[----:B------:R-:W-:-:S13]  /*2400*/  LOP3.LUT P0, RZ, R27, 0x7fffffff, RZ, 0xc0, !PT ;  /* 0x7fffffff1bff7812 */ /* 0x000fda000780c0ff */
[----:B------:R-:W-:Y:S01]  /*2410*/  @!P0 MOV R43, R27 ;  /* 0x0000001b002b8202 */ /* 0x000fe20000000f00 */
        /* <DEDUP_REMOVED lines=8> */
[----:B------:R-:W-:Y:S01]  /*24a0*/  @P0 FFMA R26, R27, 1.84467440737095516160e+19, RZ ;  /* 0x5f8000001b1a0823 */ /* 0x000fe200000000ff */
[----:B------:R-:W-:-:S03]  /*24b0*/  @!P0 MOV R43, R27 ;  /* 0x0000001b002b8202 */ /* 0x000fc60000000f00 */
[----:B------:R-:W0:Y:S02]  /*24c0*/  @P0 MUFU.RSQ R3, R26 ;  /* 0x0000001a00030308 */ /* 0x000e240000001400 */
[----:B0-----:R-:W-:Y:S01]  /*24d0*/  @P0 FMUL.FTZ R25, R26, R3 ;  /* 0x000000031a190220 */ /* 0x001fe20000410000 */
[----:B------:R-:W-:-:S03]  /*24e0*/  @P0 FMUL.FTZ R3, R3, 0.5 ;  /* 0x3f00000003030820 */ /* 0x000fc60000410000 */
[----:B------:R-:W-:-:S04]  /*24f0*/  @P0 FADD.FTZ R24, -R25, -RZ ;  /* 0x800000ff19180221 */ /* 0x000fc80000010100 */
[----:B------:R-:W-:-:S04]  /*2500*/  @P0 FFMA R24, R25, R24, R26 ;  /* 0x0000001819180223 */ /* 0x000fc8000000001a */
[----:B------:R-:W-:-:S04]  /*2510*/  @P0 FFMA R3, R24, R3, R25 ;  /* 0x0000000318030223 */ /* 0x000fc80000000019 */
[----:B------:R-:W-:-:S07]  /*2520*/  @P0 FMUL.FTZ R43, R3, 2.3283064365386962891e-10 ;  /* 0x2f800000032b0820 */ /* 0x000fce0000410000 */
.L_x_1016:
[----:B------:R-:W-:Y:S01]  /*2530*/  HFMA2 R25, -RZ, RZ, 0, 0 ;  /* 0x00000000ff197431 */ /* 0x000fe200000001ff */
[----:B------:R-:W-:-:S04]  /*2540*/  MOV R24, R0 ;  /* 0x0000000000187202 */ /* 0x000fc80000000f00 */
[----:B------:R-:W-:Y:S05]  /*2550*/  RET.REL.NODEC R24 `(_Z14ParticleForcesP6float4S0_S0_PfPiPjS2_iiS3_) ;  /* 0xffffffd818a87950 */ /* 0x000fea0003c3ffff */
        .weak           $__internal_3_$__cuda_sm3x_div_rn_noftz_f32_slowpath
        .type           $__internal_3_$__cuda_sm3x_div_rn_noftz_f32_slowpath,@function
        .size           $__internal_3_$__cuda_sm3x_div_rn_noftz_f32_slowpath,(.L_x_1230 - $__internal_3_$__cuda_sm3x_div_rn_noftz_f32_slowpath)
$__internal_3_$__cuda_sm3x_div_rn_noftz_f32_slowpath:
[----:B------:R-:W-:Y:S01]  /*2560*/  SHF.R.U32.HI R24, RZ, 0x17, R0 ;  /* 0x00000017ff187819 */ /* 0x000fe20000011600 */
[----:B------:R-:W-:Y:S01]  /*2570*/  BSSY.RECONVERGENT B0, `(.L_x_1017) ;  /* 0x0000062000007945 */ /* 0x000fe20003800200 */
[----:B------:R-:W-:Y:S02]  /*2580*/  SHF.R.U32.HI R49, RZ, 0x17, R3 ;  /* 0x00000017ff317819 */ /* 0x000fe40000011603 */
[----:B------:R-:W-:Y:S02]  /*2590*/  LOP3.LUT R24, R24, 0xff, RZ, 0xc0, !PT ;  /* 0x000000ff18187812 */ /* 0x000fe400078ec0ff */
[----:B------:R-:W-:Y:S02]  /*25a0*/  LOP3.LUT R49, R49, 0xff, RZ, 0xc0, !PT ;  /* 0x000000ff31317812 */ /* 0x000fe400078ec0ff */
[----:B------:R-:W-:Y:S02]  /*25b0*/  IADD3 R50, PT, PT, R24, -0x1, RZ ;  /* 0xffffffff18327810 */ /* 0x000fe40007ffe0ff */
[----:B------:R-:W-:-:S02]  /*25c0*/  IADD3 R27, PT, PT, R49, -0x1, RZ ;  /* 0xffffffff311b7810 */ /* 0x000fc40007ffe0ff */
        /* <DEDUP_REMOVED lines=22> */
[----:B------:R-:W-:Y:S01]  /*2730*/  @P0 MOV R25, RZ ;  /* 0x000000ff00190202 */ /* 0x000fe20000000f00 */
[----:B------:R-:W-:Y:S01]  /*2740*/  @!P0 FFMA R3, R3, 1.84467440737095516160e+19, RZ ;  /* 0x5f80000003038823 */ /* 0x000fe200000000ff */
[----:B------:R-:W-:Y:S01]  /*2750*/  @!P0 MOV R25, 0xffffffc0 ;  /* 0xffffffc000198802 */ /* 0x000fe20000000f00 */
[----:B------:R-:W-:-:S03]  /*2760*/  @!P2 FFMA R0, R0, 1.84467440737095516160e+19, RZ ;  /* 0x5f8000000000a823 */ /* 0x000fc600000000ff */
[----:B------:R-:W-:-:S07]  /*2770*/  @!P2 IADD3 R25, PT, PT, R25, 0x40, RZ ;  /* 0x000000401919a810 */ /* 0x000fce0007ffe0ff */
.L_x_1018:
[----:B------:R-:W-:Y:S01]  /*2780*/  LEA R51, R24, 0xc0800000, 0x17 ;  /* 0xc080000018337811 */ /* 0x000fe200078eb8ff */
[----:B------:R-:W-:Y:S01]  /*2790*/  BSSY.RECONVERGENT B1, `(.L_x_1023) ;  /* 0x0000036000017945 */ /* 0x000fe20003800200 */
[----:B------:R-:W-:Y:S02]  /*27a0*/  IADD3 R50, PT, PT, R49, -0x7f, RZ ;  /* 0xffffff8131327810 */ /* 0x000fe40007ffe0ff */
[----:B------:R-:W-:Y:S02]  /*27b0*/  IADD3 R51, PT, PT, -R51, R0, RZ ;  /* 0x0000000033337210 */ /* 0x000fe40007ffe1ff */
[----:B------:R-:W-:Y:S02]  /*27c0*/  IADD3 R24, PT, PT, R50, 0x7f, -R24 ;  /* 0x0000007f32187810 */ /* 0x000fe40007ffe818 */
[----:B------:R-:W0:Y:S01]  /*27d0*/  MUFU.RCP R0, R51 ;  /* 0x0000003300007308 */ /* 0x000e220000001000 */
[----:B------:R-:W-:Y:S01]  /*27e0*/  FADD.FTZ R27, -R51, -RZ ;  /* 0x800000ff331b7221 */ /* 0x000fe20000010100 */
[----:B------:R-:W-:-:S03]  /*27f0*/  IADD3 R25, PT, PT, R24, R25, RZ ;  /* 0x0000001918197210 */ /* 0x000fc60007ffe0ff */
[----:B0-----:R-:W-:-:S04]  /*2800*/  FFMA R49, R0, R27, 1 ;  /* 0x3f80000000317423 */ /* 0x001fc8000000001b */
[----:B------:R-:W-:Y:S01]  /*2810*/  FFMA R49, R0, R49, R0 ;  /* 0x0000003100317223 */ /* 0x000fe20000000000 */
[----:B------:R-:W-:-:S04]  /*2820*/  IMAD R0, R50, -0x800000, R3 ;  /* 0xff80000032007824 */ /* 0x000fc800078e0203 */
[----:B------:R-:W-:-:S04]  /*2830*/  FFMA R52, R0, R49, RZ ;  /* 0x0000003100347223 */ /* 0x000fc800000000ff */
[----:B------:R-:W-:-:S04]  /*2840*/  FFMA R3, R27, R52, R0 ;  /* 0x000000341b037223 */ /* 0x000fc80000000000 */
[----:B------:R-:W-:-:S04]  /*2850*/  FFMA R52, R49, R3, R52 ;  /* 0x0000000331347223 */ /* 0x000fc80000000034 */
[----:B------:R-:W-:-:S04]  /*2860*/  FFMA R27, R27, R52, R0 ;  /* 0x000000341b1b7223 */ /* 0x000fc80000000000 */
[----:B------:R-:W-:-:S05]  /*2870*/  FFMA R0, R49, R27, R52 ;  /* 0x0000001b31007223 */ /* 0x000fca0000000034 */
[----:B------:R-:W-:-:S04]  /*2880*/  SHF.R.U32.HI R24, RZ, 0x17, R0 ;  /* 0x00000017ff187819 */ /* 0x000fc80000011600 */
[----:B------:R-:W-:-:S04]  /*2890*/  LOP3.LUT R24, R24, 0xff, RZ, 0xc0, !PT ;  /* 0x000000ff18187812 */ /* 0x000fc800078ec0ff */
[----:B------:R-:W-:-:S04]  /*28a0*/  IADD3 R3, PT, PT, R24, R25, RZ ;  /* 0x0000001918037210 */ /* 0x000fc80007ffe0ff */
        /* <DEDUP_REMOVED lines=13> */
[C---:B------:R-:W-:Y:S02]  /*2980*/  ISETP.NE.AND P0, PT, R3.reuse, RZ, PT ;  /* 0x000000ff0300720c */ /* 0x040fe40003f05270 */
[----:B------:R-:W-:Y:S02]  /*2990*/  LOP3.LUT R24, R24, 0x7fffff, RZ, 0xc0, !PT ;  /* 0x007fffff18187812 */ /* 0x000fe400078ec0ff */
[C---:B------:R-:W-:Y:S02]  /*29a0*/  ISETP.NE.AND P2, PT, R3.reuse, RZ, PT ;  /* 0x000000ff0300720c */ /* 0x040fe40003f45270 */
[----:B------:R-:W-:Y:S02]  /*29b0*/  LOP3.LUT R27, R24, 0x800000, RZ, 0xfc, !PT ;  /* 0x00800000181b7812 */ /* 0x000fe400078efcff */
[----:B------:R-:W-:-:S02]  /*29c0*/  IADD3 R24, PT, PT, R3, 0x20, RZ ;  /* 0x0000002003187810 */ /* 0x000fc40007ffe0ff */
        /* <DEDUP_REMOVED lines=14> */
.L_x_1025:
[----:B------:R-:W-:-:S04]  /*2ab0*/  LOP3.LUT R0, R0, 0x80000000, RZ, 0xc0, !PT ;  /* 0x8000000000007812 */ /* 0x000fc800078ec0ff */
[----:B------:R-:W-:Y:S01]  /*2ac0*/  LOP3.LUT R0, R0, 0x7f800000, RZ, 0xfc, !PT ;  /* 0x7f80000000007812 */ /* 0x000fe200078efcff */
[----:B------:R-:W-:Y:S06]  /*2ad0*/  BRA `(.L_x_1026) ;  /* 0x0000000000047947 */ /* 0x000fec0003800000 */
.L_x_1024:
[----:B------:R-:W-:-:S07]  /*2ae0*/  LEA R0, R25, R0, 0x17 ;  /* 0x0000000019007211 */ /* 0x000fce00078eb8ff */
.L_x_1026:
[----:B------:R-:W-:Y:S05]  /*2af0*/  BSYNC.RECONVERGENT B1 ;  /* 0x0000000000017941 */ /* 0x000fea0003800200 */
.L_x_1023:
[----:B------:R-:W-:Y:S05]  /*2b00*/  BRA `(.L_x_1027) ;  /* 0x0000000000207947 */ /* 0x000fea0003800000 */
.L_x_1022:
[----:B------:R-:W-:-:S04]  /*2b10*/  LOP3.LUT R0, R0, 0x80000000, R3, 0x48, !PT ;  /* 0x8000000000007812 */ /* 0x000fc800078e4803 */
[----:B------:R-:W-:Y:S01]  /*2b20*/  LOP3.LUT R0, R0, 0x7f800000, RZ, 0xfc, !PT ;  /* 0x7f80000000007812 */ /* 0x000fe200078efcff */
[----:B------:R-:W-:Y:S06]  /*2b30*/  BRA `(.L_x_1027) ;  /* 0x0000000000147947 */ /* 0x000fec0003800000 */
.L_x_1021:
[----:B------:R-:W-:Y:S01]  /*2b40*/  LOP3.LUT R0, R0, 0x80000000, R3, 0x48, !PT ;  /* 0x8000000000007812 */ /* 0x000fe200078e4803 */
[----:B------:R-:W-:Y:S06]  /*2b50*/  BRA `(.L_x_1027) ;  /* 0x00000000000c7947 */ /* 0x000fec0003800000 */
.L_x_1020:
[----:B------:R-:W0:Y:S01]  /*2b60*/  MUFU.RSQ R0, -QNAN ;  /* 0xffc0000000007908 */ /* 0x000e220000001400 */
[----:B------:R-:W-:Y:S05]  /*2b70*/  BRA `(.L_x_1027) ;  /* 0x0000000000047947 */ /* 0x000fea0003800000 */
.L_x_1019:
[----:B------:R-:W-:-:S07]  /*2b80*/  FADD.FTZ R0, R3, R0 ;  /* 0x0000000003007221 */ /* 0x000fce0000010000 */
.L_x_1027:
[----:B------:R-:W-:Y:S05]  /*2b90*/  BSYNC.RECONVERGENT B0 ;  /* 0x0000000000007941 */ /* 0x000fea0003800200 */
.L_x_1017:
[----:B------:R-:W-:-:S04]  /*2ba0*/  HFMA2 R27, -RZ, RZ, 0, 0 ;  /* 0x00000000ff1b7431 */ /* 0x000fc800000001ff */
[----:B0-----:R-:W-:Y:S05]  /*2bb0*/  RET.REL.NODEC R26 `(_Z14ParticleForcesP6float4S0_S0_PfPiPjS2_iiS3_) ;  /* 0xffffffd41a107950 */ /* 0x001fea0003c3ffff */
.L_x_1028:
        /* <DEDUP_REMOVED lines=12> */
.L_x_1230:


//--------------------- .text._Z13UpdateDensityP6float4Pfii --------------------------
	.section	.text._Z13UpdateDensityP6float4Pfii,"ax",@progbits
	.align	128
        .global         _Z13UpdateDensityP6float4Pfii
        .type           _Z13UpdateDensityP6float4Pfii,@function
        .size           _Z13UpdateDensityP6float4Pfii,(.L_x_1254 - _Z13UpdateDensityP6float4Pfii)
        .other          _Z13UpdateDensityP6float4Pfii,@"STO_CUDA_ENTRY STV_DEFAULT"
_Z13UpdateDensityP6float4Pfii:
.text._Z13UpdateDensityP6float4Pfii:
        /* <DEDUP_REMOVED lines=10> */
[----:B------:R-:W0:Y:S01]  /*00a0*/  LDC.64 R8, c[0x0][0x380] ;  /* 0x0000e000ff087b82 */ /* 0x000e220000000a00 */
[----:B------:R-:W1:Y:S01]  /*00b0*/  LDCU UR4, c[0x0][0x370] ;  /* 0x00006e00ff0477ac */ /* 0x000e620008000800 */
[----:B------:R-:W-:Y:S02]  /*00c0*/  IMAD.MOV.U32 R11, RZ, RZ, R3 ;  /* 0x000000ffff0b7224 */ /* 0x000fe400078e0003 */
[----:B------:R-:W-:Y:S01]  /*00d0*/  IMAD.MOV.U32 R0, RZ, RZ, RZ ;  /* 0x000000ffff007224 */ /* 0x000fe200078e00ff */
[----:B------:R-:W2:Y:S03]  /*00e0*/  LDCU.64 UR6, c[0x0][0x358] ;  /* 0x00006b00ff0677ac */ /* 0x000ea60008000a00 */
[----:B------:R-:W3:Y:S01]  /*00f0*/  LDC.64 R6, c[0x0][0x388] ;  /* 0x0000e200ff067b82 */ /* 0x000ee20000000a00 */
[----:B-1----:R-:W-:-:S12]  /*0100*/  UIMAD UR4, UR5, UR4, URZ ;  /* 0x00000004050472a4 */ /* 0x002fd8000f8e02ff */
.L_x_1029:
[----:B-1-3--:R-:W-:-:S06]  /*0110*/  IMAD.WIDE R2, R11, 0x4, R6 ;  /* 0x000000040b027825 */ /* 0x00afcc00078e0206 */
[----:B--2---:R-:W2:Y:S01]  /*0120*/  LDG.E R3, desc[UR6][R2.64] ;  /* 0x0000000602037981 */ /* 0x004ea2000c1e1900 */
[C---:B0-----:R-:W-:Y:S01]  /*0130*/  IMAD.WIDE R4, R11.reuse, 0x10, R8 ;  /* 0x000000100b047825 */ /* 0x041fe200078e0208 */
[----:B------:R-:W-:Y:S02]  /*0140*/  IADD3 R0, PT, PT, R0, 0x1, RZ ;  /* 0x0000000100007810 */ /* 0x000fe40007ffe0ff */
[----:B------:R-:W-:Y:S02]  /*0150*/  IADD3 R11, PT, PT, R11, UR4, RZ ;  /* 0x000000040b0b7c10 */ /* 0x000fe4000fffe0ff */
[----:B------:R-:W-:Y:S02]  /*0160*/  ISETP.GE.AND P0, PT, R0, R13, PT ;  /* 0x0000000d0000720c */ /* 0x000fe40003f06270 */
[----:B------:R-:W-:Y:S01]  /*0170*/  ISETP.LT.AND P1, PT, R11, R12, PT ;  /* 0x0000000c0b00720c */ /* 0x000fe20003f21270 */
[----:B--2---:R1:W-:-:S12]  /*0180*/  STG.E desc[UR6][R4.64+0xc], R3 ;  /* 0x00000c0304007986 */ /* 0x0043d8000c101906 */
[----:B------:R-:W-:Y:S05]  /*0190*/  @!P0 BRA P1, `(.L_x_1029) ;  /* 0xfffffffc00dc8947 */ /* 0x000fea000083ffff */
[----:B------:R-:W-:Y:S05]  /*01a0*/  EXIT ;  /* 0x000000000000794d */ /* 0x000fea0003800000 */
.L_x_1030:
        /* <DEDUP_REMOVED lines=13> */
.L_x_1254:


//--------------------- .text._Z13ShepardFilterP6float4S0_PfPjPiii --------------------------
	.section	.text._Z13ShepardFilterP6float4S0_PfPjPiii,"ax",@progbits
	.align	128
        .global         _Z13ShepardFilterP6float4S0_PfPjPiii
        .type           _Z13ShepardFilterP6float4S0_PfPjPiii,@function
        .size           _Z13ShepardFilterP6float4S0_PfPjPiii,(.L_x_1232 - _Z13ShepardFilterP6float4S0_PfPjPiii)
        .other          _Z13ShepardFilterP6float4S0_PfPjPiii,@"STO_CUDA_ENTRY STV_DEFAULT"
_Z13ShepardFilterP6float4S0_PfPjPiii:
.text._Z13ShepardFilterP6float4S0_PfPjPiii:
        /* <DEDUP_REMOVED lines=14> */
.L_x_1079:
[----:B------:R-:W0:Y:S02]  /*00e0*/  LDC.64 R4, c[0x0][0x380] ;  /* 0x0000e000ff047b82 */ /* 0x000e240000000a00 */
[----:B0-----:R-:W-:-:S06]  /*00f0*/  IMAD.WIDE R4, R2, 0x10, R4 ;  /* 0x0000001002047825 */ /* 0x001fcc00078e0204 */
[----:B-1----:R-:W2:Y:S01]  /*0100*/  LDG.E.128 R4, desc[UR6][R4.64] ;  /* 0x0000000604047981 */ /* 0x002ea2000c1e1d00 */
[----:B------:R-:W-:Y:S01]  /*0110*/  MOV R0, 0x40400000 ;  /* 0x4040000000007802 */ /* 0x000fe20000000f00 */
[----:B------:R-:W-:Y:S01]  /*0120*/  IMAD.MOV.U32 R9, RZ, RZ, 0x3eaaaaab ;  /* 0x3eaaaaabff097424 */ /* 0x000fe200078e00ff */
[----:B------:R-:W-:Y:S03]  /*0130*/  BSSY.RECONVERGENT B2, `(.L_x_1031) ;  /* 0x000000d000027945 */ /* 0x000fe60003800200 */
[----:B------:R-:W-:-:S04]  /*0140*/  FFMA R0, R9, -R0, 1 ;  /* 0x3f80000009007423 */ /* 0x000fc80000000800 */
[----:B------:R-:W-:Y:S01]  /*0150*/  FFMA R9, R0, R9, 0.3333333432674407959 ;  /* 0x3eaaaaab00097423 */ /* 0x000fe20000000009 */
[----:B--2---:R-:W0:Y:S03]  /*0160*/  FCHK P0, R4, 3 ;  /* 0x4040000004007902 */ /* 0x004e260000000000 */
[----:B------:R-:W-:-:S04]  /*0170*/  FFMA R0, R4, R9, RZ ;  /* 0x0000000904007223 */ /* 0x000fc800000000ff */
[----:B------:R-:W-:-:S04]  /*0180*/  FFMA R7, R0, -3, R4 ;  /* 0xc040000000077823 */ /* 0x000fc80000000004 */
[----:B------:R-:W-:Y:S01]  /*0190*/  FFMA R7, R9, R7, R0 ;  /* 0x0000000709077223 */ /* 0x000fe20000000000 */
[----:B0-----:R-:W-:Y:S06]  /*01a0*/  @!P0 BRA `(.L_x_1032) ;  /* 0x0000000000148947 */ /* 0x001fec0003800000 */
[----:B------:R-:W-:Y:S01]  /*01b0*/  IMAD.MOV.U32 R12, RZ, RZ, R4 ;  /* 0x000000ffff0c7224 */ /* 0x000fe200078e0004 */
[----:B------:R-:W-:Y:S02]  /*01c0*/  MOV R13, 0x40400000 ;  /* 0x40400000000d7802 */ /* 0x000fe40000000f00 */
[----:B------:R-:W-:-:S07]  /*01d0*/  MOV R26, 0x1f0 ;  /* 0x000001f0001a7802 */ /* 0x000fce0000000f00 */
[----:B------:R-:W-:Y:S05]  /*01e0*/  CALL.REL.NOINC `($__internal_5_$__cuda_sm3x_div_rn_noftz_f32_slowpath) ;  /* 0x0000001800607944 */ /* 0x000fea0003c00000 */
[----:B------:R-:W-:-:S07]  /*01f0*/  IMAD.MOV.U32 R7, RZ, RZ, R14 ;  /* 0x000000ffff077224 */ /* 0x000fce00078e000e */
.L_x_1032:
[----:B------:R-:W-:Y:S05]  /*0200*/  BSYNC.RECONVERGENT B2 ;  /* 0x0000000000027941 */ /* 0x000fea0003800200 */
.L_x_1031:
        /* <DEDUP_REMOVED lines=11> */
[----:B------:R-:W-:Y:S01]  /*02c0*/  IMAD.MOV.U32 R12, RZ, RZ, R5 ;  /* 0x000000ffff0c7224 */ /* 0x000fe200078e0005 */
[----:B------:R-:W-:Y:S02]  /*02d0*/  MOV R13, 0x40400000 ;  /* 0x40400000000d7802 */ /* 0x000fe40000000f00 */
[----:B------:R-:W-:-:S07]  /*02e0*/  MOV R26, 0x300 ;  /* 0x00000300001a7802 */ /* 0x000fce0000000f00 */
[----:B-1----:R-:W-:Y:S05]  /*02f0*/  CALL.REL.NOINC `($__internal_5_$__cuda_sm3x_div_rn_noftz_f32_slowpath) ;  /* 0x00000018001c7944 */ /* 0x002fea0003c00000 */
[----:B------:R-:W-:-:S07]  /*0300*/  MOV R8, R14 ;  /* 0x0000000e00087202 */ /* 0x000fce0000000f00 */
.L_x_1034:
[----:B------:R-:W-:Y:S05]  /*0310*/  BSYNC.RECONVERGENT B2 ;  /* 0x0000000000027941 */ /* 0x000fea0003800200 */
.L_x_1033:
[----:B------:R-:W-:Y:S02]  /*0320*/  HFMA2 R9, -RZ, RZ, 2.125, 0 ;  /* 0x40400000ff097431 */ /* 0x000fe400000001ff */
[----:B------:R-:W-:Y:S01]  /*0330*/  IMAD.MOV.U32 R0, RZ, RZ, 0x3eaaaaab ;  /* 0x3eaaaaabff007424 */ /* 0x000fe200078e00ff */
[----:B------:R-:W0:Y:S01]  /*0340*/  FCHK P0, R6, 3 ;  /* 0x4040000006007902 */ /* 0x000e220000000000 */
[----:B------:R-:W-:Y:S02]  /*0350*/  BSSY.RECONVERGENT B2, `(.L_x_1035) ;  /* 0x000000d000027945 */ /* 0x000fe40003800200 */
[----:B------:R-:W-:-:S05]  /*0360*/  FFMA R9, R0, -R9, 1 ;  /* 0x3f80000000097423 */ /* 0x000fca0000000809 */
[----:B------:R-:W2:Y:S01]  /*0370*/  F2I.TRUNC.NTZ R8, R8 ;  /* 0x0000000800087305 */ /* 0x000ea2000020f100 */
[----:B------:R-:W-:-:S04]  /*0380*/  FFMA R10, R9, R0, 0.3333333432674407959 ;  /* 0x3eaaaaab090a7423 */ /* 0x000fc80000000000 */
[----:B------:R-:W-:-:S04]  /*0390*/  FFMA R9, R6, R10, RZ ;  /* 0x0000000a06097223 */ /* 0x000fc800000000ff */
[----:B------:R-:W-:-:S04]  /*03a0*/  FFMA R0, R9, -3, R6 ;  /* 0xc040000009007823 */ /* 0x000fc80000000006 */
[----:B------:R-:W-:Y:S01]  /*03b0*/  FFMA R9, R10, R0, R9 ;  /* 0x000000000a097223 */ /* 0x000fe20000000009 */
[----:B0-----:R-:W-:Y:S06]  /*03c0*/  @!P0 BRA `(.L_x_1036) ;  /* 0x0000000000148947 */ /* 0x001fec0003800000 */
[----:B------:R-:W-:Y:S01]  /*03d0*/  MOV R12, R6 ;  /* 0x00000006000c7202 */ /* 0x000fe20000000f00 */
[----:B------:R-:W-:Y:S01]  /*03e0*/  IMAD.MOV.U32 R13, RZ, RZ, 0x40400000 ;  /* 0x40400000ff0d7424 */ /* 0x000fe200078e00ff */
[----:B------:R-:W-:-:S07]  /*03f0*/  MOV R26, 0x410 ;  /* 0x00000410001a7802 */ /* 0x000fce0000000f00 */
[----:B-12---:R-:W-:Y:S05]  /*0400*/  CALL.REL.NOINC `($__internal_5_$__cuda_sm3x_div_rn_noftz_f32_slowpath) ;  /* 0x0000001400d87944 */ /* 0x006fea0003c00000 */
[----:B------:R-:W-:-:S07]  /*0410*/  MOV R9, R14 ;  /* 0x0000000e00097202 */ /* 0x000fce0000000f00 */
.L_x_1036:
[----:B------:R-:W-:Y:S05]  /*0420*/  BSYNC.RECONVERGENT B2 ;  /* 0x0000000000027941 */ /* 0x000fea0003800200 */
.L_x_1035:
[----:B------:R-:W0:Y:S02]  /*0430*/  LDC.64 R10, c[0x0][0x388] ;  /* 0x0000e200ff0a7b82 */ /* 0x000e240000000a00 */
[----:B0-----:R-:W-:-:S06]  /*0440*/  IMAD.WIDE R10, R2, 0x10, R10 ;  /* 0x00000010020a7825 */ /* 0x001fcc00078e020a */
[----:B------:R-:W3:Y:S01]  /*0450*/  LDG.E R10, desc[UR6][R10.64+0xc] ;  /* 0x00000c060a0a7981 */ /* 0x000ee2000c1e1900 */
[----:B------:R-:W-:Y:S01]  /*0460*/  UMOV UR5, 0x3db5153d ;  /* 0x3db5153d00057882 */ /* 0x000fe20000000000 */
[----:B------:R-:W-:Y:S01]  /*0470*/  F2I.TRUNC.NTZ R9, R9 ;  /* 0x0000000900097305 */ /* 0x000fe2000020f100 */
[----:B------:R-:W-:Y:S01]  /*0480*/  MOV R15, UR5 ;  /* 0x00000005000f7c02 */ /* 0x000fe20008000f00 */
[----:B------:R-:W-:Y:S06]  /*0490*/  BSSY.RECONVERGENT B2, `(.L_x_1037) ;  /* 0x000000f000027945 */ /* 0x000fec0003800200 */
[----:B---3--:R-:W0:Y:S08]  /*04a0*/  MUFU.RCP R0, R10 ;  /* 0x0000000a00007308 */ /* 0x008e300000001000 */
[----:B------:R-:W3:Y:S01]  /*04b0*/  FCHK P0, R15, R10 ;  /* 0x0000000a0f007302 */ /* 0x000ee20000000000 */
[----:B0-----:R-:W-:-:S04]  /*04c0*/  FFMA R13, -R10, R0, 1 ;  /* 0x3f8000000a0d7423 */ /* 0x001fc80000000100 */
[----:B------:R-:W-:-:S04]  /*04d0*/  FFMA R0, R0, R13, R0 ;  /* 0x0000000d00007223 */ /* 0x000fc80000000000 */
[----:B------:R-:W-:-:S04]  /*04e0*/  FFMA R13, R0, 0.088419415056705474854, RZ ;  /* 0x3db5153d000d7823 */ /* 0x000fc800000000ff */
[----:B------:R-:W-:-:S04]  /*04f0*/  FFMA R12, -R10, R13, 0.088419415056705474854 ;  /* 0x3db5153d0a0c7423 */ /* 0x000fc8000000010d */
[----:B------:R-:W-:Y:S01]  /*0500*/  FFMA R11, R0, R12, R13 ;  /* 0x0000000c000b7223 */ /* 0x000fe2000000000d */
[----:B------:R-:W-:Y:S01]  /*0510*/  IMAD.MOV.U32 R0, RZ, RZ, 0x3db5153d ;  /* 0x3db5153dff007424 */ /* 0x000fe200078e00ff */
[----:B---3--:R-:W-:Y:S06]  /*0520*/  @!P0 BRA `(.L_x_1038) ;  /* 0x0000000000148947 */ /* 0x008fec0003800000 */
[----:B------:R-:W-:Y:S01]  /*0530*/  HFMA2 R12, -RZ, RZ, 1.4267578125, 0.00127887725830078125 ;  /* 0x3db5153dff0c7431 */ /* 0x000fe200000001ff */
[----:B------:R-:W-:Y:S02]  /*0540*/  MOV R13, R10 ;  /* 0x0000000a000d7202 */ /* 0x000fe40000000f00 */
[----:B------:R-:W-:-:S07]  /*0550*/  MOV R26, 0x570 ;  /* 0x00000570001a7802 */ /* 0x000fce0000000f00 */
[----:B-12---:R-:W-:Y:S05]  /*0560*/  CALL.REL.NOINC `($__internal_5_$__cuda_sm3x_div_rn_noftz_f32_slowpath) ;  /* 0x0000001400807944 */ /* 0x006fea0003c00000 */
[----:B------:R-:W-:-:S07]  /*0570*/  IMAD.MOV.U32 R11, RZ, RZ, R14 ;  /* 0x000000ffff0b7224 */ /* 0x000fce00078e000e */
.L_x_1038:
[----:B------:R-:W-:Y:S05]  /*0580*/  BSYNC.RECONVERGENT B2 ;  /* 0x0000000000027941 */ /* 0x000fea0003800200 */
.L_x_1037:
[C---:B------:R-:W-:Y:S01]  /*0590*/  IADD3 R10, PT, PT, R9.reuse, -0x1, RZ ;  /* 0xffffffff090a7810 */ /* 0x040fe20007ffe0ff */
[----:B------:R-:W-:Y:S01]  /*05a0*/  IMAD.MOV.U32 R18, RZ, RZ, -0x1 ;  /* 0xffffffffff127424 */ /* 0x000fe200078e00ff */
[----:B------:R-:W-:-:S07]  /*05b0*/  IADD3 R16, PT, PT, R9, 0x1, RZ ;  /* 0x0000000109107810 */ /* 0x000fce0007ffe0ff */
.L_x_1076:
[----:B-1----:R-:W-:Y:S01]  /*05c0*/  IADD3 R17, PT, PT, R7, R18, RZ ;  /* 0x0000001207117210 */ /* 0x002fe20007ffe0ff */
[----:B------:R-:W-:Y:S01]  /*05d0*/  IMAD.MOV.U32 R19, RZ, RZ, -0x1 ;  /* 0xffffffffff137424 */ /* 0x000fe200078e00ff */
[----:B------:R-:W-:-:S04]  /*05e0*/  IADD3 R18, PT, PT, R18, 0x1, RZ ;  /* 0x0000000112127810 */ /* 0x000fc80007ffe0ff */
[----:B------:R-:W-:-:S13]  /*05f0*/  ISETP.NE.AND P3, PT, R18, 0x2, PT ;  /* 0x000000021200780c */ /* 0x000fda0003f65270 */
.L_x_1075:
[----:B--2---:R-:W-:Y:S01]  /*0600*/  IADD3 R20, PT, PT, R8, R19, RZ ;  /* 0x0000001308147210 */ /* 0x004fe20007ffe0ff */
[----:B------:R-:W-:Y:S01]  /*0610*/  BSSY.RECONVERGENT B2, `(.L_x_1039) ;  /* 0x0000066000027945 */ /* 0x000fe20003800200 */
[----:B------:R-:W-:Y:S02]  /*0620*/  IADD3 R19, PT, PT, R19, 0x1, RZ ;  /* 0x0000000113137810 */ /* 0x000fe40007ffe0ff */
[C---:B------:R-:W-:Y:S01]  /*0630*/  LOP3.LUT R12, R17.reuse, R20, RZ, 0xfc, !PT ;  /* 0x00000014110c7212 */ /* 0x040fe200078efcff */
[----:B------:R-:W-:Y:S01]  /*0640*/  IMAD R21, R17, 0x100, R20 ;  /* 0x0000010011157824 */ /* 0x000fe200078e0214 */
[----:B------:R-:W-:Y:S02]  /*0650*/  ISETP.NE.AND P4, PT, R19, 0x2, PT ;  /* 0x000000021300780c */ /* 0x000fe40003f85270 */
[----:B------:R-:W-:Y:S02]  /*0660*/  ISETP.GE.AND P0, PT, R12, RZ, PT ;  /* 0x000000ff0c00720c */ /* 0x000fe40003f06270 */
[----:B------:R-:W-:-:S02]  /*0670*/  SHF.L.U32 R21, R21, 0x8, RZ ;  /* 0x0000000815157819 */ /* 0x000fc400000006ff */
[----:B------:R-:W-:-:S04]  /*0680*/  ISETP.LT.OR P1, PT, R9, 0x1, !P0 ;  /* 0x000000010900780c */ /* 0x000fc80004721670 */
        /* <DEDUP_REMOVED lines=12> */
[C---:B------:R-:W-:Y:S01]  /*0750*/  IMAD.IADD R24, R23.reuse, 0x1, -R24 ;  /* 0x0000000117187824 */ /* 0x040fe200078e0a18 */
[----:B------:R-:W-:-:S07]  /*0760*/  IADD3 R25, PT, PT, R23, -R2, RZ ;  /* 0x8000000217197210 */ /* 0x000fce0007ffe0ff */
.L_x_1050:
        /* <DEDUP_REMOVED lines=11> */
[----:B--2---:R-:W-:Y:S01]  /*0820*/  FADD R26, -R5, R13 ;  /* 0x0000000d051a7221 */ /* 0x004fe20000000100 */
[----:B------:R-:W-:Y:S01]  /*0830*/  FADD R15, -R4, R12 ;  /* 0x0000000c040f7221 */ /* 0x000fe20000000100 */
[----:B------:R-:W-:Y:S02]  /*0840*/  FADD R14, -R6, R14 ;  /* 0x0000000e060e7221 */ /* 0x000fe40000000100 */
[----:B------:R-:W-:-:S04]  /*0850*/  FMUL R26, R26, R26 ;  /* 0x0000001a1a1a7220 */ /* 0x000fc80000400000 */
[----:B------:R-:W-:-:S04]  /*0860*/  FFMA R15, R15, R15, R26 ;  /* 0x0000000f0f0f7223 */ /* 0x000fc8000000001a */
[----:B------:R-:W-:-:S05]  /*0870*/  FFMA R12, R14, R14, R15 ;  /* 0x0000000e0e0c7223 */ /* 0x000fca000000000f */
[----:B------:R-:W-:-:S13]  /*0880*/  FSETP.GEU.AND P1, PT, R12, 9, PT ;  /* 0x411000000c00780b */ /* 0x000fda0003f2e000 */
[----:B------:R-:W-:Y:S05]  /*0890*/  @P1 BRA `(.L_x_1042) ;  /* 0x0000000000dc1947 */ /* 0x000fea0003800000 */
[----:B------:R-:W-:Y:S01]  /*08a0*/  IADD3 R13, PT, PT, R12, -0xd000000, RZ ;  /* 0xf30000000c0d7810 */ /* 0x000fe20007ffe0ff */
[----:B------:R0:W1:Y:S01]  /*08b0*/  MUFU.RSQ R15, R12 ;  /* 0x0000000c000f7308 */ /* 0x0000620000001400 */
[----:B------:R-:W-:Y:S02]  /*08c0*/  BSSY.RECONVERGENT B0, `(.L_x_1043) ;  /* 0x000000b000007945 */ /* 0x000fe40003800200 */
[----:B------:R-:W-:-:S13]  /*08d0*/  ISETP.GT.U32.AND P1, PT, R13, 0x727fffff, PT ;  /* 0x727fffff0d00780c */ /* 0x000fda0003f24070 */
[----:B0-----:R-:W-:Y:S05]  /*08e0*/  @!P1 BRA `(.L_x_1044) ;  /* 0x0000000000109947 */ /* 0x001fea0003800000 */
[----:B------:R-:W-:-:S07]  /*08f0*/  MOV R28, 0x910 ;  /* 0x00000910001c7802 */ /* 0x000fce0000000f00 */
[----:B-1----:R-:W-:Y:S05]  /*0900*/  CALL.REL.NOINC `($__internal_4_$__cuda_sm20_sqrt_rn_f32_slowpath) ;  /* 0x00000010003c7944 */ /* 0x002fea0003c00000 */
[----:B------:R-:W-:Y:S01]  /*0910*/  IMAD.MOV.U32 R13, RZ, RZ, R14 ;  /* 0x000000ffff0d7224 */ /* 0x000fe200078e000e */
[----:B------:R-:W-:Y:S06]  /*0920*/  BRA `(.L_x_1045) ;  /* 0x0000000000107947 */ /* 0x000fec0003800000 */
.L_x_1044:
[----:B-1----:R-:W-:Y:S01]  /*0930*/  FMUL.FTZ R13, R12, R15 ;  /* 0x0000000f0c0d7220 */ /* 0x002fe20000410000 */
[----:B------:R-:W-:-:S03]  /*0940*/  FMUL.FTZ R14, R15, 0.5 ;  /* 0x3f0000000f0e7820 */ /* 0x000fc60000410000 */
[----:B------:R-:W-:-:S04]  /*0950*/  FFMA R12, -R13, R13, R12 ;  /* 0x0000000d0d0c7223 */ /* 0x000fc8000000010c */
[----:B------:R-:W-:-:S07]  /*0960*/  FFMA R13, R12, R14, R13 ;  /* 0x0000000e0c0d7223 */ /* 0x000fce000000000d */
.L_x_1045:
[----:B------:R-:W-:Y:S05]  /*0970*/  BSYNC.RECONVERGENT B0 ;  /* 0x0000000000007941 */ /* 0x000fea0003800200 */
.L_x_1043:
[----:B------:R-:W-:Y:S01]  /*0980*/  HFMA2 R12, -RZ, RZ, 1.9375, 0 ;  /* 0x3fc00000ff0c7431 */ /* 0x000fe200000001ff */
        /* <DEDUP_REMOVED lines=9> */
[----:B------:R-:W-:Y:S01]  /*0a20*/  IMAD.MOV.U32 R12, RZ, RZ, R13 ;  /* 0x000000ffff0c7224 */ /* 0x000fe200078e000d */
[----:B------:R-:W-:Y:S02]  /*0a30*/  MOV R13, 0x3fc00000 ;  /* 0x3fc00000000d7802 */ /* 0x000fe40000000f00 */
[----:B------:R-:W-:-:S07]  /*0a40*/  MOV R26, 0xa60 ;  /* 0x00000a60001a7802 */ /* 0x000fce0000000f00 */
[----:B------:R-:W-:Y:S05]  /*0a50*/  CALL.REL.NOINC `($__internal_5_$__cuda_sm3x_div_rn_noftz_f32_slowpath) ;  /* 0x0000001000447944 */ /* 0x000fea0003c00000 */
.L_x_1047:
[----:B------:R-:W-:Y:S05]  /*0a60*/  BSYNC.RECONVERGENT B4 ;  /* 0x0000000000047941 */ /* 0x000fea0003800200 */
.L_x_1046:
[----:B------:R-:W0:Y:S02]  /*0a70*/  LDC.64 R12, c[0x0][0x388] ;  /* 0x0000e200ff0c7b82 */ /* 0x000e240000000a00 */
[----:B0-----:R-:W-:-:S05]  /*0a80*/  IMAD.WIDE R12, R23, 0x10, R12 ;  /* 0x00000010170c7825 */ /* 0x001fca00078e020c */
[----:B------:R-:W2:Y:S01]  /*0a90*/  LDG.E R28, desc[UR6][R12.64+0xc] ;  /* 0x00000c060c1c7981 */ /* 0x000ea2000c1e1900 */
[----:B------:R-:W-:Y:S01]  /*0aa0*/  FSETP.GE.AND P1, PT, R14, 2, PT ;  /* 0x400000000e00780b */ /* 0x000fe20003f26000 */
[----:B------:R-:W-:-:S12]  /*0ab0*/  BSSY.RECONVERGENT B4, `(.L_x_1048) ;  /* 0x0000014000047945 */ /* 0x000fd80003800200 */
[----:B------:R-:W-:-:S04]  /*0ac0*/  @!P1 FMUL R15, R14, 0.25 ;  /* 0x3e8000000e0f9820 */ /* 0x000fc80000400000 */
[----:B------:R-:W-:Y:S01]  /*0ad0*/  @!P1 FFMA R14, R15, R14, -R14 ;  /* 0x0000000e0f0e9223 */ /* 0x000fe2000000080e */
[----:B------:R-:W-:-:S03]  /*0ae0*/  MOV R15, RZ ;  /* 0x000000ff000f7202 */ /* 0x000fc60000000f00 */
[----:B------:R-:W-:-:S04]  /*0af0*/  @!P1 FADD R14, R14, 1 ;  /* 0x3f8000000e0e9421 */ /* 0x000fc80000000000 */
[----:B------:R-:W-:-:S04]  /*0b00*/  @!P1 FMUL R15, R14, 0.088419415056705474854 ;  /* 0x3db5153d0e0f9820 */ /* 0x000fc80000400000 */
[----:B------:R-:W-:Y:S01]  /*0b10*/  FADD R0, R0, R15 ;  /* 0x0000000f00007221 */ /* 0x000fe20000000000 */
[----:B--2---:R-:W0:Y:S08]  /*0b20*/  MUFU.RCP R26, R28 ;  /* 0x0000001c001a7308 */ /* 0x004e300000001000 */
[----:B------:R-:W1:Y:S01]  /*0b30*/  FCHK P1, R15, R28 ;  /* 0x0000001c0f007302 */ /* 0x000e620000020000 */
[----:B0-----:R-:W-:-:S04]  /*0b40*/  FFMA R27, -R28, R26, 1 ;  /* 0x3f8000001c1b7423 */ /* 0x001fc8000000011a */
[----:B------:R-:W-:-:S04]  /*0b50*/  FFMA R14, R26, R27, R26 ;  /* 0x0000001b1a0e7223 */ /* 0x000fc8000000001a */
[----:B------:R-:W-:-:S04]  /*0b60*/  FFMA R12, R14, R15, RZ ;  /* 0x0000000f0e0c7223 */ /* 0x000fc800000000ff */
[----:B------:R-:W-:-:S04]  /*0b70*/  FFMA R13, -R28, R12, R15 ;  /* 0x0000000c1c0d7223 */ /* 0x000fc8000000010f */
[----:B------:R-:W-:Y:S01]  /*0b80*/  FFMA R12, R14, R13, R12 ;  /* 0x0000000d0e0c7223 */ /* 0x000fe2000000000c */
[----:B-1----:R-:W-:Y:S06]  /*0b90*/  @!P1 BRA `(.L_x_1049) ;  /* 0x0000000000149947 */ /* 0x002fec0003800000 */
[----:B------:R-:W-:Y:S01]  /*0ba0*/  IMAD.MOV.U32 R12, RZ, RZ, R15 ;  /* 0x000000ffff0c7224 */ /* 0x000fe200078e000f */
[----:B------:R-:W-:Y:S02]  /*0bb0*/  MOV R13, R28 ;  /* 0x0000001c000d7202 */ /* 0x000fe40000000f00 */
[----:B------:R-:W-:-:S07]  /*0bc0*/  MOV R26, 0xbe0 ;  /* 0x00000be0001a7802 */ /* 0x000fce0000000f00 */
[----:B------:R-:W-:Y:S05]  /*0bd0*/  CALL.REL.NOINC `($__internal_5_$__cuda_sm3x_div_rn_noftz_f32_slowpath) ;  /* 0x0000000c00e47944 */ /* 0x000fea0003c00000 */
[----:B------:R-:W-:-:S07]  /*0be0*/  MOV R12, R14 ;  /* 0x0000000e000c7202 */ /* 0x000fce0000000f00 */
.L_x_1049:
[----:B------:R-:W-:Y:S05]  /*0bf0*/  BSYNC.RECONVERGENT B4 ;  /* 0x0000000000047941 */ /* 0x000fea0003800200 */
.L_x_1048:
[----:B------:R-:W-:-:S07]  /*0c00*/  FADD R11, R11, R12 ;  /* 0x0000000c0b0b7221 */ /* 0x000fce0000000000 */
.L_x_1042:
[----:B------:R-:W-:Y:S05]  /*0c10*/  BSYNC.RECONVERGENT B3 ;  /* 0x0000000000037941 */ /* 0x000fea0003800200 */
.L_x_1041:
[----:B------:R-:W-:Y:S01]  /*0c20*/  VIADD R24, R24, 0x1 ;  /* 0x0000000118187836 */ /* 0x000fe20000000000 */
[----:B------:R-:W-:Y:S02]  /*0c30*/  IADD3 R23, PT, PT, R23, 0x1, RZ ;  /* 0x0000000117177810 */ /* 0x000fe40007ffe0ff */
[----:B------:R-:W-:Y:S02]  /*0c40*/  IADD3 R25, PT, PT, R25, 0x1, RZ ;  /* 0x0000000119197810 */ /* 0x000fe40007ffe0ff */
[----:B------:R-:W-:-:S13]  /*0c50*/  ISETP.NE.AND P1, PT, R24, RZ, PT ;  /* 0x000000ff1800720c */ /* 0x000fda0003f25270 */
[----:B------:R-:W-:Y:S05]  /*0c60*/  @P1 BRA `(.L_x_1050) ;  /* 0xfffffff800c01947 */ /* 0x000fea000383ffff */
.L_x_1040:
[----:B------:R-:W-:Y:S05]  /*0c70*/  BSYNC.RECONVERGENT B2 ;  /* 0x0000000000027941 */ /* 0x000fea0003800200 */
.L_x_1039:
[----:B------:R-:W-:Y:S01]  /*0c80*/  ISETP.LT.OR P1, PT, R9, RZ, !P0 ;  /* 0x000000ff0900720c */ /* 0x000fe20004721670 */
[----:B------:R-:W-:Y:S03]  /*0c90*/  BSSY.RECONVERGENT B2, `(.L_x_1051) ;  /* 0x000005c000027945 */ /* 0x000fe60003800200 */
[----:B------:R-:W-:-:S04]  /*0ca0*/  ISETP.GT.OR P1, PT, R17, 0xff, P1 ;  /* 0x000000ff1100780c */ /* 0x000fc80000f24670 */
[----:B------:R-:W-:-:S04]  /*0cb0*/  ISETP.GT.OR P1, PT, R20, 0xff, P1 ;  /* 0x000000ff1400780c */ /* 0x000fc80000f24670 */
[----:B------:R-:W-:-:S13]  /*0cc0*/  ISETP.GT.OR P1, PT, R9, 0xff, P1 ;  /* 0x000000ff0900780c */ /* 0x000fda0000f24670 */
[----:B------:R-:W-:Y:S05]  /*0cd0*/  @P1 BRA `(.L_x_1052) ;  /* 0x00000004005c1947 */ /* 0x000fea0003800000 */
[----:B------:R-:W0:Y:S01]  /*0ce0*/  LDC.64 R12, c[0x0][0x3a0] ;  /* 0x0000e800ff0c7b82 */ /* 0x000e220000000a00 */
[----:B------:R-:W-:Y:S01]  /*0cf0*/  IMAD.IADD R22, R9, 0x1, R21 ;  /* 0x0000000109167824 */ /* 0x000fe200078e0215 */
[----:B------:R-:W1:Y:S03]  /*0d00*/  LDCU UR5, c[0x0][0x3a8] ;  /* 0x00007500ff0577ac */ /* 0x000e660008000800 */
[----:B0-----:R-:W-:-:S05]  /*0d10*/  IMAD.WIDE.U32 R12, R22, 0x4, R12 ;  /* 0x00000004160c7825 */ /* 0x001fca00078e000c */
[----:B------:R-:W1:Y:S02]  /*0d20*/  LDG.E R23, desc[UR6][R12.64] ;  /* 0x000000060c177981 */ /* 0x000e64000c1e1900 */
[----:B-1----:R-:W-:-:S04]  /*0d30*/  ISETP.GE.AND P1, PT, R23, UR5, PT ;  /* 0x0000000517007c0c */ /* 0x002fc8000bf26270 */
[----:B------:R-:W-:-:S13]  /*0d40*/  ISETP.EQ.OR P1, PT, R23, -0x1, P1 ;  /* 0xffffffff1700780c */ /* 0x000fda0000f22670 */
[----:B------:R-:W-:Y:S05]  /*0d50*/  @P1 BRA `(.L_x_1052) ;  /* 0x00000004003c1947 */ /* 0x000fea0003800000 */
.L_x_1062:
        /* <DEDUP_REMOVED lines=26> */
[----:B------:R-:W-:Y:S01]  /*0f00*/  MOV R13, R14 ;  /* 0x0000000e000d7202 */ /* 0x000fe20000000f00 */
[----:B------:R-:W-:Y:S06]  /*0f10*/  BRA `(.L_x_1057) ;  /* 0x0000000000107947 */ /* 0x000fec0003800000 */
.L_x_1056:
[----:B-1----:R-:W-:Y:S01]  /*0f20*/  FMUL.FTZ R13, R12, R15 ;  /* 0x0000000f0c0d7220 */ /* 0x002fe20000410000 */
[----:B------:R-:W-:-:S03]  /*0f30*/  FMUL.FTZ R14, R15, 0.5 ;  /* 0x3f0000000f0e7820 */ /* 0x000fc60000410000 */
[----:B------:R-:W-:-:S04]  /*0f40*/  FFMA R12, -R13, R13, R12 ;  /* 0x0000000d0d0c7223 */ /* 0x000fc8000000010c */
[----:B------:R-:W-:-:S07]  /*0f50*/  FFMA R13, R12, R14, R13 ;  /* 0x0000000e0c0d7223 */ /* 0x000fce000000000d */
.L_x_1057:
[----:B------:R-:W-:Y:S05]  /*0f60*/  BSYNC.RECONVERGENT B0 ;  /* 0x0000000000007941 */ /* 0x000fea0003800200 */
.L_x_1055:
[----:B------:R-:W-:Y:S02]  /*0f70*/  HFMA2 R15, -RZ, RZ, 1.9375, 0 ;  /* 0x3fc00000ff0f7431 */ /* 0x000fe400000001ff */
[----:B------:R-:W-:Y:S01]  /*0f80*/  IMAD.MOV.U32 R12, RZ, RZ, 0x3f2aaaab ;  /* 0x3f2aaaabff0c7424 */ /* 0x000fe200078e00ff */
[----:B------:R-:W0:Y:S01]  /*0f90*/  FCHK P1, R13, 1.5 ;  /* 0x3fc000000d007902 */ /* 0x000e220000020000 */
[----:B------:R-:W-:Y:S02]  /*0fa0*/  BSSY.RECONVERGENT B4, `(.L_x_1058) ;  /* 0x000000b000047945 */ /* 0x000fe40003800200 */
[----:B------:R-:W-:-:S04]  /*0fb0*/  FFMA R15, R12, -R15, 1 ;  /* 0x3f8000000c0f7423 */ /* 0x000fc8000000080f */
[----:B------:R-:W-:-:S04]  /*0fc0*/  FFMA R12, R15, R12, 0.6666666865348815918 ;  /* 0x3f2aaaab0f0c7423 */ /* 0x000fc8000000000c */
[----:B------:R-:W-:-:S04]  /*0fd0*/  FFMA R14, R12, R13, RZ ;  /* 0x0000000d0c0e7223 */ /* 0x000fc800000000ff */
[----:B------:R-:W-:-:S04]  /*0fe0*/  FFMA R15, R14, -1.5, R13 ;  /* 0xbfc000000e0f7823 */ /* 0x000fc8000000000d */
[----:B------:R-:W-:Y:S01]  /*0ff0*/  FFMA R14, R12, R15, R14 ;  /* 0x0000000f0c0e7223 */ /* 0x000fe2000000000e */
[----:B0-----:R-:W-:Y:S06]  /*1000*/  @!P1 BRA `(.L_x_1059) ;  /* 0x0000000000109947 */ /* 0x001fec0003800000 */
[----:B------:R-:W-:Y:S01]  /*1010*/  MOV R12, R13 ;  /* 0x0000000d000c7202 */ /* 0x000fe20000000f00 */
[----:B------:R-:W-:Y:S01]  /*1020*/  IMAD.MOV.U32 R13, RZ, RZ, 0x3fc00000 ;  /* 0x3fc00000ff0d7424 */ /* 0x000fe200078e00ff */
[----:B------:R-:W-:-:S07]  /*1030*/  MOV R26, 0x1050 ;  /* 0x00001050001a7802 */ /* 0x000fce0000000f00 */
[----:B------:R-:W-:Y:S05]  /*1040*/  CALL.REL.NOINC `($__internal_5_$__cuda_sm3x_div_rn_noftz_f32_slowpath) ;  /* 0x0000000800c87944 */ /* 0x000fea0003c00000 */
.L_x_1059:
[----:B------:R-:W-:Y:S05]  /*1050*/  BSYNC.RECONVERGENT B4 ;  /* 0x0000000000047941 */ /* 0x000fea0003800200 */
.L_x_1058:
        /* <DEDUP_REMOVED lines=24> */
.L_x_1061:
[----:B------:R-:W-:Y:S05]  /*11e0*/  BSYNC.RECONVERGENT B4 ;  /* 0x0000000000047941 */ /* 0x000fea0003800200 */
.L_x_1060:
[----:B------:R-:W-:-:S07]  /*11f0*/  FADD R11, R11, R12 ;  /* 0x0000000c0b0b7221 */ /* 0x000fce0000000000 */
.L_x_1054:
[----:B------:R-:W-:Y:S05]  /*1200*/  BSYNC.RECONVERGENT B3 ;  /* 0x0000000000037941 */ /* 0x000fea0003800200 */
.L_x_1053:
[----:B------:R-:W0:Y:S01]  /*1210*/  LDCU UR5, c[0x0][0x3a8] ;  /* 0x00007500ff0577ac */ /* 0x000e220008000800 */
[----:B------:R-:W-:-:S04]  /*1220*/  IADD3 R23, PT, PT, R23, 0x1, RZ ;  /* 0x0000000117177810 */ /* 0x000fc80007ffe0ff */
[----:B0-----:R-:W-:-:S13]  /*1230*/  ISETP.NE.AND P1, PT, R23, UR5, PT ;  /* 0x0000000517007c0c */ /* 0x001fda000bf25270 */
[----:B------:R-:W-:Y:S05]  /*1240*/  @P1 BRA `(.L_x_1062) ;  /* 0xfffffff800c41947 */ /* 0x000fea000383ffff */
.L_x_1052:
[----:B------:R-:W-:Y:S05]  /*1250*/  BSYNC.RECONVERGENT B2 ;  /* 0x0000000000027941 */ /* 0x000fea0003800200 */
.L_x_1051:
[----:B------:R-:W-:Y:S01]  /*1260*/  ISETP.LT.OR P0, PT, R9, -0x1, !P0 ;  /* 0xffffffff0900780c */ /* 0x000fe20004701670 */
        /* <DEDUP_REMOVED lines=13> */
.L_x_1074:
        /* <DEDUP_REMOVED lines=28> */
.L_x_1068:
[----:B-1----:R-:W-:Y:S01]  /*1500*/  FMUL.FTZ R13, R12, R15 ;  /* 0x0000000f0c0d7220 */ /* 0x002fe20000410000 */
[----:B------:R-:W-:-:S03]  /*1510*/  FMUL.FTZ R14, R15, 0.5 ;  /* 0x3f0000000f0e7820 */ /* 0x000fc60000410000 */
[----:B------:R-:W-:-:S04]  /*1520*/  FFMA R12, -R13, R13, R12 ;  /* 0x0000000d0d0c7223 */ /* 0x000fc8000000010c */
[----:B------:R-:W-:-:S07]  /*1530*/  FFMA R13, R12, R14, R13 ;  /* 0x0000000e0c0d7223 */ /* 0x000fce000000000d */
.L_x_1069:
[----:B------:R-:W-:Y:S05]  /*1540*/  BSYNC.RECONVERGENT B0 ;  /* 0x0000000000007941 */ /* 0x000fea0003800200 */
.L_x_1067:
        /* <DEDUP_REMOVED lines=14> */
[----:B------:R-:W-:-:S07]  /*1630*/  MOV R12, R14 ;  /* 0x0000000e000c7202 */ /* 0x000fce0000000f00 */
.L_x_1071:
[----:B------:R-:W-:Y:S05]  /*1640*/  BSYNC.RECONVERGENT B4 ;  /* 0x0000000000047941 */ /* 0x000fea0003800200 */
.L_x_1070:
[----:B------:R-:W0:Y:S02]  /*1650*/  LDC.64 R14, c[0x0][0x388] ;  /* 0x0000e200ff0e7b82 */ /* 0x000e240000000a00 */
[----:B0-----:R-:W-:-:S05]  /*1660*/  IMAD.WIDE R14, R23, 0x10, R14 ;  /* 0x00000010170e7825 */ /* 0x001fca00078e020e */
[----:B------:R-:W2:Y:S01]  /*1670*/  LDG.E R22, desc[UR6][R14.64+0xc] ;  /* 0x00000c060e167981 */ /* 0x000ea2000c1e1900 */
[----:B------:R-:W-:Y:S01]  /*1680*/  FSETP.GE.AND P0, PT, R12, 2, PT ;  /* 0x400000000c00780b */ /* 0x000fe20003f06000 */
[----:B------:R-:W-:-:S12]  /*1690*/  BSSY.RECONVERGENT B4, `(.L_x_1072) ;  /* 0x0000014000047945 */ /* 0x000fd80003800200 */
[----:B------:R-:W-:-:S04]  /*16a0*/  @!P0 FMUL R13, R12, 0.25 ;  /* 0x3e8000000c0d8820 */ /* 0x000fc80000400000 */
[----:B------:R-:W-:Y:S01]  /*16b0*/  @!P0 FFMA R12, R13, R12, -R12 ;  /* 0x0000000c0d0c8223 */ /* 0x000fe2000000080c */
[----:B------:R-:W-:-:S03]  /*16c0*/  HFMA2 R13, -RZ, RZ, 0, 0 ;  /* 0x00000000ff0d7431 */ /* 0x000fc600000001ff */
        /* <DEDUP_REMOVED lines=16> */
.L_x_1073:
[----:B------:R-:W-:Y:S05]  /*17d0*/  BSYNC.RECONVERGENT B4 ;  /* 0x0000000000047941 */ /* 0x000fea0003800200 */
.L_x_1072:
[----:B------:R-:W-:-:S07]  /*17e0*/  FADD R11, R11, R12 ;  /* 0x0000000c0b0b7221 */ /* 0x000fce0000000000 */
.L_x_1066:
[----:B------:R-:W-:Y:S05]  /*17f0*/  BSYNC.RECONVERGENT B3 ;  /* 0x0000000000037941 */ /* 0x000fea0003800200 */
.L_x_1065:
[----:B------:R-:W0:Y:S01]  /*1800*/  LDCU UR5, c[0x0][0x3a8] ;  /* 0x00007500ff0577ac */ /* 0x000e220008000800 */
[----:B------:R-:W-:-:S05]  /*1810*/  VIADD R23, R23, 0x1 ;  /* 0x0000000117177836 */ /* 0x000fca0000000000 */
[----:B0-----:R-:W-:-:S13]  /*1820*/  ISETP.NE.AND P0, PT, R23, UR5, PT ;  /* 0x0000000517007c0c */ /* 0x001fda000bf05270 */
[----:B------:R-:W-:Y:S05]  /*1830*/  @P0 BRA `(.L_x_1074) ;  /* 0xfffffff800c00947 */ /* 0x000fea000383ffff */
.L_x_1064:
[----:B------:R-:W-:Y:S05]  /*1840*/  BSYNC.RECONVERGENT B2 ;  /* 0x0000000000027941 */ /* 0x000fea0003800200 */
.L_x_1063:
[----:B------:R-:W-:Y:S05]  /*1850*/  @P4 BRA `(.L_x_1075) ;  /* 0xffffffec00684947 */ /* 0x000fea000383ffff */
[----:B------:R-:W-:Y:S05]  /*1860*/  @P3 BRA `(.L_x_1076) ;  /* 0xffffffec00543947 */ /* 0x000fea000383ffff */
[----:B------:R-:W0:Y:S01]  /*1870*/  MUFU.RCP R4, R11 ;  /* 0x0000000b00047308 */ /* 0x000e220000001000 */
[----:B------:R-:W-:Y:S07]  /*1880*/  BSSY.RECONVERGENT B2, `(.L_x_1077) ;  /* 0x000000d000027945 */ /* 0x000fee0003800200 */
        /* <DEDUP_REMOVED lines=8> */
[----:B------:R-:W-:Y:S02]  /*1910*/  MOV R13, R11 ;  /* 0x0000000b000d7202 */ /* 0x000fe40000000f00 */
[----:B------:R-:W-:-:S07]  /*1920*/  MOV R26, 0x1940 ;  /* 0x00001940001a7802 */ /* 0x000fce0000000f00 */
[----:B------:R-:W-:Y:S05]  /*1930*/  CALL.REL.NOINC `($__internal_5_$__cuda_sm3x_div_rn_noftz_f32_slowpath) ;  /* 0x00000000008c7944 */ /* 0x000fea0003c00000 */
[----:B------:R-:W-:-:S07]  /*1940*/  IMAD.MOV.U32 R7, RZ, RZ, R14 ;  /* 0x000000ffff077224 */ /* 0x000fce00078e000e */
.L_x_1078:
[----:B------:R-:W-:Y:S05]  /*1950*/  BSYNC.RECONVERGENT B2 ;  /* 0x0000000000027941 */ /* 0x000fea0003800200 */
.L_x_1077:
[----:B------:R-:W0:Y:S01]  /*1960*/  LDC.64 R4, c[0x0][0x390] ;  /* 0x0000e400ff047b82 */ /* 0x000e220000000a00 */
[----:B------:R-:W1:Y:S01]  /*1970*/  LDCU.64 UR8, c[0x0][0x3a8] ;  /* 0x00007500ff0877ac */ /* 0x000e620008000a00 */
[----:B------:R-:W-:-:S04]  /*1980*/  IADD3 R3, PT, PT, R3, 0x1, RZ ;  /* 0x0000000103037810 */ /* 0x000fc80007ffe0ff */
[----:B-1----:R-:W-:Y:S01]  /*1990*/  ISETP.GE.AND P0, PT, R3, UR9, PT ;  /* 0x0000000903007c0c */ /* 0x002fe2000bf06270 */
[C---:B0-----:R-:W-:Y:S01]  /*19a0*/  IMAD.WIDE R4, R2.reuse, 0x4, R4 ;  /* 0x0000000402047825 */ /* 0x041fe200078e0204 */
[----:B------:R-:W-:-:S04]  /*19b0*/  IADD3 R2, PT, PT, R2, UR4, RZ ;  /* 0x0000000402027c10 */ /* 0x000fc8000fffe0ff */
[----:B------:R0:W-:Y:S01]  /*19c0*/  STG.E desc[UR6][R4.64], R7 ;  /* 0x0000000704007986 */ /* 0x0001e2000c101906 */
[----:B------:R-:W-:-:S13]  /*19d0*/  ISETP.LT.AND P1, PT, R2, UR8, PT ;  /* 0x0000000802007c0c */ /* 0x000fda000bf21270 */
[----:B0-----:R-:W-:Y:S05]  /*19e0*/  @!P0 BRA P1, `(.L_x_1079) ;  /* 0xffffffe400bc8947 */ /* 0x001fea000083ffff */
[----:B------:R-:W-:Y:S05]  /*19f0*/  EXIT ;  /* 0x000000000000794d */ /* 0x000fea0003800000 */
        .weak           $__internal_4_$__cuda_sm20_sqrt_rn_f32_slowpath
        .type           $__internal_4_$__cuda_sm20_sqrt_rn_f32_slowpath,@function
        .size           $__internal_4_$__cuda_sm20_sqrt_rn_f32_slowpath,($__internal_5_$__cuda_sm3x_div_rn_noftz_f32_slowpath - $__internal_4_$__cuda_sm20_sqrt_rn_f32_slowpath)
$__internal_4_$__cuda_sm20_sqrt_rn_f32_slowpath:
        /* <DEDUP_REMOVED lines=13> */
[----:B------:R-:W-:Y:S01]  /*1ad0*/  @P1 FMUL.FTZ R27, R13, 0.5 ;  /* 0x3f0000000d1b1820 */ /* 0x000fe20000410000 */
[----:B------:R-:W-:Y:S02]  /*1ae0*/  @!P1 MOV R13, R12 ;  /* 0x0000000c000d9202 */ /* 0x000fe40000000f00 */
[----:B------:R-:W-:-:S04]  /*1af0*/  @P1 FADD.FTZ R26, -R15, -RZ ;  /* 0x800000ff0f1a1221 */ /* 0x000fc80000010100 */
[----:B------:R-:W-:-:S04]  /*1b00*/  @P1 FFMA R26, R15, R26, R14 ;  /* 0x0000001a0f1a1223 */ /* 0x000fc8000000000e */
[----:B------:R-:W-:-:S04]  /*1b10*/  @P1 FFMA R26, R26, R27, R15 ;  /* 0x0000001b1a1a1223 */ /* 0x000fc8000000000f */
[----:B------:R-:W-:-:S07]  /*1b20*/  @P1 FMUL.FTZ R13, R26, 2.3283064365386962891e-10 ;  /* 0x2f8000001a0d1820 */ /* 0x000fce0000410000 */
.L_x_1080:
[----:B------:R-:W-:Y:S02]  /*1b30*/  IMAD.MOV.U32 R14, RZ, RZ, R13 ;  /* 0x000000ffff0e7224 */ /* 0x000fe400078e000d */
[----:B------:R-:W-:Y:S01]  /*1b40*/  HFMA2 R13, -RZ, RZ, 0, 0 ;  /* 0x00000000ff0d7431 */ /* 0x000fe200000001ff */
[----:B------:R-:W-:-:S04]  /*1b50*/  MOV R12, R28 ;  /* 0x0000001c000c7202 */ /* 0x000fc80000000f00 */
[----:B------:R-:W-:Y:S05]  /*1b60*/  RET.REL.NODEC R12 `(_Z13ShepardFilterP6float4S0_PfPjPiii) ;  /* 0xffffffe40c247950 */ /* 0x000fea0003c3ffff */
        .weak           $__internal_5_$__cuda_sm3x_div_rn_noftz_f32_slowpath
        .type           $__internal_5_$__cuda_sm3x_div_rn_noftz_f32_slowpath,@function
        .size           $__internal_5_$__cuda_sm3x_div_rn_noftz_f32_slowpath,(.L_x_1232 - $__internal_5_$__cuda_sm3x_div_rn_noftz_f32_slowpath)
$__internal_5_$__cuda_sm3x_div_rn_noftz_f32_slowpath:
[----:B------:R-:W-:Y:S01]  /*1b70*/  SHF.R.U32.HI R15, RZ, 0x17, R13 ;  /* 0x00000017ff0f7819 */ /* 0x000fe2000001160d */
[----:B------:R-:W-:Y:S01]  /*1b80*/  BSSY.RECONVERGENT B0, `(.L_x_1081) ;  /* 0x0000062000007945 */ /* 0x000fe20003800200 */
[----:B------:R-:W-:Y:S02]  /*1b90*/  SHF.R.U32.HI R28, RZ, 0x17, R12 ;  /* 0x00000017ff1c7819 */ /* 0x000fe4000001160c */
[----:B------:R-:W-:Y:S02]  /*1ba0*/  LOP3.LUT R15, R15, 0xff, RZ, 0xc0, !PT ;  /* 0x000000ff0f0f7812 */ /* 0x000fe400078ec0ff */
[----:B------:R-:W-:-:S03]  /*1bb0*/  LOP3.LUT R28, R28, 0xff, RZ, 0xc0, !PT ;  /* 0x000000ff1c1c7812 */ /* 0x000fc600078ec0ff */
[----:B------:R-:W-:Y:S01]  /*1bc0*/  VIADD R29, R15, 0xffffffff ;  /* 0xffffffff0f1d7836 */ /* 0x000fe20000000000 */
[----:B------:R-:W-:-:S04]  /*1bd0*/  IADD3 R27, PT, PT, R28, -0x1, RZ ;  /* 0xffffffff1c1b7810 */ /* 0x000fc80007ffe0ff */
        /* <DEDUP_REMOVED lines=25> */
[----:B------:R-:W-:Y:S02]  /*1d70*/  @!P2 FFMA R13, R13, 1.84467440737095516160e+19, RZ ;  /* 0x5f8000000d0da823 */ /* 0x000fe400000000ff */
[----:B------:R-:W-:-:S07]  /*1d80*/  @!P2 IADD3 R14, PT, PT, R14, 0x40, RZ ;  /* 0x000000400e0ea810 */ /* 0x000fce0007ffe0ff */
.L_x_1082:
[----:B------:R-:W-:Y:S01]  /*1d90*/  LEA R30, R15, 0xc0800000, 0x17 ;  /* 0xc08000000f1e7811 */ /* 0x000fe200078eb8ff */
[----:B------:R-:W-:Y:S01]  /*1da0*/  BSSY.RECONVERGENT B1, `(.L_x_1087) ;  /* 0x0000036000017945 */ /* 0x000fe20003800200 */
[----:B------:R-:W-:-:S03]  /*1db0*/  IADD3 R28, PT, PT, R28, -0x7f, RZ ;  /* 0xffffff811c1c7810 */ /* 0x000fc60007ffe0ff */
[----:B------:R-:W-:Y:S02]  /*1dc0*/  IMAD.IADD R29, R13, 0x1, -R30 ;  /* 0x000000010d1d7824 */ /* 0x000fe400078e0a1e */
[C---:B------:R-:W-:Y:S02]  /*1dd0*/  IMAD R12, R28.reuse, -0x800000, R12 ;  /* 0xff8000001c0c7824 */ /* 0x040fe400078e020c */
[----:B------:R0:W1:Y:S01]  /*1de0*/  MUFU.RCP R30, R29 ;  /* 0x0000001d001e7308 */ /* 0x0000620000001000 */
[----:B------:R-:W-:Y:S01]  /*1df0*/  FADD.FTZ R27, -R29, -RZ ;  /* 0x800000ff1d1b7221 */ /* 0x000fe20000010100 */
[----:B0-----:R-:W-:-:S04]  /*1e00*/  IADD3 R29, PT, PT, R28, 0x7f, -R15 ;  /* 0x0000007f1c1d7810 */ /* 0x001fc80007ffe80f */
[----:B------:R-:W-:Y:S01]  /*1e10*/  IADD3 R29, PT, PT, R29, R14, RZ ;  /* 0x0000000e1d1d7210 */ /* 0x000fe20007ffe0ff */
[----:B-1----:R-:W-:-:S04]  /*1e20*/  FFMA R13, R30, R27, 1 ;  /* 0x3f8000001e0d7423 */ /* 0x002fc8000000001b */
        /* <DEDUP_REMOVED lines=19> */
[-CC-:B------:R-:W-:Y:S01]  /*1f60*/  FFMA.RZ R14, R13, R27.reuse, R30.reuse ;  /* 0x0000001b0d0e7223 */ /* 0x180fe2000000c01e */
[C---:B------:R-:W-:Y:S02]  /*1f70*/  ISETP.NE.AND P5, PT, R15.reuse, RZ, PT ;  /* 0x000000ff0f00720c */ /* 0x040fe40003fa5270 */
[----:B------:R-:W-:Y:S02]  /*1f80*/  ISETP.NE.AND P2, PT, R15, RZ, PT ;  /* 0x000000ff0f00720c */ /* 0x000fe40003f45270 */
[----:B------:R-:W-:Y:S01]  /*1f90*/  LOP3.LUT R28, R14, 0x7fffff, RZ, 0xc0, !PT ;  /* 0x007fffff0e1c7812 */ /* 0x000fe200078ec0ff */
[CCC-:B------:R-:W-:Y:S01]  /*1fa0*/  FFMA.RP R14, R13.reuse, R27.reuse, R30.reuse ;  /* 0x0000001b0d0e7223 */ /* 0x1c0fe2000000801e */
[----:B------:R-:W-:Y:S01]  /*1fb0*/  FFMA.RM R13, R13, R27, R30 ;  /* 0x0000001b0d0d7223 */ /* 0x000fe2000000401e */
[----:B------:R-:W-:Y:S01]  /*1fc0*/  IADD3 R27, PT, PT, R15, 0x20, RZ ;  /* 0x000000200f1b7810 */ /* 0x000fe20007ffe0ff */
[----:B------:R-:W-:Y:S01]  /*1fd0*/  IMAD.MOV R15, RZ, RZ, -R15 ;  /* 0x000000ffff0f7224 */ /* 0x000fe200078e0a0f */
[----:B------:R-:W-:-:S02]  /*1fe0*/  LOP3.LUT R28, R28, 0x800000, RZ, 0xfc, !PT ;  /* 0x008000001c1c7812 */ /* 0x000fc400078efcff */
[----:B------:R-:W-:Y:S02]  /*1ff0*/  FSETP.NEU.FTZ.AND P1, PT, R14, R13, PT ;  /* 0x0000000d0e00720b */ /* 0x000fe40003f3d000 */
[----:B------:R-:W-:Y:S02]  /*2000*/  SHF.L.U32 R27, R28, R27, RZ ;  /* 0x0000001b1c1b7219 */ /* 0x000fe400000006ff */
[----:B------:R-:W-:Y:S02]  /*2010*/  SEL R13, R15, RZ, P5 ;  /* 0x000000ff0f0d7207 */ /* 0x000fe40002800000 */
[----:B------:R-:W-:Y:S02]  /*2020*/  ISETP.NE.AND P2, PT, R27, RZ, P2 ;  /* 0x000000ff1b00720c */ /* 0x000fe40001745270 */
[----:B------:R-:W-:Y:S02]  /*2030*/  SHF.R.U32.HI R13, RZ, R13, R28 ;  /* 0x0000000dff0d7219 */ /* 0x000fe4000001161c */
[----:B------:R-:W-:-:S02]  /*2040*/  PLOP3.LUT P1, PT, P1, P2, PT, 0xf8, 0x8f ;  /* 0x00000000008f781c */ /* 0x000fc40000f25f70 */
[----:B------:R-:W-:Y:S02]  /*2050*/  SHF.R.U32.HI R15, RZ, 0x1, R13 ;  /* 0x00000001ff0f7819 */ /* 0x000fe4000001160d */
[----:B------:R-:W-:-:S04]  /*2060*/  SEL R14, RZ, 0x1, !P1 ;  /* 0x00000001ff0e7807 */ /* 0x000fc80004800000 */
[----:B------:R-:W-:-:S04]  /*2070*/  LOP3.LUT R14, R14, 0x1, R15, 0xf8, !PT ;  /* 0x000000010e0e7812 */ /* 0x000fc800078ef80f */
[----:B------:R-:W-:-:S04]  /*2080*/  LOP3.LUT R14, R14, R13, RZ, 0xc0, !PT ;  /* 0x0000000d0e0e7212 */ /* 0x000fc800078ec0ff */
[----:B------:R-:W-:-:S04]  /*2090*/  IADD3 R15, PT, PT, R15, R14, RZ ;  /* 0x0000000e0f0f7210 */ /* 0x000fc80007ffe0ff */
[----:B------:R-:W-:Y:S01]  /*20a0*/  LOP3.LUT R12, R15, R12, RZ, 0xfc, !PT ;  /* 0x0000000c0f0c7212 */ /* 0x000fe200078efcff */
[----:B------:R-:W-:Y:S06]  /*20b0*/  BRA `(.L_x_1090) ;  /* 0x0000000000107947 */ /* 0x000fec0003800000 */
.L_x_1089:
[----:B------:R-:W-:-:S04]  /*20c0*/  LOP3.LUT R12, R12, 0x80000000, RZ, 0xc0, !PT ;  /* 0x800000000c0c7812 */ /* 0x000fc800078ec0ff */
[----:B------:R-:W-:Y:S01]  /*20d0*/  LOP3.LUT R12, R12, 0x7f800000, RZ, 0xfc, !PT ;  /* 0x7f8000000c0c7812 */ /* 0x000fe200078efcff */
[----:B------:R-:W-:Y:S06]  /*20e0*/  BRA `(.L_x_1090) ;  /* 0x0000000000047947 */ /* 0x000fec0003800000 */
.L_x_1088:
[----:B------:R-:W-:-:S07]  /*20f0*/  LEA R12, R29, R12, 0x17 ;  /* 0x0000000c1d0c7211 */ /* 0x000fce00078eb8ff */
.L_x_1090:
[----:B------:R-:W-:Y:S05]  /*2100*/  BSYNC.RECONVERGENT B1 ;  /* 0x0000000000017941 */ /* 0x000fea0003800200 */
.L_x_1087:
[----:B------:R-:W-:Y:S05]  /*2110*/  BRA `(.L_x_1091) ;  /* 0x0000000000207947 */ /* 0x000fea0003800000 */
.L_x_1086:
[----:B------:R-:W-:-:S04]  /*2120*/  LOP3.LUT R12, R13, 0x80000000, R12, 0x48, !PT ;  /* 0x800000000d0c7812 */ /* 0x000fc800078e480c */
[----:B------:R-:W-:Y:S01]  /*2130*/  LOP3.LUT R12, R12, 0x7f800000, RZ, 0xfc, !PT ;  /* 0x7f8000000c0c7812 */ /* 0x000fe200078efcff */
[----:B------:R-:W-:Y:S06]  /*2140*/  BRA `(.L_x_1091) ;  /* 0x0000000000147947 */ /* 0x000fec0003800000 */
.L_x_1085:
[----:B------:R-:W-:Y:S01]  /*2150*/  LOP3.LUT R12, R13, 0x80000000, R12, 0x48, !PT ;  /* 0x800000000d0c7812 */ /* 0x000fe200078e480c */
[----:B------:R-:W-:Y:S06]  /*2160*/  BRA `(.L_x_1091) ;  /* 0x00000000000c7947 */ /* 0x000fec0003800000 */
.L_x_1084:
[----:B------:R-:W0:Y:S01]  /*2170*/  MUFU.RSQ R12, -QNAN ;  /* 0xffc00000000c7908 */ /* 0x000e220000001400 */
[----:B------:R-:W-:Y:S05]  /*2180*/  BRA `(.L_x_1091) ;  /* 0x0000000000047947 */ /* 0x000fea0003800000 */
.L_x_1083:
[----:B------:R-:W-:-:S07]  /*2190*/  FADD.FTZ R12, R12, R13 ;  /* 0x0000000d0c0c7221 */ /* 0x000fce0000010000 */
.L_x_1091:
[----:B------:R-:W-:Y:S05]  /*21a0*/  BSYNC.RECONVERGENT B0 ;  /* 0x0000000000007941 */ /* 0x000fea0003800200 */
.L_x_1081:
[----:B------:R-:W-:Y:S02]  /*21b0*/  HFMA2 R13, -RZ, RZ, 0, 0 ;  /* 0x00000000ff0d7431 */ /* 0x000fe400000001ff */
[----:B0-----:R-:W-:Y:S01]  /*21c0*/  IMAD.MOV.U32 R14, RZ, RZ, R12 ;  /* 0x000000ffff0e7224 */ /* 0x001fe200078e000c */
[----:B------:R-:W-:-:S04]  /*21d0*/  MOV R12, R26 ;  /* 0x0000001a000c7202 */ /* 0x000fc80000000f00 */
[----:B------:R-:W-:Y:S05]  /*21e0*/  RET.REL.NODEC R12 `(_Z13ShepardFilterP6float4S0_PfPjPiii) ;  /* 0xffffffdc0c847950 */ /* 0x000fea0003c3ffff */
.L_x_1092:
        /* <DEDUP_REMOVED lines=9> */
.L_x_1232:


//--------------------- .text._Z20InitialiseNeighboursP6float4PjPiS2_P5uint2PfS1_ii --------------------------
	.section	.text._Z20InitialiseNeighboursP6float4PjPiS2_P5uint2PfS1_ii,"ax",@progbits
	.align	128
        .global         _Z20InitialiseNeighboursP6float4PjPiS2_P5uint2PfS1_ii
        .type           _Z20InitialiseNeighboursP6float4PjPiS2_P5uint2PfS1_ii,@function
        .size           _Z20InitialiseNeighboursP6float4PjPiS2_P5uint2PfS1_ii,(.L_x_1234 - _Z20InitialiseNeighboursP6float4PjPiS2_P5uint2PfS1_ii)
        .other          _Z20InitialiseNeighboursP6float4PjPiS2_P5uint2PfS1_ii,@"STO_CUDA_ENTRY STV_DEFAULT"
_Z20InitialiseNeighboursP6float4PjPiS2_P5uint2PfS1_ii:
.text._Z20InitialiseNeighboursP6float4PjPiS2_P5uint2PfS1_ii:
        /* <DEDUP_REMOVED lines=10> */
[----:B------:R-:W-:Y:S01]  /*00a0*/  IMAD.MOV.U32 R16, RZ, RZ, RZ ;  /* 0x000000ffff107224 */ /* 0x000fe200078e00ff */
[----:B------:R-:W0:Y:S06]  /*00b0*/  LDCU.64 UR6, c[0x0][0x358] ;  /* 0x00006b00ff0677ac */ /* 0x000e2c0008000a00 */
.L_x_1125:
[----:B-1----:R-:W1:Y:S02]  /*00c0*/  LDC.64 R22, c[0x0][0x380] ;  /* 0x0000e000ff167b82 */ /* 0x002e640000000a00 */
[----:B-1----:R-:W-:-:S05]  /*00d0*/  IMAD.WIDE R22, R17, 0x10, R22 ;  /* 0x0000001011167825 */ /* 0x002fca00078e0216 */
[----:B0-2---:R-:W2:Y:S01]  /*00e0*/  LDG.E.128 R4, desc[UR6][R22.64] ;  /* 0x0000000616047981 */ /* 0x005ea2000c1e1d00 */
[----:B------:R-:W-:Y:S02]  /*00f0*/  HFMA2 R8, -RZ, RZ, 2.125, 0 ;  /* 0x40400000ff087431 */ /* 0x000fe400000001ff */
        /* <DEDUP_REMOVED lines=9> */
[----:B------:R-:W-:-:S07]  /*0190*/  MOV R10, 0x1b0 ;  /* 0x000001b0000a7802 */ /* 0x000fce0000000f00 */
[----:B------:R-:W-:Y:S05]  /*01a0*/  CALL.REL.NOINC `($__internal_7_$__cuda_sm3x_div_rn_noftz_f32_slowpath) ;  /* 0x0000001000887944 */ /* 0x000fea0003c00000 */
[----:B------:R-:W-:-:S07]  /*01b0*/  IMAD.MOV.U32 R3, RZ, RZ, R0 ;  /* 0x000000ffff037224 */ /* 0x000fce00078e0000 */
.L_x_1094:
[----:B------:R-:W-:Y:S05]  /*01c0*/  BSYNC.RECONVERGENT B0 ;  /* 0x0000000000007941 */ /* 0x000fea0003800200 */
.L_x_1093:
[----:B------:R-:W-:Y:S01]  /*01d0*/  IMAD.MOV.U32 R7, RZ, RZ, 0x3eaaaaab ;  /* 0x3eaaaaabff077424 */ /* 0x000fe200078e00ff */
[----:B------:R-:W0:Y:S01]  /*01e0*/  FCHK P0, R5, 3 ;  /* 0x4040000005007902 */ /* 0x000e220000000000 */
[----:B------:R-:W-:Y:S02]  /*01f0*/  BSSY.RECONVERGENT B0, `(.L_x_1095) ;  /* 0x000000c000007945 */ /* 0x000fe40003800200 */
[----:B------:R-:W-:-:S04]  /*0200*/  FFMA R0, R7, -R8, 1 ;  /* 0x3f80000007007423 */ /* 0x000fc80000000808 */
[----:B------:R-:W-:Y:S01]  /*0210*/  FFMA R9, R0, R7, 0.3333333432674407959 ;  /* 0x3eaaaaab00097423 */ /* 0x000fe20000000007 */
[----:B------:R-:W1:Y:S03]  /*0220*/  F2I.TRUNC.NTZ R3, R3 ;  /* 0x0000000300037305 */ /* 0x000e66000020f100 */
[----:B------:R-:W-:-:S04]  /*0230*/  FFMA R0, R5, R9, RZ ;  /* 0x0000000905007223 */ /* 0x000fc800000000ff */
[----:B------:R-:W-:-:S04]  /*0240*/  FFMA R7, R0, -3, R5 ;  /* 0xc040000000077823 */ /* 0x000fc80000000005 */
[----:B------:R-:W-:Y:S01]  /*0250*/  FFMA R2, R9, R7, R0 ;  /* 0x0000000709027223 */ /* 0x000fe20000000000 */
[----:B0-----:R-:W-:Y:S06]  /*0260*/  @!P0 BRA `(.L_x_1096) ;  /* 0x0000000000108947 */ /* 0x001fec0003800000 */
[----:B------:R-:W-:Y:S02]  /*0270*/  MOV R4, R5 ;  /* 0x0000000500047202 */ /* 0x000fe40000000f00 */
[----:B------:R-:W-:-:S07]  /*0280*/  MOV R10, 0x2a0 ;  /* 0x000002a0000a7802 */ /* 0x000fce0000000f00 */
[----:B-1----:R-:W-:Y:S05]  /*0290*/  CALL.REL.NOINC `($__internal_7_$__cuda_sm3x_div_rn_noftz_f32_slowpath) ;  /* 0x00000010004c7944 */ /* 0x002fea0003c00000 */
[----:B------:R-:W-:-:S07]  /*02a0*/  IMAD.MOV.U32 R2, RZ, RZ, R0 ;  /* 0x000000ffff027224 */ /* 0x000fce00078e0000 */
.L_x_1096:
[----:B------:R-:W-:Y:S05]  /*02b0*/  BSYNC.RECONVERGENT B0 ;  /* 0x0000000000007941 */ /* 0x000fea0003800200 */
.L_x_1095:
[----:B------:R-:W-:Y:S01]  /*02c0*/  IMAD.MOV.U32 R5, RZ, RZ, 0x3eaaaaab ;  /* 0x3eaaaaabff057424 */ /* 0x000fe200078e00ff */
[----:B------:R-:W0:Y:S01]  /*02d0*/  FCHK P0, R6, 3 ;  /* 0x4040000006007902 */ /* 0x000e220000000000 */
[----:B------:R-:W-:Y:S02]  /*02e0*/  BSSY.RECONVERGENT B0, `(.L_x_1097) ;  /* 0x000000b000007945 */ /* 0x000fe40003800200 */
[----:B------:R-:W-:-:S04]  /*02f0*/  FFMA R0, R5, -R8, 1 ;  /* 0x3f80000005007423 */ /* 0x000fc80000000808 */
[----:B------:R-:W-:Y:S01]  /*0300*/  FFMA R4, R0, R5, 0.3333333432674407959 ;  /* 0x3eaaaaab00047423 */ /* 0x000fe20000000005 */
[----:B------:R-:W2:Y:S03]  /*0310*/  F2I.TRUNC.NTZ R2, R2 ;  /* 0x0000000200027305 */ /* 0x000ea6000020f100 */
[----:B------:R-:W-:-:S04]  /*0320*/  FFMA R5, R6, R4, RZ ;  /* 0x0000000406057223 */ /* 0x000fc800000000ff */
[----:B------:R-:W-:-:S04]  /*0330*/  FFMA R0, R5, -3, R6 ;  /* 0xc040000005007823 */ /* 0x000fc80000000006 */
[----:B------:R-:W-:Y:S01]  /*0340*/  FFMA R0, R4, R0, R5 ;  /* 0x0000000004007223 */ /* 0x000fe20000000005 */
[----:B0-----:R-:W-:Y:S06]  /*0350*/  @!P0 BRA `(.L_x_1098) ;  /* 0x00000000000c8947 */ /* 0x001fec0003800000 */
[----:B------:R-:W-:Y:S02]  /*0360*/  MOV R4, R6 ;  /* 0x0000000600047202 */ /* 0x000fe40000000f00 */
[----:B------:R-:W-:-:S07]  /*0370*/  MOV R10, 0x390 ;  /* 0x00000390000a7802 */ /* 0x000fce0000000f00 */
[----:B-12---:R-:W-:Y:S05]  /*0380*/  CALL.REL.NOINC `($__internal_7_$__cuda_sm3x_div_rn_noftz_f32_slowpath) ;  /* 0x0000001000107944 */ /* 0x006fea0003c00000 */
.L_x_1098:
[----:B------:R-:W-:Y:S05]  /*0390*/  BSYNC.RECONVERGENT B0 ;  /* 0x0000000000007941 */ /* 0x000fea0003800200 */
.L_x_1097:
[----:B------:R-:W0:Y:S01]  /*03a0*/  LDC.64 R18, c[0x0][0x3b0] ;  /* 0x0000ec00ff127b82 */ /* 0x000e220000000a00 */
[----:B------:R-:W3:Y:S01]  /*03b0*/  F2I.TRUNC.NTZ R0, R0 ;  /* 0x0000000000007305 */ /* 0x000ee2000020f100 */
[----:B------:R-:W-:Y:S02]  /*03c0*/  IMAD.MOV.U32 R7, RZ, RZ, RZ ;  /* 0x000000ffff077224 */ /* 0x000fe400078e00ff */
[----:B------:R-:W-:Y:S02]  /*03d0*/  IMAD.MOV.U32 R6, RZ, RZ, -0x1 ;  /* 0xffffffffff067424 */ /* 0x000fe400078e00ff */
[----:B0--3--:R-:W-:-:S07]  /*03e0*/  IMAD.WIDE R18, R17, 0x4, R18 ;  /* 0x0000000411127825 */ /* 0x009fce00078e0212 */
.L_x_1124:
[----:B-1----:R-:W-:Y:S01]  /*03f0*/  IADD3 R4, PT, PT, R3, R6, RZ ;  /* 0x0000000603047210 */ /* 0x002fe20007ffe0ff */
[----:B------:R-:W-:Y:S02]  /*0400*/  VIADD R6, R6, 0x1 ;  /* 0x0000000106067836 */ /* 0x000fe40000000000 */
[----:B------:R-:W-:-:S03]  /*0410*/  IMAD.MOV.U32 R5, RZ, RZ, -0x1 ;  /* 0xffffffffff057424 */ /* 0x000fc600078e00ff */
[----:B0-2---:R-:W-:-:S13]  /*0420*/  ISETP.NE.AND P2, PT, R6, 0x2, PT ;  /* 0x000000020600780c */ /* 0x005fda0003f45270 */
.L_x_1123:
[----:B--2---:R-:W-:Y:S01]  /*0430*/  IADD3 R20, PT, PT, R2, R5, RZ ;  /* 0x0000000502147210 */ /* 0x004fe20007ffe0ff */
[----:B------:R-:W-:Y:S01]  /*0440*/  VIADD R5, R5, 0x1 ;  /* 0x0000000105057836 */ /* 0x000fe20000000000 */
[----:B------:R-:W-:Y:S02]  /*0450*/  BSSY.RECONVERGENT B0, `(.L_x_1099) ;  /* 0x000004c000007945 */ /* 0x000fe40003800200 */
[C---:B01----:R-:W-:Y:S01]  /*0460*/  LOP3.LUT R8, R4.reuse, R20, RZ, 0xfc, !PT ;  /* 0x0000001404087212 */ /* 0x043fe200078efcff */
        /* <DEDUP_REMOVED lines=10> */
[----:B------:R-:W-:-:S07]  /*0510*/  IADD3 R27, PT, PT, R0, -0x1, R21 ;  /* 0xffffffff001b7810 */ /* 0x000fce0007ffe015 */
        /* <DEDUP_REMOVED lines=8> */
.L_x_1106:
[----:B0-----:R-:W0:Y:S02]  /*05a0*/  LDC.64 R8, c[0x0][0x388] ;  /* 0x0000e200ff087b82 */ /* 0x001e240000000a00 */
[----:B0-----:R-:W-:-:S06]  /*05b0*/  IMAD.WIDE R8, R26, 0x4, R8 ;  /* 0x000000041a087825 */ /* 0x001fcc00078e0208 */
[----:B------:R-:W2:Y:S02]  /*05c0*/  LDG.E R8, desc[UR6][R8.64] ;  /* 0x0000000608087981 */ /* 0x000ea4000c1e1900 */
[----:B--2---:R-:W-:-:S13]  /*05d0*/  ISETP.NE.AND P1, PT, R8, R27, PT ;  /* 0x0000001b0800720c */ /* 0x004fda0003f25270 */
[----:B------:R-:W-:Y:S05]  /*05e0*/  @P1 BRA `(.L_x_1100) ;  /* 0x0000000000c81947 */ /* 0x000fea0003800000 */
[----:B------:R-:W-:Y:S01]  /*05f0*/  ISETP.NE.AND P1, PT, R24, RZ, PT ;  /* 0x000000ff1800720c */ /* 0x000fe20003f25270 */
[----:B------:R-:W-:-:S12]  /*0600*/  BSSY.RECONVERGENT B1, `(.L_x_1101) ;  /* 0x000002b000017945 */ /* 0x000fd80003800200 */
[----:B------:R-:W-:Y:S05]  /*0610*/  @!P1 BRA `(.L_x_1102) ;  /* 0x0000000000a49947 */ /* 0x000fea0003800000 */
[----:B------:R-:W0:Y:S01]  /*0620*/  LDC.64 R12, c[0x0][0x380] ;  /* 0x0000e000ff0c7b82 */ /* 0x000e220000000a00 */
[----:B------:R-:W2:Y:S01]  /*0630*/  LDG.E.128 R8, desc[UR6][R22.64] ;  /* 0x0000000616087981 */ /* 0x000ea2000c1e1d00 */
[----:B0-----:R-:W-:-:S06]  /*0640*/  IMAD.WIDE R12, R26, 0x10, R12 ;  /* 0x000000101a0c7825 */ /* 0x001fcc00078e020c */
[----:B------:R-:W2:Y:S02]  /*0650*/  LDG.E.128 R12, desc[UR6][R12.64] ;  /* 0x000000060c0c7981 */ /* 0x000ea4000c1e1d00 */
[----:B--2---:R-:W-:Y:S01]  /*0660*/  FADD R9, R13, -R9 ;  /* 0x800000090d097221 */ /* 0x004fe20000000000 */
[----:B------:R-:W-:-:S03]  /*0670*/  FADD R8, R12, -R8 ;  /* 0x800000080c087221 */ /* 0x000fc60000000000 */
[----:B------:R-:W-:Y:S01]  /*0680*/  FMUL R9, R9, R9 ;  /* 0x0000000909097220 */ /* 0x000fe20000400000 */
[----:B------:R-:W-:-:S03]  /*0690*/  FADD R10, R14, -R10 ;  /* 0x8000000a0e0a7221 */ /* 0x000fc60000000000 */
[----:B------:R-:W-:-:S04]  /*06a0*/  FFMA R9, R8, R8, R9 ;  /* 0x0000000808097223 */ /* 0x000fc80000000009 */
[----:B------:R-:W-:-:S05]  /*06b0*/  FFMA R15, R10, R10, R9 ;  /* 0x0000000a0a0f7223 */ /* 0x000fca0000000009 */
[----:B------:R-:W-:-:S13]  /*06c0*/  FSETP.GEU.AND P1, PT, R15, 2.0999999046325683594, PT ;  /* 0x400666660f00780b */ /* 0x000fda0003f2e000 */
[----:B------:R-:W-:Y:S05]  /*06d0*/  @P1 BRA `(.L_x_1102) ;  /* 0x0000000000741947 */ /* 0x000fea0003800000 */
[----:B------:R-:W2:Y:S01]  /*06e0*/  LDG.E R8, desc[UR6][R18.64] ;  /* 0x0000000612087981 */ /* 0x000ea2000c1e1900 */
[----:B------:R-:W2:Y:S08]  /*06f0*/  LDC.64 R12, c[0x0][0x398] ;  /* 0x0000e600ff0c7b82 */ /* 0x000eb00000000a00 */
[----:B------:R-:W0:Y:S02]  /*0700*/  LDC.64 R10, c[0x0][0x3b0] ;  /* 0x0000ec00ff0a7b82 */ /* 0x000e240000000a00 */
[----:B0-----:R-:W-:-:S05]  /*0710*/  IMAD.WIDE R10, R26, 0x4, R10 ;  /* 0x000000041a0a7825 */ /* 0x001fca00078e020a */
[----:B------:R0:W3:Y:S02]  /*0720*/  LDG.E R9, desc[UR6][R10.64] ;  /* 0x000000060a097981 */ /* 0x0000e4000c1e1900 */
[----:B0-----:R-:W0:Y:S01]  /*0730*/  LDC.64 R10, c[0x0][0x3a0] ;  /* 0x0000e800ff0a7b82 */ /* 0x001e220000000a00 */
[----:B--2---:R-:W-:-:S06]  /*0740*/  IMAD.WIDE R12, R8, 0x4, R12 ;  /* 0x00000004080c7825 */ /* 0x004fcc00078e020c */
[----:B------:R-:W2:Y:S01]  /*0750*/  LDG.E R12, desc[UR6][R12.64] ;  /* 0x000000060c0c7981 */ /* 0x000ea2000c1e1900 */
[----:B------:R-:W-:Y:S01]  /*0760*/  IADD3 R28, PT, PT, R15, -0xd000000, RZ ;  /* 0xf30000000f1c7810 */ /* 0x000fe20007ffe0ff */
[----:B------:R1:W4:Y:S03]  /*0770*/  MUFU.RSQ R29, R15 ;  /* 0x0000000f001d7308 */ /* 0x0003260000001400 */
[----:B------:R-:W-:Y:S01]  /*0780*/  ISETP.GT.U32.AND P1, PT, R28, 0x727fffff, PT ;  /* 0x727fffff1c00780c */ /* 0x000fe20003f24070 */
[----:B------:R-:W-:Y:S01]  /*0790*/  BSSY.RECONVERGENT B2, `(.L_x_1103) ;  /* 0x000000d000027945 */ /* 0x000fe20003800200 */
[----:B--2---:R-:W-:-:S04]  /*07a0*/  IMAD.IADD R14, R7, 0x1, R12 ;  /* 0x00000001070e7824 */ /* 0x004fc800078e020c */
[----:B0-----:R-:W-:-:S05]  /*07b0*/  IMAD.WIDE R10, R14, 0x8, R10 ;  /* 0x000000080e0a7825 */ /* 0x001fca00078e020a */
[----:B---3--:R1:W-:Y:S02]  /*07c0*/  STG.E.64 desc[UR6][R10.64], R8 ;  /* 0x000000080a007986 */ /* 0x0083e4000c101b06 */
[----:B----4-:R-:W-:Y:S05]  /*07d0*/  @!P1 BRA `(.L_x_1104) ;  /* 0x0000000000109947 */ /* 0x010fea0003800000 */
[----:B-1----:R-:W-:Y:S01]  /*07e0*/  IMAD.MOV.U32 R8, RZ, RZ, R15 ;  /* 0x000000ffff087224 */ /* 0x002fe200078e000f */
[----:B------:R-:W-:-:S07]  /*07f0*/  MOV R9, 0x810 ;  /* 0x0000081000097802 */ /* 0x000fce0000000f00 */
[----:B------:R-:W-:Y:S05]  /*0800*/  CALL.REL.NOINC `($__internal_6_$__cuda_sm20_sqrt_rn_f32_slowpath) ;  /* 0x0000000800987944 */ /* 0x000fea0003c00000 */
[----:B------:R-:W-:Y:S05]  /*0810*/  BRA `(.L_x_1105) ;  /* 0x0000000000107947 */ /* 0x000fea0003800000 */
.L_x_1104:
[----:B-1----:R-:W-:Y:S01]  /*0820*/  FMUL.FTZ R10, R15, R29 ;  /* 0x0000001d0f0a7220 */ /* 0x002fe20000410000 */
[----:B------:R-:W-:-:S03]  /*0830*/  FMUL.FTZ R8, R29, 0.5 ;  /* 0x3f0000001d087820 */ /* 0x000fc60000410000 */
[----:B------:R-:W-:-:S04]  /*0840*/  FFMA R15, -R10, R10, R15 ;  /* 0x0000000a0a0f7223 */ /* 0x000fc8000000010f */
[----:B------:R-:W-:-:S07]  /*0850*/  FFMA R10, R15, R8, R10 ;  /* 0x000000080f0a7223 */ /* 0x000fce000000000a */
.L_x_1105:
[----:B------:R-:W-:Y:S05]  /*0860*/  BSYNC.RECONVERGENT B2 ;  /* 0x0000000000027941 */ /* 0x000fea0003800200 */
.L_x_1103:
[----:B------:R-:W0:Y:S01]  /*0870*/  LDC.64 R8, c[0x0][0x3a8] ;  /* 0x0000ea00ff087b82 */ /* 0x000e220000000a00 */
[----:B------:R-:W-:Y:S01]  /*0880*/  IADD3 R7, PT, PT, R7, 0x1, RZ ;  /* 0x0000000107077810 */ /* 0x000fe20007ffe0ff */
[----:B0-----:R-:W-:-:S05]  /*0890*/  IMAD.WIDE R8, R14, 0x4, R8 ;  /* 0x000000040e087825 */ /* 0x001fca00078e0208 */
[----:B------:R0:W-:Y:S02]  /*08a0*/  STG.E desc[UR6][R8.64], R10 ;  /* 0x0000000a08007986 */ /* 0x0001e4000c101906 */
.L_x_1102:
[----:B------:R-:W-:Y:S05]  /*08b0*/  BSYNC.RECONVERGENT B1 ;  /* 0x0000000000017941 */ /* 0x000fea0003800200 */
.L_x_1101:
[----:B------:R-:W-:Y:S01]  /*08c0*/  VIADD R25, R25, 0x1 ;  /* 0x0000000119197836 */ /* 0x000fe20000000000 */
[----:B------:R-:W-:Y:S01]  /*08d0*/  IADD3 R26, PT, PT, R26, 0x1, RZ ;  /* 0x000000011a1a7810 */ /* 0x000fe20007ffe0ff */
[----:B------:R-:W-:-:S03]  /*08e0*/  VIADD R24, R24, 0x1 ;  /* 0x0000000118187836 */ /* 0x000fc60000000000 */
[----:B------:R-:W-:-:S13]  /*08f0*/  ISETP.NE.AND P1, PT, R25, RZ, PT ;  /* 0x000000ff1900720c */ /* 0x000fda0003f25270 */
[----:B------:R-:W-:Y:S05]  /*0900*/  @P1 BRA `(.L_x_1106) ;  /* 0xfffffffc00241947 */ /* 0x000fea000383ffff */
.L_x_1100:
[----:B------:R-:W-:Y:S05]  /*0910*/  BSYNC.RECONVERGENT B0 ;  /* 0x0000000000007941 */ /* 0x000fea0003800200 */
.L_x_1099:
[----:B------:R-:W-:Y:S01]  /*0920*/  ISETP.LT.OR P1, PT, R0, RZ, !P0 ;  /* 0x000000ff0000720c */ /* 0x000fe20004721670 */
[----:B------:R-:W-:Y:S03]  /*0930*/  BSSY.RECONVERGENT B0, `(.L_x_1107) ;  /* 0x0000043000007945 */ /* 0x000fe60003800200 */
[----:B------:R-:W-:-:S04]  /*0940*/  ISETP.GT.OR P1, PT, R4, 0xff, P1 ;  /* 0x000000ff0400780c */ /* 0x000fc80000f24670 */
[----:B------:R-:W-:-:S04]  /*0950*/  ISETP.GT.OR P1, PT, R20, 0xff, P1 ;  /* 0x000000ff1400780c */ /* 0x000fc80000f24670 */
[----:B------:R-:W-:-:S13]  /*0960*/  ISETP.GT.OR P1, PT, R0, 0xff, P1 ;  /* 0x000000ff0000780c */ /* 0x000fda0000f24670 */
[----:B------:R-:W-:Y:S05]  /*0970*/  @P1 BRA `(.L_x_1108) ;  /* 0x0000000000f81947 */ /* 0x000fea0003800000 */
[----:B0-----:R-:W0:Y:S01]  /*0980*/  LDC.64 R8, c[0x0][0x390] ;  /* 0x0000e400ff087b82 */ /* 0x001e220000000a00 */
[----:B------:R-:W-:Y:S01]  /*0990*/  IADD3 R24, PT, PT, R0, R21, RZ ;  /* 0x0000001500187210 */ /* 0x000fe20007ffe0ff */
[----:B------:R-:W1:Y:S04]  /*09a0*/  LDCU UR4, c[0x0][0x3b8] ;  /* 0x00007700ff0477ac */ /* 0x000e680008000800 */
[----:B0-----:R-:W-:-:S05]  /*09b0*/  IMAD.WIDE.U32 R8, R24, 0x4, R8 ;  /* 0x0000000418087825 */ /* 0x001fca00078e0008 */
[----:B------:R-:W1:Y:S02]  /*09c0*/  LDG.E R25, desc[UR6][R8.64] ;  /* 0x0000000608197981 */ /* 0x000e64000c1e1900 */
[----:B-1----:R-:W-:-:S04]  /*09d0*/  ISETP.GE.AND P1, PT, R25, UR4, PT ;  /* 0x0000000419007c0c */ /* 0x002fc8000bf26270 */
[----:B------:R-:W-:-:S13]  /*09e0*/  ISETP.EQ.OR P1, PT, R25, -0x1, P1 ;  /* 0xffffffff1900780c */ /* 0x000fda0000f22670 */
[----:B------:R-:W-:Y:S05]  /*09f0*/  @P1 BRA `(.L_x_1108) ;  /* 0x0000000000d81947 */ /* 0x000fea0003800000 */
[----:B------:R-:W0:Y:S02]  /*0a00*/  LDC.64 R26, c[0x0][0x380] ;  /* 0x0000e000ff1a7b82 */ /* 0x000e240000000a00 */
.L_x_1114:
[----:B-1----:R-:W1:Y:S02]  /*0a10*/  LDC.64 R8, c[0x0][0x388] ;  /* 0x0000e200ff087b82 */ /* 0x002e640000000a00 */
[----:B-1----:R-:W-:-:S06]  /*0a20*/  IMAD.WIDE R8, R25, 0x4, R8 ;  /* 0x0000000419087825 */ /* 0x002fcc00078e0208 */
[----:B------:R-:W2:Y:S02]  /*0a30*/  LDG.E R9, desc[UR6][R8.64] ;  /* 0x0000000608097981 */ /* 0x000ea4000c1e1900 */
[----:B--2---:R-:W-:-:S13]  /*0a40*/  ISETP.NE.AND P1, PT, R9, R24, PT ;  /* 0x000000180900720c */ /* 0x004fda0003f25270 */
[----:B------:R-:W-:Y:S05]  /*0a50*/  @P1 BRA `(.L_x_1108) ;  /* 0x0000000000c01947 */ /* 0x000fea0003800000 */
[----:B------:R-:W-:Y:S01]  /*0a60*/  ISETP.NE.AND P1, PT, R25, R17, PT ;  /* 0x000000111900720c */ /* 0x000fe20003f25270 */
[----:B------:R-:W-:-:S12]  /*0a70*/  BSSY.RECONVERGENT B1, `(.L_x_1109) ;  /* 0x000002a000017945 */ /* 0x000fd80003800200 */
[----:B------:R-:W-:Y:S05]  /*0a80*/  @!P1 BRA `(.L_x_1110) ;  /* 0x0000000000a09947 */ /* 0x000fea0003800000 */
[----:B0-----:R-:W-:Y:S01]  /*0a90*/  IMAD.WIDE R12, R25, 0x10, R26 ;  /* 0x00000010190c7825 */ /* 0x001fe200078e021a */
[----:B------:R-:W2:Y:S05]  /*0aa0*/  LDG.E.128 R8, desc[UR6][R22.64] ;  /* 0x0000000616087981 */ /* 0x000eaa000c1e1d00 */
[----:B------:R-:W2:Y:S02]  /*0ab0*/  LDG.E.128 R12, desc[UR6][R12.64] ;  /* 0x000000060c0c7981 */ /* 0x000ea4000c1e1d00 */
[----:B--2---:R-:W-:Y:S01]  /*0ac0*/  FADD R9, R13, -R9 ;  /* 0x800000090d097221 */ /* 0x004fe20000000000 */
[----:B------:R-:W-:Y:S01]  /*0ad0*/  FADD R8, R12, -R8 ;  /* 0x800000080c087221 */ /* 0x000fe20000000000 */
[----:B------:R-:W-:-:S02]  /*0ae0*/  FADD R10, R14, -R10 ;  /* 0x8000000a0e0a7221 */ /* 0x000fc40000000000 */
[----:B------:R-:W-:-:S04]  /*0af0*/  FMUL R9, R9, R9 ;  /* 0x0000000909097220 */ /* 0x000fc80000400000 */
        /* <DEDUP_REMOVED lines=8> */
[----:B------:R-:W3:Y:S01]  /*0b80*/  LDG.E R9, desc[UR6][R12.64] ;  /* 0x000000060c097981 */ /* 0x000ee2000c1e1900 */
[----:B--2---:R-:W-:-:S05]  /*0b90*/  IMAD.WIDE R10, R8, 0x4, R10 ;  /* 0x00000004080a7825 */ /* 0x004fca00078e020a */
[----:B------:R0:W2:Y:S02]  /*0ba0*/  LDG.E R14, desc[UR6][R10.64] ;  /* 0x000000060a0e7981 */ /* 0x0000a4000c1e1900 */
[----:B0-----:R-:W0:Y:S01]  /*0bb0*/  LDC.64 R10, c[0x0][0x3a0] ;  /* 0x0000e800ff0a7b82 */ /* 0x001e220000000a00 */
        /* <DEDUP_REMOVED lines=12> */
.L_x_1112:
[----:B-1----:R-:W-:Y:S01]  /*0c80*/  FMUL.FTZ R10, R15, R29 ;  /* 0x0000001d0f0a7220 */ /* 0x002fe20000410000 */
[----:B------:R-:W-:-:S03]  /*0c90*/  FMUL.FTZ R8, R29, 0.5 ;  /* 0x3f0000001d087820 */ /* 0x000fc60000410000 */
[----:B------:R-:W-:-:S04]  /*0ca0*/  FFMA R15, -R10, R10, R15 ;  /* 0x0000000a0a0f7223 */ /* 0x000fc8000000010f */
[----:B------:R-:W-:-:S07]  /*0cb0*/  FFMA R10, R15, R8, R10 ;  /* 0x000000080f0a7223 */ /* 0x000fce000000000a */
.L_x_1113:
[----:B------:R-:W-:Y:S05]  /*0cc0*/  BSYNC.RECONVERGENT B2 ;  /* 0x0000000000027941 */ /* 0x000fea0003800200 */
.L_x_1111:
[----:B------:R-:W0:Y:S01]  /*0cd0*/  LDC.64 R8, c[0x0][0x3a8] ;  /* 0x0000ea00ff087b82 */ /* 0x000e220000000a00 */
[----:B------:R-:W-:Y:S01]  /*0ce0*/  IADD3 R7, PT, PT, R7, 0x1, RZ ;  /* 0x0000000107077810 */ /* 0x000fe20007ffe0ff */
[----:B0-----:R-:W-:-:S05]  /*0cf0*/  IMAD.WIDE R8, R14, 0x4, R8 ;  /* 0x000000040e087825 */ /* 0x001fca00078e0208 */
[----:B------:R1:W-:Y:S02]  /*0d00*/  STG.E desc[UR6][R8.64], R10 ;  /* 0x0000000a08007986 */ /* 0x0003e4000c101906 */
.L_x_1110:
[----:B------:R-:W-:Y:S05]  /*0d10*/  BSYNC.RECONVERGENT B1 ;  /* 0x0000000000017941 */ /* 0x000fea0003800200 */
.L_x_1109:
[----:B------:R-:W2:Y:S01]  /*0d20*/  LDCU UR4, c[0x0][0x3b8] ;  /* 0x00007700ff0477ac */ /* 0x000ea20008000800 */
[----:B------:R-:W-:-:S05]  /*0d30*/  VIADD R25, R25, 0x1 ;  /* 0x0000000119197836 */ /* 0x000fca0000000000 */
[----:B--2---:R-:W-:-:S13]  /*0d40*/  ISETP.NE.AND P1, PT, R25, UR4, PT ;  /* 0x0000000419007c0c */ /* 0x004fda000bf25270 */
[----:B------:R-:W-:Y:S05]  /*0d50*/  @P1 BRA `(.L_x_1114) ;  /* 0xfffffffc002c1947 */ /* 0x000fea000383ffff */
.L_x_1108:
[----:B------:R-:W-:Y:S05]  /*0d60*/  BSYNC.RECONVERGENT B0 ;  /* 0x0000000000007941 */ /* 0x000fea0003800200 */
.L_x_1107:
[----:B------:R-:W-:Y:S01]  /*0d70*/  ISETP.LT.OR P0, PT, R0, -0x1, !P0 ;  /* 0xffffffff0000780c */ /* 0x000fe20004701670 */
[----:B------:R-:W-:Y:S03]  /*0d80*/  BSSY.RECONVERGENT B0, `(.L_x_1115) ;  /* 0x0000043000007945 */ /* 0x000fe60003800200 */
[----:B------:R-:W-:-:S04]  /*0d90*/  ISETP.GT.OR P0, PT, R4, 0xff, P0 ;  /* 0x000000ff0400780c */ /* 0x000fc80000704670 */
[----:B------:R-:W-:-:S04]  /*0da0*/  ISETP.GT.OR P0, PT, R20, 0xff, P0 ;  /* 0x000000ff1400780c */ /* 0x000fc80000704670 */
[----:B------:R-:W-:-:S13]  /*0db0*/  ISETP.GT.OR P0, PT, R0, 0xfe, P0 ;  /* 0x000000fe0000780c */ /* 0x000fda0000704670 */
[----:B------:R-:W-:Y:S05]  /*0dc0*/  @P0 BRA `(.L_x_1116) ;  /* 0x0000000000f80947 */ /* 0x000fea0003800000 */
[----:B01----:R-:W0:Y:S01]  /*0dd0*/  LDC.64 R8, c[0x0][0x390] ;  /* 0x0000e400ff087b82 */ /* 0x003e220000000a00 */
[----:B------:R-:W-:Y:S01]  /*0de0*/  IADD3 R21, PT, PT, R0, 0x1, R21 ;  /* 0x0000000100157810 */ /* 0x000fe20007ffe015 */
[----:B------:R-:W1:Y:S04]  /*0df0*/  LDCU UR4, c[0x0][0x3b8] ;  /* 0x00007700ff0477ac */ /* 0x000e680008000800 */
[----:B0-----:R-:W-:-:S05]  /*0e00*/  IMAD.WIDE.U32 R8, R21, 0x4, R8 ;  /* 0x0000000415087825 */ /* 0x001fca00078e0008 */
[----:B------:R-:W1:Y:S02]  /*0e10*/  LDG.E R20, desc[UR6][R8.64] ;  /* 0x0000000608147981 */ /* 0x000e64000c1e1900 */
[----:B-1----:R-:W-:-:S04]  /*0e20*/  ISETP.GE.AND P0, PT, R20, UR4, PT ;  /* 0x0000000414007c0c */ /* 0x002fc8000bf06270 */
[----:B------:R-:W-:-:S13]  /*0e30*/  ISETP.EQ.OR P0, PT, R20, -0x1, P0 ;  /* 0xffffffff1400780c */ /* 0x000fda0000702670 */
[----:B------:R-:W-:Y:S05]  /*0e40*/  @P0 BRA `(.L_x_1116) ;  /* 0x0000000000d80947 */ /* 0x000fea0003800000 */
[----:B------:R-:W0:Y:S08]  /*0e50*/  LDC.64 R26, c[0x0][0x380] ;  /* 0x0000e000ff1a7b82 */ /* 0x000e300000000a00 */
[----:B------:R-:W1:Y:S08]  /*0e60*/  LDC.64 R24, c[0x0][0x3b0] ;  /* 0x0000ec00ff187b82 */ /* 0x000e700000000a00 */
[----:B------:R-:W2:Y:S02]  /*0e70*/  LDC.64 R28, c[0x0][0x388] ;  /* 0x0000e200ff1c7b82 */ /* 0x000ea40000000a00 */
.L_x_1122:
[----:B--2---:R-:W-:-:S06]  /*0e80*/  IMAD.WIDE R8, R20, 0x4, R28 ;  /* 0x0000000414087825 */ /* 0x004fcc00078e021c */
        /* <DEDUP_REMOVED lines=18> */
[----:B------:R-:W2:Y:S02]  /*0fb0*/  LDC.64 R10, c[0x0][0x398] ;  /* 0x0000e600ff0a7b82 */ /* 0x000ea40000000a00 */
[----:B--2---:R-:W-:-:S05]  /*0fc0*/  IMAD.WIDE R10, R8, 0x4, R10 ;  /* 0x00000004080a7825 */ /* 0x004fca00078e020a */
[----:B------:R1:W2:Y:S02]  /*0fd0*/  LDG.E R14, desc[UR6][R10.64] ;  /* 0x000000060a0e7981 */ /* 0x0002a4000c1e1900 */
[----:B-1----:R-:W-:-:S05]  /*0fe0*/  IMAD.WIDE R10, R20, 0x4, R24 ;  /* 0x00000004140a7825 */ /* 0x002fca00078e0218 */
[----:B------:R0:W3:Y:S01]  /*0ff0*/  LDG.E R9, desc[UR6][R10.64] ;  /* 0x000000060a097981 */ /* 0x0000e2000c1e1900 */
[----:B------:R-:W-:Y:S01]  /*1000*/  VIADD R13, R12, 0xf3000000 ;  /* 0xf30000000c0d7836 */ /* 0x000fe20000000000 */
[----:B------:R1:W4:Y:S01]  /*1010*/  MUFU.RSQ R15, R12 ;  /* 0x0000000c000f7308 */ /* 0x0003220000001400 */
[----:B------:R-:W-:Y:S03]  /*1020*/  BSSY.RECONVERGENT B2, `(.L_x_1119) ;  /* 0x000000f000027945 */ /* 0x000fe60003800200 */
[----:B------:R-:W-:Y:S01]  /*1030*/  ISETP.GT.U32.AND P0, PT, R13, 0x727fffff, PT ;  /* 0x727fffff0d00780c */ /* 0x000fe20003f04070 */
[----:B0-----:R-:W0:Y:S01]  /*1040*/  LDC.64 R10, c[0x0][0x3a0] ;  /* 0x0000e800ff0a7b82 */ /* 0x001e220000000a00 */
[----:B--2---:R-:W-:-:S05]  /*1050*/  IADD3 R14, PT, PT, R7, R14, RZ ;  /* 0x0000000e070e7210 */ /* 0x004fca0007ffe0ff */
[----:B0-----:R-:W-:-:S05]  /*1060*/  IMAD.WIDE R10, R14, 0x8, R10 ;  /* 0x000000080e0a7825 */ /* 0x001fca00078e020a */
[----:B---3--:R1:W-:Y:S01]  /*1070*/  STG.E.64 desc[UR6][R10.64], R8 ;  /* 0x000000080a007986 */ /* 0x0083e2000c101b06 */
[----:B----4-:R-:W-:Y:S05]  /*1080*/  @!P0 BRA `(.L_x_1120) ;  /* 0x0000000000108947 */ /* 0x010fea0003800000 */
[----:B-1----:R-:W-:Y:S02]  /*1090*/  MOV R8, R12 ;  /* 0x0000000c00087202 */ /* 0x002fe40000000f00 */
[----:B------:R-:W-:-:S07]  /*10a0*/  MOV R9, 0x10c0 ;  /* 0x000010c000097802 */ /* 0x000fce0000000f00 */
[----:B------:R-:W-:Y:S05]  /*10b0*/  CALL.REL.NOINC `($__internal_6_$__cuda_sm20_sqrt_rn_f32_slowpath) ;  /* 0x00000000006c7944 */ /* 0x000fea0003c00000 */
[----:B------:R-:W-:Y:S05]  /*10c0*/  BRA `(.L_x_1121) ;  /* 0x0000000000107947 */ /* 0x000fea0003800000 */
.L_x_1120:
[----:B-1----:R-:W-:Y:S01]  /*10d0*/  FMUL.FTZ R9, R12, R15 ;  /* 0x0000000f0c097220 */ /* 0x002fe20000410000 */
[----:B------:R-:W-:-:S03]  /*10e0*/  FMUL.FTZ R8, R15, 0.5 ;  /* 0x3f0000000f087820 */ /* 0x000fc60000410000 */
[----:B------:R-:W-:-:S04]  /*10f0*/  FFMA R10, -R9, R9, R12 ;  /* 0x00000009090a7223 */ /* 0x000fc8000000010c */
[----:B------:R-:W-:-:S07]  /*1100*/  FFMA R10, R10, R8, R9 ;  /* 0x000000080a0a7223 */ /* 0x000fce0000000009 */
.L_x_1121:
[----:B------:R-:W-:Y:S05]  /*1110*/  BSYNC.RECONVERGENT B2 ;  /* 0x0000000000027941 */ /* 0x000fea0003800200 */
.L_x_1119:
[----:B------:R-:W0:Y:S01]  /*1120*/  LDC.64 R8, c[0x0][0x3a8] ;  /* 0x0000ea00ff087b82 */ /* 0x000e220000000a00 */
[----:B------:R-:W-:Y:S02]  /*1130*/  VIADD R7, R7, 0x1 ;  /* 0x0000000107077836 */ /* 0x000fe40000000000 */
[----:B0-----:R-:W-:-:S05]  /*1140*/  IMAD.WIDE R8, R14, 0x4, R8 ;  /* 0x000000040e087825 */ /* 0x001fca00078e0208 */
[----:B------:R2:W-:Y:S02]  /*1150*/  STG.E desc[UR6][R8.64], R10 ;  /* 0x0000000a08007986 */ /* 0x0005e4000c101906 */
.L_x_1118:
[----:B------:R-:W-:Y:S05]  /*1160*/  BSYNC.RECONVERGENT B1 ;  /* 0x0000000000017941 */ /* 0x000fea0003800200 */
.L_x_1117:
[----:B------:R-:W3:Y:S01]  /*1170*/  LDCU UR4, c[0x0][0x3b8] ;  /* 0x00007700ff0477ac */ /* 0x000ee20008000800 */
[----:B------:R-:W-:-:S04]  /*1180*/  IADD3 R20, PT, PT, R20, 0x1, RZ ;  /* 0x0000000114147810 */ /* 0x000fc80007ffe0ff */
[----:B---3--:R-:W-:-:S13]  /*1190*/  ISETP.NE.AND P0, PT, R20, UR4, PT ;  /* 0x0000000414007c0c */ /* 0x008fda000bf05270 */
[----:B------:R-:W-:Y:S05]  /*11a0*/  @P0 BRA `(.L_x_1122) ;  /* 0xfffffffc00340947 */ /* 0x000fea000383ffff */
.L_x_1116:
[----:B------:R-:W-:Y:S05]  /*11b0*/  BSYNC.RECONVERGENT B0 ;  /* 0x0000000000007941 */ /* 0x000fea0003800200 */
.L_x_1115:
[----:B------:R-:W-:Y:S05]  /*11c0*/  @P3 BRA `(.L_x_1123) ;  /* 0xfffffff000983947 */ /* 0x000fea000383ffff */
[----:B------:R-:W-:Y:S05]  /*11d0*/  @P2 BRA `(.L_x_1124) ;  /* 0xfffffff000842947 */ /* 0x000fea000383ffff */
[----:B------:R-:W3:Y:S01]  /*11e0*/  LDCU UR4, c[0x0][0x360] ;  /* 0x00006c00ff0477ac */ /* 0x000ee20008000800 */
[----:B------:R-:W3:Y:S01]  /*11f0*/  LDC R0, c[0x0][0x370] ;  /* 0x0000dc00ff007b82 */ /* 0x000ee20000000800 */
[----:B------:R-:W-:Y:S01]  /*1200*/  VIADD R16, R16, 0x1 ;  /* 0x0000000110107836 */ /* 0x000fe20000000000 */
[----:B------:R-:W4:Y:S04]  /*1210*/  LDCU.64 UR8, c[0x0][0x3b8] ;  /* 0x00007700ff0877ac */ /* 0x000f280008000a00 */
[----:B----4-:R-:W-:Y:S01]  /*1220*/  ISETP.GE.AND P0, PT, R16, UR9, PT ;  /* 0x0000000910007c0c */ /* 0x010fe2000bf06270 */
[----:B---3--:R-:W-:-:S05]  /*1230*/  IMAD R17, R0, UR4, R17 ;  /* 0x0000000400117c24 */ /* 0x008fca000f8e0211 */
[----:B------:R-:W-:-:S13]  /*1240*/  ISETP.LT.AND P1, PT, R17, UR8, PT ;  /* 0x0000000811007c0c */ /* 0x000fda000bf21270 */
[----:B------:R-:W-:Y:S05]  /*1250*/  @!P0 BRA P1, `(.L_x_1125) ;  /* 0xffffffec00988947 */ /* 0x000fea000083ffff */
[----:B------:R-:W-:Y:S05]  /*1260*/  EXIT ;  /* 0x000000000000794d */ /* 0x000fea0003800000 */
        .weak           $__internal_6_$__cuda_sm20_sqrt_rn_f32_slowpath
        .type           $__internal_6_$__cuda_sm20_sqrt_rn_f32_slowpath,@function
        .size           $__internal_6_$__cuda_sm20_sqrt_rn_f32_slowpath,($__internal_7_$__cuda_sm3x_div_rn_noftz_f32_slowpath - $__internal_6_$__cuda_sm20_sqrt_rn_f32_slowpath)
$__internal_6_$__cuda_sm20_sqrt_rn_f32_slowpath:
[----:B------:R-:W-:-:S13]  /*1270*/  LOP3.LUT P1, RZ, R8, 0x7fffffff, RZ, 0xc0, !PT ;  /* 0x7fffffff08ff7812 */ /* 0x000fda000782c0ff */
[----:B------:R-:W-:Y:S01]  /*1280*/  @!P1 MOV R10, R8 ;  /* 0x00000008000a9202 */ /* 0x000fe20000000f00 */
[----:B------:R-:W-:Y:S06]  /*1290*/  @!P1 BRA `(.L_x_1126) ;  /* 0x0000000000409947 */ /* 0x000fec0003800000 */
[----:B------:R-:W-:-:S13]  /*12a0*/  FSETP.GEU.FTZ.AND P1, PT, R8, RZ, PT ;  /* 0x000000ff0800720b */ /* 0x000fda0003f3e000 */
[----:B------:R-:W-:Y:S01]  /*12b0*/  @!P1 IMAD.MOV.U32 R10, RZ, RZ, 0x7fffffff ;  /* 0x7fffffffff0a9424 */ /* 0x000fe200078e00ff */
        /* <DEDUP_REMOVED lines=10> */
[----:B------:R-:W-:-:S04]  /*1360*/  @P1 FFMA R13, R10, R13, R12 ;  /* 0x0000000d0a0d1223 */ /* 0x000fc8000000000c */
[----:B------:R-:W-:Y:S01]  /*1370*/  @P1 FFMA R11, R13, R11, R10 ;  /* 0x0000000b0d0b1223 */ /* 0x000fe2000000000a */
[----:B------:R-:W-:-:S03]  /*1380*/  @!P1 MOV R10, R8 ;  /* 0x00000008000a9202 */ /* 0x000fc60000000f00 */
[----:B------:R-:W-:-:S07]  /*1390*/  @P1 FMUL.FTZ R10, R11, 2.3283064365386962891e-10 ;  /* 0x2f8000000b0a1820 */ /* 0x000fce0000410000 */
.L_x_1126:
[----:B------:R-:W-:Y:S02]  /*13a0*/  IMAD.MOV.U32 R8, RZ, RZ, R9 ;  /* 0x000000ffff087224 */ /* 0x000fe400078e0009 */
[----:B------:R-:W-:-:S04]  /*13b0*/  HFMA2 R9, -RZ, RZ, 0, 0 ;  /* 0x00000000ff097431 */ /* 0x000fc800000001ff */
[----:B------:R-:W-:Y:S05]  /*13c0*/  RET.REL.NODEC R8 `(_Z20InitialiseNeighboursP6float4PjPiS2_P5uint2PfS1_ii) ;  /* 0xffffffec080c7950 */ /* 0x000fea0003c3ffff */
        .weak           $__internal_7_$__cuda_sm3x_div_rn_noftz_f32_slowpath
        .type           $__internal_7_$__cuda_sm3x_div_rn_noftz_f32_slowpath,@function
        .size           $__internal_7_$__cuda_sm3x_div_rn_noftz_f32_slowpath,(.L_x_1234 - $__internal_7_$__cuda_sm3x_div_rn_noftz_f32_slowpath)
$__internal_7_$__cuda_sm3x_div_rn_noftz_f32_slowpath:
[----:B------:R-:W-:Y:S01]  /*13d0*/  SHF.R.U32.HI R9, RZ, 0x17, R8 ;  /* 0x00000017ff097819 */ /* 0x000fe20000011608 */
[----:B------:R-:W-:Y:S01]  /*13e0*/  BSSY.RECONVERGENT B1, `(.L_x_1127) ;  /* 0x0000064000017945 */ /* 0x000fe20003800200 */
[----:B------:R-:W-:Y:S01]  /*13f0*/  SHF.R.U32.HI R0, RZ, 0x17, R4 ;  /* 0x00000017ff007819 */ /* 0x000fe20000011604 */
[----:B------:R-:W-:Y:S01]  /*1400*/  IMAD.MOV.U32 R11, RZ, RZ, 0x40400000 ;  /* 0x40400000ff0b7424 */ /* 0x000fe200078e00ff */
        /* <DEDUP_REMOVED lines=8> */
[----:B------:R-:W-:Y:S01]  /*1490*/  IMAD.MOV.U32 R0, RZ, RZ, 0x40400000 ;  /* 0x40400000ff007424 */ /* 0x000fe200078e00ff */
[----:B------:R-:W-:-:S04]  /*14a0*/  FSETP.GTU.FTZ.AND P0, PT, |R4|, +INF , PT ;  /* 0x7f8000000400780b */ /* 0x000fc80003f1c200 */
[----:B------:R-:W-:-:S04]  /*14b0*/  FSETP.GTU.FTZ.AND P1, PT, |R0|, +INF , PT ;  /* 0x7f8000000000780b */ /* 0x000fc80003f3c200 */
[----:B------:R-:W-:-:S13]  /*14c0*/  PLOP3.LUT P0, PT, P0, P1, PT, 0xf8, 0x8f ;  /* 0x00000000008f781c */ /* 0x000fda0000703f70 */
[----:B------:R-:W-:Y:S05]  /*14d0*/  @P0 BRA `(.L_x_1129) ;  /* 0x00000004004c0947 */ /* 0x000fea0003800000 */
[----:B------:R-:W-:-:S13]  /*14e0*/  LOP3.LUT P0, RZ, R11, 0x7fffffff, R4, 0xc8, !PT ;  /* 0x7fffffff0bff7812 */ /* 0x000fda000780c804 */
[----:B------:R-:W-:Y:S05]  /*14f0*/  @!P0 BRA `(.L_x_1130) ;  /* 0x00000004003c8947 */ /* 0x000fea0003800000 */
[----:B------:R-:W-:Y:S02]  /*1500*/  FSETP.NEU.FTZ.AND P2, PT, |R4|, +INF , PT ;  /* 0x7f8000000400780b */ /* 0x000fe40003f5d200 */
        /* <DEDUP_REMOVED lines=12> */
[----:B------:R-:W-:Y:S02]  /*15d0*/  @!P0 IMAD.MOV.U32 R7, RZ, RZ, -0x40 ;  /* 0xffffffc0ff078424 */ /* 0x000fe400078e00ff */
[----:B------:R-:W-:Y:S01]  /*15e0*/  @!P0 FFMA R4, R4, 1.84467440737095516160e+19, RZ ;  /* 0x5f80000004048823 */ /* 0x000fe200000000ff */
[----:B------:R-:W-:Y:S02]  /*15f0*/  @!P1 FFMA R11, R0, 1.84467440737095516160e+19, RZ ;  /* 0x5f800000000b9823 */ /* 0x000fe400000000ff */
[----:B------:R-:W-:-:S07]  /*1600*/  @!P1 IADD3 R7, PT, PT, R7, 0x40, RZ ;  /* 0x0000004007079810 */ /* 0x000fce0007ffe0ff */
.L_x_1128:
[----:B------:R-:W-:Y:S01]  /*1610*/  LEA R0, R9, 0xc0800000, 0x17 ;  /* 0xc080000009007811 */ /* 0x000fe200078eb8ff */
[----:B------:R-:W-:Y:S01]  /*1620*/  BSSY.RECONVERGENT B2, `(.L_x_1133) ;  /* 0x0000036000027945 */ /* 0x000fe20003800200 */
[----:B------:R-:W-:-:S03]  /*1630*/  IADD3 R12, PT, PT, R12, -0x7f, RZ ;  /* 0xffffff810c0c7810 */ /* 0x000fc60007ffe0ff */
[----:B------:R-:W-:Y:S02]  /*1640*/  IMAD.IADD R13, R11, 0x1, -R0 ;  /* 0x000000010b0d7824 */ /* 0x000fe400078e0a00 */
[C---:B------:R-:W-:Y:S01]  /*1650*/  IMAD R0, R12.reuse, -0x800000, R4 ;  /* 0xff8000000c007824 */ /* 0x040fe200078e0204 */
[----:B------:R-:W-:Y:S01]  /*1660*/  IADD3 R12, PT, PT, R12, 0x7f, -R9 ;  /* 0x0000007f0c0c7810 */ /* 0x000fe20007ffe809 */
[----:B------:R-:W0:Y:S01]  /*1670*/  MUFU.RCP R11, R13 ;  /* 0x0000000d000b7308 */ /* 0x000e220000001000 */
[----:B------:R-:W-:-:S03]  /*1680*/  FADD.FTZ R15, -R13, -RZ ;  /* 0x800000ff0d0f7221 */ /* 0x000fc60000010100 */
[----:B------:R-:W-:Y:S02]  /*1690*/  IMAD.IADD R7, R12, 0x1, R7 ;  /* 0x000000010c077824 */ /* 0x000fe400078e0207 */
        /* <DEDUP_REMOVED lines=8> */
[----:B------:R-:W-:-:S04]  /*1720*/  LOP3.LUT R4, R4, 0xff, RZ, 0xc0, !PT ;  /* 0x000000ff04047812 */ /* 0x000fc800078ec0ff */
[----:B------:R-:W-:-:S05]  /*1730*/  IADD3 R9, PT, PT, R4, R7, RZ ;  /* 0x0000000704097210 */ /* 0x000fca0007ffe0ff */
[----:B------:R-:W-:-:S05]  /*1740*/  VIADD R4, R9, 0xffffffff ;  /* 0xffffffff09047836 */ /* 0x000fca0000000000 */
        /* <DEDUP_REMOVED lines=10> */
[C---:B------:R-:W-:Y:S02]  /*17f0*/  IADD3 R12, PT, PT, R9.reuse, 0x20, RZ ;  /* 0x00000020090c7810 */ /* 0x040fe40007ffe0ff */
[----:B------:R-:W-:Y:S02]  /*1800*/  ISETP.NE.AND P2, PT, R9, RZ, PT ;  /* 0x000000ff0900720c */ /* 0x000fe40003f45270 */
[----:B------:R-:W-:Y:S01]  /*1810*/  LOP3.LUT R7, R4, 0x7fffff, RZ, 0xc0, !PT ;  /* 0x007fffff04077812 */ /* 0x000fe200078ec0ff */
[CCC-:B------:R-:W-:Y:S01]  /*1820*/  FFMA.RP R4, R11.reuse, R15.reuse, R14.reuse ;  /* 0x0000000f0b047223 */ /* 0x1c0fe2000000800e */
[----:B------:R-:W-:Y:S01]  /*1830*/  FFMA.RM R11, R11, R15, R14 ;  /* 0x0000000f0b0b7223 */ /* 0x000fe2000000400e */
[----:B------:R-:W-:Y:S01]  /*1840*/  ISETP.NE.AND P1, PT, R9, RZ, PT ;  /* 0x000000ff0900720c */ /* 0x000fe20003f25270 */
        /* <DEDUP_REMOVED lines=15> */
.L_x_1135:
[----:B------:R-:W-:-:S04]  /*1940*/  LOP3.LUT R0, R0, 0x80000000, RZ, 0xc0, !PT ;  /* 0x8000000000007812 */ /* 0x000fc800078ec0ff */
[----:B------:R-:W-:Y:S01]  /*1950*/  LOP3.LUT R0, R0, 0x7f800000, RZ, 0xfc, !PT ;  /* 0x7f80000000007812 */ /* 0x000fe200078efcff */
[----:B------:R-:W-:Y:S06]  /*1960*/  BRA `(.L_x_1136) ;  /* 0x0000000000047947 */ /* 0x000fec0003800000 */
.L_x_1134:
[----:B------:R-:W-:-:S07]  /*1970*/  IMAD R0, R7, 0x800000, R0 ;  /* 0x0080000007007824 */ /* 0x000fce00078e0200 */
.L_x_1136:
[----:B------:R-:W-:Y:S05]  /*1980*/  BSYNC.RECONVERGENT B2 ;  /* 0x0000000000027941 */ /* 0x000fea0003800200 */
.L_x_1133:
[----:B------:R-:W-:Y:S05]  /*1990*/  BRA `(.L_x_1137) ;  /* 0x0000000000207947 */ /* 0x000fea0003800000 */
.L_x_1132:
[----:B------:R-:W-:-:S04]  /*19a0*/  LOP3.LUT R0, R11, 0x80000000, R4, 0x48, !PT ;  /* 0x800000000b007812 */ /* 0x000fc800078e4804 */
[----:B------:R-:W-:Y:S01]  /*19b0*/  LOP3.LUT R0, R0, 0x7f800000, RZ, 0xfc, !PT ;  /* 0x7f80000000007812 */ /* 0x000fe200078efcff */
[----:B------:R-:W-:Y:S06]  /*19c0*/  BRA `(.L_x_1137) ;  /* 0x0000000000147947 */ /* 0x000fec0003800000 */
.L_x_1131:
[----:B------:R-:W-:Y:S01]  /*19d0*/  LOP3.LUT R0, R11, 0x80000000, R4, 0x48, !PT ;  /* 0x800000000b007812 */ /* 0x000fe200078e4804 */
[----:B------:R-:W-:Y:S06]  /*19e0*/  BRA `(.L_x_1137) ;  /* 0x00000000000c7947 */ /* 0x000fec0003800000 */
.L_x_1130:
[----:B------:R-:W0:Y:S01]  /*19f0*/  MUFU.RSQ R0, -QNAN ;  /* 0xffc0000000007908 */ /* 0x000e220000001400 */
[----:B------:R-:W-:Y:S05]  /*1a00*/  BRA `(.L_x_1137) ;  /* 0x0000000000047947 */ /* 0x000fea0003800000 */
.L_x_1129:
[----:B------:R-:W-:-:S07]  /*1a10*/  FADD.FTZ R0, R4, R0 ;  /* 0x0000000004007221 */ /* 0x000fce0000010000 */
.L_x_1137:
[----:B------:R-:W-:Y:S05]  /*1a20*/  BSYNC.RECONVERGENT B1 ;  /* 0x0000000000017941 */ /* 0x000fea0003800200 */
.L_x_1127:
[----:B------:R-:W-:-:S04]  /*1a30*/  HFMA2 R11, -RZ, RZ, 0, 0 ;  /* 0x00000000ff0b7431 */ /* 0x000fc800000001ff */
[----:B0-----:R-:W-:Y:S05]  /*1a40*/  RET.REL.NODEC R10 `(_Z20InitialiseNeighboursP6float4PjPiS2_P5uint2PfS1_ii) ;  /* 0xffffffe40a6c7950 */ /* 0x001fea0003c3ffff */
.L_x_1138:
        /* <DEDUP_REMOVED lines=11> */
.L_x_1234:


//--------------------- .text._Z15CountNeighboursP6float4PjPiS2_S1_ii --------------------------
	.section	.text._Z15CountNeighboursP6float4PjPiS2_S1_ii,"ax",@progbits
	.align	128
        .global         _Z15CountNeighboursP6float4PjPiS2_S1_ii
        .type           _Z15CountNeighboursP6float4PjPiS2_S1_ii,@function
        .size           _Z15CountNeighboursP6float4PjPiS2_S1_ii,(.L_x_1235 - _Z15CountNeighboursP6float4PjPiS2_S1_ii)
        .other          _Z15CountNeighboursP6float4PjPiS2_S1_ii,@"STO_CUDA_ENTRY STV_DEFAULT"
_Z15CountNeighboursP6float4PjPiS2_S1_ii:
.text._Z15CountNeighboursP6float4PjPiS2_S1_ii:
        /* <DEDUP_REMOVED lines=12> */
.L_x_1160:
[----:B-1----:R-:W1:Y:S02]  /*00c0*/  LDC.64 R4, c[0x0][0x380] ;  /* 0x0000e000ff047b82 */ /* 0x002e640000000a00 */
[----:B-1----:R-:W-:-:S06]  /*00d0*/  IMAD.WIDE R4, R0, 0x10, R4 ;  /* 0x0000001000047825 */ /* 0x002fcc00078e0204 */
[----:B0-2---:R-:W2:Y:S01]  /*00e0*/  LDG.E.128 R4, desc[UR6][R4.64] ;  /* 0x0000000604047981 */ /* 0x005ea2000c1e1d00 */
[----:B------:R-:W-:Y:S01]  /*00f0*/  IMAD.MOV.U32 R8, RZ, RZ, 0x3eaaaaab ;  /* 0x3eaaaaabff087424 */ /* 0x000fe200078e00ff */
[----:B------:R-:W-:Y:S01]  /*0100*/  BSSY.RECONVERGENT B0, `(.L_x_1139) ;  /* 0x000000d000007945 */ /* 0x000fe20003800200 */
[----:B------:R-:W-:-:S04]  /*0110*/  IMAD.MOV.U32 R10, RZ, RZ, 0x40400000 ;  /* 0x40400000ff0a7424 */ /* 0x000fc800078e00ff */
[----:B------:R-:W-:-:S04]  /*0120*/  FFMA R3, R8, -R10, 1 ;  /* 0x3f80000008037423 */ /* 0x000fc8000000080a */
[----:B------:R-:W-:Y:S01]  /*0130*/  FFMA R3, R3, R8, 0.3333333432674407959 ;  /* 0x3eaaaaab03037423 */ /* 0x000fe20000000008 */
[----:B--2---:R-:W0:Y:S03]  /*0140*/  FCHK P0, R4, 3 ;  /* 0x4040000004007902 */ /* 0x004e260000000000 */
[----:B------:R-:W-:-:S04]  /*0150*/  FFMA R7, R4, R3, RZ ;  /* 0x0000000304077223 */ /* 0x000fc800000000ff */
[----:B------:R-:W-:-:S04]  /*0160*/  FFMA R8, R7, -3, R4 ;  /* 0xc040000007087823 */ /* 0x000fc80000000004 */
[----:B------:R-:W-:Y:S01]  /*0170*/  FFMA R3, R3, R8, R7 ;  /* 0x0000000803037223 */ /* 0x000fe20000000007 */
[----:B0-----:R-:W-:Y:S06]  /*0180*/  @!P0 BRA `(.L_x_1140) ;  /* 0x0000000000108947 */ /* 0x001fec0003800000 */
[----:B------:R-:W-:Y:S02]  /*0190*/  MOV R9, R4 ;  /* 0x0000000400097202 */ /* 0x000fe40000000f00 */
[----:B------:R-:W-:-:S07]  /*01a0*/  MOV R12, 0x1c0 ;  /* 0x000001c0000c7802 */ /* 0x000fce0000000f00 */
[----:B------:R-:W-:Y:S05]  /*01b0*/  CALL.REL.NOINC `($__internal_8_$__cuda_sm3x_div_rn_noftz_f32_slowpath) ;  /* 0x0000000800ec7944 */ /* 0x000fea0003c00000 */
[----:B------:R-:W-:-:S07]  /*01c0*/  IMAD.MOV.U32 R3, RZ, RZ, R8 ;  /* 0x000000ffff037224 */ /* 0x000fce00078e0008 */
.L_x_1140:
[----:B------:R-:W-:Y:S05]  /*01d0*/  BSYNC.RECONVERGENT B0 ;  /* 0x0000000000007941 */ /* 0x000fea0003800200 */
.L_x_1139:
        /* <DEDUP_REMOVED lines=10> */
[----:B------:R-:W-:Y:S01]  /*0280*/  IMAD.MOV.U32 R9, RZ, RZ, R5 ;  /* 0x000000ffff097224 */ /* 0x000fe200078e0005 */
[----:B------:R-:W-:-:S07]  /*0290*/  MOV R12, 0x2b0 ;  /* 0x000002b0000c7802 */ /* 0x000fce0000000f00 */
[----:B-1----:R-:W-:Y:S05]  /*02a0*/  CALL.REL.NOINC `($__internal_8_$__cuda_sm3x_div_rn_noftz_f32_slowpath) ;  /* 0x0000000800b07944 */ /* 0x002fea0003c00000 */
[----:B------:R-:W-:-:S07]  /*02b0*/  MOV R7, R8 ;  /* 0x0000000800077202 */ /* 0x000fce0000000f00 */
.L_x_1142:
[----:B------:R-:W-:Y:S05]  /*02c0*/  BSYNC.RECONVERGENT B0 ;  /* 0x0000000000007941 */ /* 0x000fea0003800200 */
.L_x_1141:
        /* <DEDUP_REMOVED lines=10> */
[----:B------:R-:W-:Y:S01]  /*0370*/  IMAD.MOV.U32 R9, RZ, RZ, R6 ;  /* 0x000000ffff097224 */ /* 0x000fe200078e0006 */
[----:B------:R-:W-:-:S07]  /*0380*/  MOV R12, 0x3a0 ;  /* 0x000003a0000c7802 */ /* 0x000fce0000000f00 */
[----:B-12---:R-:W-:Y:S05]  /*0390*/  CALL.REL.NOINC `($__internal_8_$__cuda_sm3x_div_rn_noftz_f32_slowpath) ;  /* 0x0000000800747944 */ /* 0x006fea0003c00000 */
[----:B------:R-:W-:-:S07]  /*03a0*/  IMAD.MOV.U32 R12, RZ, RZ, R8 ;  /* 0x000000ffff0c7224 */ /* 0x000fce00078e0008 */
.L_x_1144:
[----:B------:R-:W-:Y:S05]  /*03b0*/  BSYNC.RECONVERGENT B0 ;  /* 0x0000000000007941 */ /* 0x000fea0003800200 */
.L_x_1143:
[----:B------:R-:W0:Y:S01]  /*03c0*/  F2I.TRUNC.NTZ R12, R12 ;  /* 0x0000000c000c7305 */ /* 0x000e22000020f100 */
[----:B------:R-:W-:Y:S02]  /*03d0*/  HFMA2 R13, -RZ, RZ, 0, 0 ;  /* 0x00000000ff0d7431 */ /* 0x000fe400000001ff */
[----:B------:R-:W-:Y:S02]  /*03e0*/  IMAD.MOV.U32 R14, RZ, RZ, -0x1 ;  /* 0xffffffffff0e7424 */ /* 0x000fe400078e00ff */
[----:B0-----:R-:W-:-:S07]  /*03f0*/  VIADD R15, R12, 0x1 ;  /* 0x000000010c0f7836 */ /* 0x001fce0000000000 */
.L_x_1159:
[----:B-1----:R-:W-:Y:S01]  /*0400*/  IMAD.IADD R16, R3, 0x1, R14 ;  /* 0x0000000103107824 */ /* 0x002fe200078e020e */
[----:B------:R-:W-:Y:S01]  /*0410*/  IADD3 R14, PT, PT, R14, 0x1, RZ ;  /* 0x000000010e0e7810 */ /* 0x000fe20007ffe0ff */
[----:B------:R-:W-:-:S03]  /*0420*/  IMAD.MOV.U32 R18, RZ, RZ, -0x1 ;  /* 0xffffffffff127424 */ /* 0x000fc600078e00ff */
[----:B------:R-:W-:-:S13]  /*0430*/  ISETP.NE.AND P2, PT, R14, 0x2, PT ;  /* 0x000000020e00780c */ /* 0x000fda0003f45270 */
.L_x_1158:
[----:B--2---:R-:W-:Y:S01]  /*0440*/  IMAD.IADD R19, R7, 0x1, R18 ;  /* 0x0000000107137824 */ /* 0x004fe200078e0212 */
[----:B------:R-:W-:Y:S01]  /*0450*/  BSSY.RECONVERGENT B0, `(.L_x_1145) ;  /* 0x000002e000007945 */ /* 0x000fe20003800200 */
[----:B------:R-:W-:-:S03]  /*0460*/  VIADD R18, R18, 0x1 ;  /* 0x0000000112127836 */ /* 0x000fc60000000000 */
[CC--:B------:R-:W-:Y:S02]  /*0470*/  LOP3.LUT R8, R16.reuse, R19.reuse, RZ, 0xfc, !PT ;  /* 0x0000001310087212 */ /* 0x0c0fe400078efcff */
[----:B------:R-:W-:Y:S02]  /*0480*/  LEA R17, R16, R19, 0x8 ;  /* 0x0000001310117211 */ /* 0x000fe400078e40ff */
[----:B------:R-:W-:Y:S02]  /*0490*/  ISETP.GE.AND P0, PT, R8, RZ, PT ;  /* 0x000000ff0800720c */ /* 0x000fe40003f06270 */
[----:B------:R-:W-:Y:S01]  /*04a0*/  ISETP.NE.AND P3, PT, R18, 0x2, PT ;  /* 0x000000021200780c */ /* 0x000fe20003f65270 */
[----:B------:R-:W-:Y:S01]  /*04b0*/  IMAD.SHL.U32 R17, R17, 0x100, RZ ;  /* 0x0000010011117824 */ /* 0x000fe200078e00ff */
[----:B------:R-:W-:-:S04]  /*04c0*/  ISETP.LT.OR P1, PT, R12, 0x1, !P0 ;  /* 0x000000010c00780c */ /* 0x000fc80004721670 */
[----:B------:R-:W-:-:S04]  /*04d0*/  ISETP.GT.OR P1, PT, R16, 0xff, P1 ;  /* 0x000000ff1000780c */ /* 0x000fc80000f24670 */
[----:B------:R-:W-:-:S04]  /*04e0*/  ISETP.GT.OR P1, PT, R19, 0xff, P1 ;  /* 0x000000ff1300780c */ /* 0x000fc80000f24670 */
[----:B------:R-:W-:-:S13]  /*04f0*/  ISETP.GT.OR P1, PT, R12, 0x100, P1 ;  /* 0x000001000c00780c */ /* 0x000fda0000f24670 */
[----:B-1----:R-:W-:Y:S05]  /*0500*/  @P1 BRA `(.L_x_1146) ;  /* 0x0000000000881947 */ /* 0x002fea0003800000 */
        /* <DEDUP_REMOVED lines=8> */
[C---:B------:R-:W-:Y:S02]  /*0590*/  IMAD.IADD R22, R21.reuse, 0x1, -R22 ;  /* 0x0000000115167824 */ /* 0x040fe400078e0a16 */
[----:B------:R-:W-:-:S07]  /*05a0*/  IMAD.IADD R23, R21, 0x1, -R0 ;  /* 0x0000000115177824 */ /* 0x000fce00078e0a00 */
.L_x_1147:
[----:B------:R-:W0:Y:S02]  /*05b0*/  LDC.64 R8, c[0x0][0x388] ;  /* 0x0000e200ff087b82 */ /* 0x000e240000000a00 */
[----:B0-----:R-:W-:-:S06]  /*05c0*/  IMAD.WIDE R8, R21, 0x4, R8 ;  /* 0x0000000415087825 */ /* 0x001fcc00078e0208 */
[----:B------:R-:W2:Y:S02]  /*05d0*/  LDG.E R9, desc[UR6][R8.64] ;  /* 0x0000000608097981 */ /* 0x000ea4000c1e1900 */
[----:B--2---:R-:W-:-:S13]  /*05e0*/  ISETP.NE.AND P1, PT, R9, R20, PT ;  /* 0x000000140900720c */ /* 0x004fda0003f25270 */
[----:B------:R-:W-:Y:S05]  /*05f0*/  @P1 BRA `(.L_x_1146) ;  /* 0x00000000004c1947 */ /* 0x000fea0003800000 */
[----:B------:R-:W-:-:S13]  /*0600*/  ISETP.NE.AND P1, PT, R23, RZ, PT ;  /* 0x000000ff1700720c */ /* 0x000fda0003f25270 */
[----:B------:R-:W0:Y:S02]  /*0610*/  @P1 LDC.64 R8, c[0x0][0x380] ;  /* 0x0000e000ff081b82 */ /* 0x000e240000000a00 */
[----:B0-----:R-:W-:-:S06]  /*0620*/  @P1 IMAD.WIDE R8, R21, 0x10, R8 ;  /* 0x0000001015081825 */ /* 0x001fcc00078e0208 */
[----:B------:R-:W2:Y:S01]  /*0630*/  @P1 LDG.E.128 R8, desc[UR6][R8.64] ;  /* 0x0000000608081981 */ /* 0x000ea2000c1e1d00 */
[----:B------:R-:W-:Y:S01]  /*0640*/  IADD3 R22, PT, PT, R22, 0x1, RZ ;  /* 0x0000000116167810 */ /* 0x000fe20007ffe0ff */
[----:B------:R-:W-:Y:S02]  /*0650*/  VIADD R23, R23, 0x1 ;  /* 0x0000000117177836 */ /* 0x000fe40000000000 */
[----:B------:R-:W-:Y:S01]  /*0660*/  VIADD R21, R21, 0x1 ;  /* 0x0000000115157836 */ /* 0x000fe20000000000 */
[----:B------:R-:W-:Y:S01]  /*0670*/  ISETP.NE.AND P4, PT, R22, RZ, PT ;  /* 0x000000ff1600720c */ /* 0x000fe20003f85270 */
[----:B--2---:R-:W-:Y:S01]  /*0680*/  @P1 FADD R24, -R5, R9 ;  /* 0x0000000905181221 */ /* 0x004fe20000000100 */
[----:B------:R-:W-:Y:S01]  /*0690*/  @P1 FADD R11, -R4, R8 ;  /* 0x00000008040b1221 */ /* 0x000fe20000000100 */
[----:B------:R-:W-:Y:S02]  /*06a0*/  @P1 FADD R10, -R6, R10 ;  /* 0x0000000a060a1221 */ /* 0x000fe40000000100 */
[----:B------:R-:W-:-:S04]  /*06b0*/  @P1 FMUL R24, R24, R24 ;  /* 0x0000001818181220 */ /* 0x000fc80000400000 */
[----:B------:R-:W-:-:S04]  /*06c0*/  @P1 FFMA R11, R11, R11, R24 ;  /* 0x0000000b0b0b1223 */ /* 0x000fc80000000018 */
[----:B------:R-:W-:Y:S01]  /*06d0*/  @P1 FFMA R11, R10, R10, R11 ;  /* 0x0000000a0a0b1223 */ /* 0x000fe2000000000b */
[----:B------:R-:W-:-:S04]  /*06e0*/  @P1 VIADD R10, R13, 0x1 ;  /* 0x000000010d0a1836 */ /* 0x000fc80000000000 */
[----:B------:R-:W-:-:S13]  /*06f0*/  FSETP.GEU.AND P5, PT, R11, 2.0999999046325683594, P1 ;  /* 0x400666660b00780b */ /* 0x000fda0000fae000 */
[----:B------:R-:W-:-:S05]  /*0700*/  @P5 IMAD.MOV R10, RZ, RZ, R13 ;  /* 0x000000ffff0a5224 */ /* 0x000fca00078e020d */
[----:B------:R-:W-:Y:S01]  /*0710*/  @P1 MOV R13, R10 ;  /* 0x0000000a000d1202 */ /* 0x000fe20000000f00 */
[----:B------:R-:W-:Y:S06]  /*0720*/  @P4 BRA `(.L_x_1147) ;  /* 0xfffffffc00a04947 */ /* 0x000fec000383ffff */
.L_x_1146:
[----:B------:R-:W-:Y:S05]  /*0730*/  BSYNC.RECONVERGENT B0 ;  /* 0x0000000000007941 */ /* 0x000fea0003800200 */
.L_x_1145:
        /* <DEDUP_REMOVED lines=14> */
[----:B------:R-:W0:Y:S08]  /*0820*/  LDC.64 R22, c[0x0][0x388] ;  /* 0x0000e200ff167b82 */ /* 0x000e300000000a00 */
[----:B------:R-:W1:Y:S02]  /*0830*/  LDC.64 R20, c[0x0][0x380] ;  /* 0x0000e000ff147b82 */ /* 0x000e640000000a00 */
.L_x_1152:
[----:B0-----:R-:W-:-:S06]  /*0840*/  IMAD.WIDE R8, R25, 0x4, R22 ;  /* 0x0000000419087825 */ /* 0x001fcc00078e0216 */
[----:B------:R-:W2:Y:S02]  /*0850*/  LDG.E R9, desc[UR6][R8.64] ;  /* 0x0000000608097981 */ /* 0x000ea4000c1e1900 */
[----:B--2---:R-:W-:-:S13]  /*0860*/  ISETP.NE.AND P1, PT, R9, R24, PT ;  /* 0x000000180900720c */ /* 0x004fda0003f25270 */
[----:B------:R-:W-:Y:S05]  /*0870*/  @P1 BRA `(.L_x_1149) ;  /* 0x0000000000501947 */ /* 0x000fea0003800000 */
[----:B------:R-:W-:Y:S01]  /*0880*/  ISETP.NE.AND P1, PT, R25, R0, PT ;  /* 0x000000001900720c */ /* 0x000fe20003f25270 */
[----:B------:R-:W-:-:S12]  /*0890*/  BSSY.RECONVERGENT B1, `(.L_x_1150) ;  /* 0x000000e000017945 */ /* 0x000fd80003800200 */
[----:B------:R-:W-:Y:S05]  /*08a0*/  @!P1 BRA `(.L_x_1151) ;  /* 0x0000000000309947 */ /* 0x000fea0003800000 */
[----:B-1----:R-:W-:-:S06]  /*08b0*/  IMAD.WIDE R8, R25, 0x10, R20 ;  /* 0x0000001019087825 */ /* 0x002fcc00078e0214 */
[----:B------:R-:W2:Y:S02]  /*08c0*/  LDG.E.128 R8, desc[UR6][R8.64] ;  /* 0x0000000608087981 */ /* 0x000ea4000c1e1d00 */
[----:B--2---:R-:W-:Y:S01]  /*08d0*/  FADD R26, -R5, R9 ;  /* 0x00000009051a7221 */ /* 0x004fe20000000100 */
[----:B------:R-:W-:Y:S01]  /*08e0*/  FADD R11, -R4, R8 ;  /* 0x00000008040b7221 */ /* 0x000fe20000000100 */
[----:B------:R-:W-:Y:S02]  /*08f0*/  FADD R10, -R6, R10 ;  /* 0x0000000a060a7221 */ /* 0x000fe40000000100 */
[----:B------:R-:W-:-:S04]  /*0900*/  FMUL R26, R26, R26 ;  /* 0x0000001a1a1a7220 */ /* 0x000fc80000400000 */
[----:B------:R-:W-:-:S04]  /*0910*/  FFMA R11, R11, R11, R26 ;  /* 0x0000000b0b0b7223 */ /* 0x000fc8000000001a */
[----:B------:R-:W-:Y:S01]  /*0920*/  FFMA R11, R10, R10, R11 ;  /* 0x0000000a0a0b7223 */ /* 0x000fe2000000000b */
[----:B------:R-:W-:-:S04]  /*0930*/  VIADD R10, R13, 0x1 ;  /* 0x000000010d0a7836 */ /* 0x000fc80000000000 */
[----:B------:R-:W-:-:S13]  /*0940*/  FSETP.GEU.AND P1, PT, R11, 2.0999999046325683594, PT ;  /* 0x400666660b00780b */ /* 0x000fda0003f2e000 */
[----:B------:R-:W-:-:S05]  /*0950*/  @P1 IADD3 R10, PT, PT, R13, RZ, RZ ;  /* 0x000000ff0d0a1210 */ /* 0x000fca0007ffe0ff */
[----:B------:R-:W-:-:S07]  /*0960*/  IMAD.MOV.U32 R13, RZ, RZ, R10 ;  /* 0x000000ffff0d7224 */ /* 0x000fce00078e000a */
.L_x_1151:
[----:B------:R-:W-:Y:S05]  /*0970*/  BSYNC.RECONVERGENT B1 ;  /* 0x0000000000017941 */ /* 0x000fea0003800200 */
.L_x_1150:
[----:B------:R-:W0:Y:S01]  /*0980*/  LDCU UR4, c[0x0][0x3a8] ;  /* 0x00007500ff0477ac */ /* 0x000e220008000800 */
[----:B------:R-:W-:-:S05]  /*0990*/  VIADD R25, R25, 0x1 ;  /* 0x0000000119197836 */ /* 0x000fca0000000000 */
[----:B0-----:R-:W-:-:S13]  /*09a0*/  ISETP.NE.AND P1, PT, R25, UR4, PT ;  /* 0x0000000419007c0c */ /* 0x001fda000bf25270 */
[----:B------:R-:W-:Y:S05]  /*09b0*/  @P1 BRA `(.L_x_1152) ;  /* 0xfffffffc00a01947 */ /* 0x000fea000383ffff */
.L_x_1149:
[----:B------:R-:W-:Y:S05]  /*09c0*/  BSYNC.RECONVERGENT B0 ;  /* 0x0000000000007941 */ /* 0x000fea0003800200 */
.L_x_1148:
        /* <DEDUP_REMOVED lines=8> */
[----:B------:R-:W2:Y:S03]  /*0a50*/  LDCU UR4, c[0x0][0x3a8] ;  /* 0x00007500ff0477ac */ /* 0x000ea60008000800 */
[----:B0-----:R-:W-:-:S05]  /*0a60*/  IMAD.WIDE.U32 R8, R17, 0x4, R8 ;  /* 0x0000000411087825 */ /* 0x001fca00078e0008 */
[----:B------:R-:W2:Y:S02]  /*0a70*/  LDG.E R19, desc[UR6][R8.64] ;  /* 0x0000000608137981 */ /* 0x000ea4000c1e1900 */
[----:B--2---:R-:W-:-:S04]  /*0a80*/  ISETP.GE.AND P0, PT, R19, UR4, PT ;  /* 0x0000000413007c0c */ /* 0x004fc8000bf06270 */
[----:B------:R-:W-:-:S13]  /*0a90*/  ISETP.EQ.OR P0, PT, R19, -0x1, P0 ;  /* 0xffffffff1300780c */ /* 0x000fda0000702670 */
[----:B------:R-:W-:Y:S05]  /*0aa0*/  @P0 BRA `(.L_x_1154) ;  /* 0x0000000000680947 */ /* 0x000fea0003800000 */
[----:B------:R-:W0:Y:S08]  /*0ab0*/  LDC.64 R22, c[0x0][0x388] ;  /* 0x0000e200ff167b82 */ /* 0x000e300000000a00 */
[----:B-1----:R-:W1:Y:S02]  /*0ac0*/  LDC.64 R20, c[0x0][0x380] ;  /* 0x0000e000ff147b82 */ /* 0x002e640000000a00 */
.L_x_1157:
        /* <DEDUP_REMOVED lines=15> */
[----:B------:R-:W-:-:S04]  /*0bc0*/  IADD3 R10, PT, PT, R13, 0x1, RZ ;  /* 0x000000010d0a7810 */ /* 0x000fc80007ffe0ff */
[----:B------:R-:W-:-:S13]  /*0bd0*/  FSETP.GEU.AND P0, PT, R11, 2.0999999046325683594, PT ;  /* 0x400666660b00780b */ /* 0x000fda0003f0e000 */
[----:B------:R-:W-:-:S04]  /*0be0*/  @P0 IMAD.MOV R10, RZ, RZ, R13 ;  /* 0x000000ffff0a0224 */ /* 0x000fc800078e020d */
[----:B------:R-:W-:-:S07]  /*0bf0*/  IMAD.MOV.U32 R13, RZ, RZ, R10 ;  /* 0x000000ffff0d7224 */ /* 0x000fce00078e000a */
.L_x_1156:
[----:B------:R-:W-:Y:S05]  /*0c00*/  BSYNC.RECONVERGENT B1 ;  /* 0x0000000000017941 */ /* 0x000fea0003800200 */
.L_x_1155:
[----:B------:R-:W0:Y:S01]  /*0c10*/  LDCU UR4, c[0x0][0x3a8] ;  /* 0x00007500ff0477ac */ /* 0x000e220008000800 */
[----:B------:R-:W-:-:S04]  /*0c20*/  IADD3 R19, PT, PT, R19, 0x1, RZ ;  /* 0x0000000113137810 */ /* 0x000fc80007ffe0ff */
[----:B0-----:R-:W-:-:S13]  /*0c30*/  ISETP.NE.AND P0, PT, R19, UR4, PT ;  /* 0x0000000413007c0c */ /* 0x001fda000bf05270 */
[----:B------:R-:W-:Y:S05]  /*0c40*/  @P0 BRA `(.L_x_1157) ;  /* 0xfffffffc00a00947 */ /* 0x000fea000383ffff */
.L_x_1154:
[----:B------:R-:W-:Y:S05]  /*0c50*/  BSYNC.RECONVERGENT B0 ;  /* 0x0000000000007941 */ /* 0x000fea0003800200 */
.L_x_1153:
[----:B------:R-:W-:Y:S05]  /*0c60*/  @P3 BRA `(.L_x_1158) ;  /* 0xfffffff400f43947 */ /* 0x000fea000383ffff */
[----:B------:R-:W-:Y:S05]  /*0c70*/  @P2 BRA `(.L_x_1159) ;  /* 0xfffffff400e02947 */ /* 0x000fea000383ffff */
[----:B------:R-:W0:Y:S01]  /*0c80*/  LDC.64 R4, c[0x0][0x3a0] ;  /* 0x0000e800ff047b82 */ /* 0x000e220000000a00 */
[----:B------:R-:W2:Y:S01]  /*0c90*/  LDCU UR4, c[0x0][0x360] ;  /* 0x00006c00ff0477ac */ /* 0x000ea20008000800 */
[----:B------:R-:W3:Y:S06]  /*0ca0*/  LDCU.64 UR8, c[0x0][0x3a8] ;  /* 0x00007500ff0877ac */ /* 0x000eec0008000a00 */
[----:B------:R-:W4:Y:S01]  /*0cb0*/  LDC.64 R6, c[0x0][0x398] ;  /* 0x0000e600ff067b82 */ /* 0x000f220000000a00 */
[----:B0-----:R-:W-:-:S06]  /*0cc0*/  IMAD.WIDE R4, R0, 0x4, R4 ;  /* 0x0000000400047825 */ /* 0x001fcc00078e0204 */
[----:B------:R-:W4:Y:S01]  /*0cd0*/  LDG.E R5, desc[UR6][R4.64] ;  /* 0x0000000604057981 */ /* 0x000f22000c1e1900 */
[----:B------:R-:W2:Y:S01]  /*0ce0*/  LDC R3, c[0x0][0x370] ;  /* 0x0000dc00ff037b82 */ /* 0x000ea20000000800 */
[----:B------:R-:W-:-:S05]  /*0cf0*/  VIADD R2, R2, 0x1 ;  /* 0x0000000102027836 */ /* 0x000fca0000000000 */
[----:B---3--:R-:W-:Y:S01]  /*0d00*/  ISETP.GE.AND P0, PT, R2, UR9, PT ;  /* 0x0000000902007c0c */ /* 0x008fe2000bf06270 */
[----:B--2---:R-:W-:-:S05]  /*0d10*/  IMAD R0, R3, UR4, R0 ;  /* 0x0000000403007c24 */ /* 0x004fca000f8e0200 */
[----:B------:R-:W-:Y:S01]  /*0d20*/  ISETP.LT.AND P1, PT, R0, UR8, PT ;  /* 0x0000000800007c0c */ /* 0x000fe2000bf21270 */
[----:B----4-:R-:W-:-:S05]  /*0d30*/  IMAD.WIDE.U32 R6, R5, 0x4, R6 ;  /* 0x0000000405067825 */ /* 0x010fca00078e0006 */
[----:B------:R2:W-:Y:S07]  /*0d40*/  STG.E desc[UR6][R6.64], R13 ;  /* 0x0000000d06007986 */ /* 0x0005ee000c101906 */
[----:B------:R-:W-:Y:S05]  /*0d50*/  @!P0 BRA P1, `(.L_x_1160) ;  /* 0xfffffff000d88947 */ /* 0x000fea000083ffff */
[----:B------:R-:W-:Y:S05]  /*0d60*/  EXIT ;  /* 0x000000000000794d */ /* 0x000fea0003800000 */
        .weak           $__internal_8_$__cuda_sm3x_div_rn_noftz_f32_slowpath
        .type           $__internal_8_$__cuda_sm3x_div_rn_noftz_f32_slowpath,@function
        .size           $__internal_8_$__cuda_sm3x_div_rn_noftz_f32_slowpath,(.L_x_1235 - $__internal_8_$__cuda_sm3x_div_rn_noftz_f32_slowpath)
$__internal_8_$__cuda_sm3x_div_rn_noftz_f32_slowpath:
        /* <DEDUP_REMOVED lines=10> */
[----:B------:R-:W-:Y:S01]  /*0e10*/  @!P0 IMAD.MOV.U32 R11, RZ, RZ, RZ ;  /* 0x000000ffff0b8224 */ /* 0x000fe200078e00ff */
[----:B------:R-:W-:Y:S06]  /*0e20*/  @!P0 BRA `(.L_x_1162) ;  /* 0x0000000000608947 */ /* 0x000fec0003800000 */
[----:B------:R-:W-:Y:S01]  /*0e30*/  HFMA2 R8, -RZ, RZ, 2.125, 0 ;  /* 0x40400000ff087431 */ /* 0x000fe200000001ff */
[----:B------:R-:W-:-:S04]  /*0e40*/  FSETP.GTU.FTZ.AND P0, PT, |R9|, +INF , PT ;  /* 0x7f8000000900780b */ /* 0x000fc80003f1c200 */
        /* <DEDUP_REMOVED lines=17> */
[----:B------:R-:W-:Y:S02]  /*0f60*/  @P0 IMAD.MOV.U32 R11, RZ, RZ, RZ ;  /* 0x000000ffff0b0224 */ /* 0x000fe400078e00ff */
[----:B------:R-:W-:Y:S01]  /*0f70*/  @!P0 FFMA R9, R9, 1.84467440737095516160e+19, RZ ;  /* 0x5f80000009098823 */ /* 0x000fe200000000ff */
[----:B------:R-:W-:Y:S02]  /*0f80*/  @!P0 IMAD.MOV.U32 R11, RZ, RZ, -0x40 ;  /* 0xffffffc0ff0b8424 */ /* 0x000fe400078e00ff */
[----:B------:R-:W-:-:S03]  /*0f90*/  @!P1 FFMA R14, R8, 1.84467440737095516160e+19, RZ ;  /* 0x5f800000080e9823 */ /* 0x000fc600000000ff */
[----:B------:R-:W-:-:S07]  /*0fa0*/  @!P1 IADD3 R11, PT, PT, R11, 0x40, RZ ;  /* 0x000000400b0b9810 */ /* 0x000fce0007ffe0ff */
.L_x_1162:
[----:B------:R-:W-:Y:S01]  /*0fb0*/  LEA R15, R13, 0xc0800000, 0x17 ;  /* 0xc08000000d0f7811 */ /* 0x000fe200078eb8ff */
[----:B------:R-:W-:Y:S04]  /*0fc0*/  BSSY.RECONVERGENT B2, `(.L_x_1167) ;  /* 0x0000036000027945 */ /* 0x000fe80003800200 */
[----:B------:R-:W-:Y:S02]  /*0fd0*/  IMAD.IADD R15, R14, 0x1, -R15 ;  /* 0x000000010e0f7824 */ /* 0x000fe400078e0a0f */
[----:B------:R-:W-:Y:S02]  /*0fe0*/  VIADD R14, R18, 0xffffff81 ;  /* 0xffffff81120e7836 */ /* 0x000fe40000000000 */
[----:B------:R-:W0:Y:S01]  /*0ff0*/  MUFU.RCP R16, R15 ;  /* 0x0000000f00107308 */ /* 0x000e220000001000 */
[----:B------:R-:W-:Y:S01]  /*1000*/  FADD.FTZ R17, -R15, -RZ ;  /* 0x800000ff0f117221 */ /* 0x000fe20000010100 */
[C---:B------:R-:W-:Y:S01]  /*1010*/  IMAD R8, R14.reuse, -0x800000, R9 ;  /* 0xff8000000e087824 */ /* 0x040fe200078e0209 */
[----:B------:R-:W-:-:S04]  /*1020*/  IADD3 R14, PT, PT, R14, 0x7f, -R13 ;  /* 0x0000007f0e0e7810 */ /* 0x000fc80007ffe80d */
[----:B------:R-:W-:Y:S01]  /*1030*/  IADD3 R14, PT, PT, R14, R11, RZ ;  /* 0x0000000b0e0e7210 */ /* 0x000fe20007ffe0ff */
        /* <DEDUP_REMOVED lines=9> */
[----:B------:R-:W-:-:S04]  /*10d0*/  IMAD.IADD R13, R9, 0x1, R14 ;  /* 0x00000001090d7824 */ /* 0x000fc800078e020e */
        /* <DEDUP_REMOVED lines=11> */
[CCC-:B------:R-:W-:Y:S01]  /*1190*/  FFMA.RM R14, R18.reuse, R16.reuse, R19.reuse ;  /* 0x00000010120e7223 */ /* 0x1c0fe20000004013 */
[C---:B------:R-:W-:Y:S02]  /*11a0*/  ISETP.NE.AND P2, PT, R13.reuse, RZ, PT ;  /* 0x000000ff0d00720c */ /* 0x040fe40003f45270 */
[----:B------:R-:W-:Y:S02]  /*11b0*/  ISETP.NE.AND P1, PT, R13, RZ, PT ;  /* 0x000000ff0d00720c */ /* 0x000fe40003f25270 */
[----:B------:R-:W-:Y:S01]  /*11c0*/  LOP3.LUT R11, R9, 0x7fffff, RZ, 0xc0, !PT ;  /* 0x007fffff090b7812 */ /* 0x000fe200078ec0ff */
[----:B------:R-:W-:Y:S01]  /*11d0*/  FFMA.RP R9, R18, R16, R19 ;  /* 0x0000001012097223 */ /* 0x000fe20000008013 */
        /* <DEDUP_REMOVED lines=12> */
[----:B------:R-:W-:-:S05]  /*12a0*/  LOP3.LUT R9, R9, R14, RZ, 0xc0, !PT ;  /* 0x0000000e09097212 */ /* 0x000fca00078ec0ff */
[----:B------:R-:W-:-:S05]  /*12b0*/  IMAD.IADD R9, R16, 0x1, R9 ;  /* 0x0000000110097824 */ /* 0x000fca00078e0209 */
[----:B------:R-:W-:Y:S01]  /*12c0*/  LOP3.LUT R8, R9, R8, RZ, 0xfc, !PT ;  /* 0x0000000809087212 */ /* 0x000fe200078efcff */
[----:B------:R-:W-:Y:S06]  /*12d0*/  BRA `(.L_x_1170) ;  /* 0x0000000000107947 */ /* 0x000fec0003800000 */
.L_x_1169:
[----:B------:R-:W-:-:S04]  /*12e0*/  LOP3.LUT R8, R8, 0x80000000, RZ, 0xc0, !PT ;  /* 0x8000000008087812 */ /* 0x000fc800078ec0ff */
[----:B------:R-:W-:Y:S01]  /*12f0*/  LOP3.LUT R8, R8, 0x7f800000, RZ, 0xfc, !PT ;  /* 0x7f80000008087812 */ /* 0x000fe200078efcff */
[----:B------:R-:W-:Y:S06]  /*1300*/  BRA `(.L_x_1170) ;  /* 0x0000000000047947 */ /* 0x000fec0003800000 */
.L_x_1168:
[----:B------:R-:W-:-:S07]  /*1310*/  LEA R8, R14, R8, 0x17 ;  /* 0x000000080e087211 */ /* 0x000fce00078eb8ff */
.L_x_1170:
[----:B------:R-:W-:Y:S05]  /*1320*/  BSYNC.RECONVERGENT B2 ;  /* 0x0000000000027941 */ /* 0x000fea0003800200 */
.L_x_1167:
[----:B------:R-:W-:Y:S05]  /*1330*/  BRA `(.L_x_1171) ;  /* 0x0000000000207947 */ /* 0x000fea0003800000 */
.L_x_1166:
[----:B------:R-:W-:-:S04]  /*1340*/  LOP3.LUT R8, R14, 0x80000000, R9, 0x48, !PT ;  /* 0x800000000e087812 */ /* 0x000fc800078e4809 */
[----:B------:R-:W-:Y:S01]  /*1350*/  LOP3.LUT R8, R8, 0x7f800000, RZ, 0xfc, !PT ;  /* 0x7f80000008087812 */ /* 0x000fe200078efcff */
[----:B------:R-:W-:Y:S06]  /*1360*/  BRA `(.L_x_1171) ;  /* 0x0000000000147947 */ /* 0x000fec0003800000 */
.L_x_1165:
[----:B------:R-:W-:Y:S01]  /*1370*/  LOP3.LUT R8, R14, 0x80000000, R9, 0x48, !PT ;  /* 0x800000000e087812 */ /* 0x000fe200078e4809 */
[----:B------:R-:W-:Y:S06]  /*1380*/  BRA `(.L_x_1171) ;  /* 0x00000000000c7947 */ /* 0x000fec0003800000 */
.L_x_1164:
[----:B------:R-:W0:Y:S01]  /*1390*/  MUFU.RSQ R8, -QNAN ;  /* 0xffc0000000087908 */ /* 0x000e220000001400 */
[----:B------:R-:W-:Y:S05]  /*13a0*/  BRA `(.L_x_1171) ;  /* 0x0000000000047947 */ /* 0x000fea0003800000 */
.L_x_1163:
[----:B------:R-:W-:-:S07]  /*13b0*/  FADD.FTZ R8, R9, R8 ;  /* 0x0000000809087221 */ /* 0x000fce0000010000 */
.L_x_1171:
[----:B------:R-:W-:Y:S05]  /*13c0*/  BSYNC.RECONVERGENT B1 ;  /* 0x0000000000017941 */ /* 0x000fea0003800200 */
.L_x_1161:
[----:B------:R-:W-:-:S04]  /*13d0*/  IMAD.MOV.U32 R13, RZ, RZ, 0x0 ;  /* 0x00000000ff0d7424 */ /* 0x000fc800078e00ff */
[----:B0-----:R-:W-:Y:S05]  /*13e0*/  RET.REL.NODEC R12 `(_Z15CountNeighboursP6float4PjPiS2_S1_ii) ;  /* 0xffffffec0c047950 */ /* 0x001fea0003c3ffff */
.L_x_1172:
        /* <DEDUP_REMOVED lines=9> */
.L_x_1235:


//--------------------- .text._Z12ParticleMoveP6float4S0_S0_PiPjS2_PfS3_ii --------------------------
	.section	.text._Z12ParticleMoveP6float4S0_S0_PiPjS2_PfS3_ii,"ax",@progbits
	.align	128
        .global         _Z12ParticleMoveP6float4S0_S0_PiPjS2_PfS3_ii
        .type           _Z12ParticleMoveP6float4S0_S0_PiPjS2_PfS3_ii,@function
        .size           _Z12ParticleMoveP6float4S0_S0_PiPjS2_PfS3_ii,(.L_x_1237 - _Z12ParticleMoveP6float4S0_S0_PiPjS2_PfS3_ii)
        .other          _Z12ParticleMoveP6float4S0_S0_PiPjS2_PfS3_ii,@"STO_CUDA_ENTRY STV_DEFAULT"
_Z12ParticleMoveP6float4S0_S0_PiPjS2_PfS3_ii:
.text._Z12ParticleMoveP6float4S0_S0_PiPjS2_PfS3_ii:
[----:B------:R-:W-:Y:S08]  /*0000*/  LDC R1, c[0x0][0x37c] ;  /* 0x0000df00ff017b82 */ /* 0x000ff00000000800 */
[----:B------:R-:W0:Y:S01]  /*0010*/  LDC.64 R2, c[0x0][0x3b0] ;  /* 0x0000ec00ff027b82 */ /* 0x000e220000000a00 */
[----:B------:R-:W0:Y:S01]  /*0020*/  LDCU.64 UR6, c[0x0][0x358] ;  /* 0x00006b00ff0677ac */ /* 0x000e220008000a00 */
[----:B------:R-:W1:Y:S06]  /*0030*/  S2R R4, SR_TID.X ;  /* 0x0000000000047919 */ /* 0x000e6c0000002100 */
[----:B------:R-:W2:Y:S01]  /*0040*/  S2UR UR4, SR_CTAID.X ;  /* 0x00000000000479c3 */ /* 0x000ea20000002500 */
[----:B------:R-:W2:Y:S07]  /*0050*/  LDCU UR5, c[0x0][0x360] ;  /* 0x00006c00ff0577ac */ /* 0x000eae0008000800 */
[----:B------:R-:W1:Y:S01]  /*0060*/  LDC R9, c[0x0][0x3c4] ;  /* 0x0000f100ff097b82 */ /* 0x000e620000000800 */
[----:B0-----:R1:W3:Y:S01]  /*0070*/  LDG.E R7, desc[UR6][R2.64] ;  /* 0x0000000602077981 */ /* 0x0012e2000c1e1900 */
[----:B------:R-:W-:-:S02]  /*0080*/  UMOV UR8, 0x3fc00000 ;  /* 0x3fc0000000087882 */ /* 0x000fc40000000000 */
[----:B------:R-:W-:Y:S01]  /*0090*/  MOV R6, UR8 ;  /* 0x0000000800067c02 */ /* 0x000fe20008000f00 */
[----:B--2---:R-:W-:-:S06]  /*00a0*/  UIMAD UR4, UR5, UR4, URZ ;  /* 0x00000004050472a4 */ /* 0x004fcc000f8e02ff */
[----:B-1----:R-:W-:Y:S01]  /*00b0*/  IMAD R3, R9, UR4, R4 ;  /* 0x0000000409037c24 */ /* 0x002fe2000f8e0204 */
[----:B---3--:R-:W0:Y:S08]  /*00c0*/  MUFU.RCP R0, R7 ;  /* 0x0000000700007308 */ /* 0x008e300000001000 */
[----:B------:R-:W1:Y:S01]  /*00d0*/  FCHK P0, R6, R7 ;  /* 0x0000000706007302 */ /* 0x000e620000000000 */
[----:B0-----:R-:W-:-:S04]  /*00e0*/  FFMA R5, -R7, R0, 1 ;  /* 0x3f80000007057423 */ /* 0x001fc80000000100 */
[----:B------:R-:W-:-:S04]  /*00f0*/  FFMA R0, R0, R5, R0 ;  /* 0x0000000500007223 */ /* 0x000fc80000000000 */
[----:B------:R-:W-:-:S04]  /*0100*/  FFMA R5, R0, 1.5, RZ ;  /* 0x3fc0000000057823 */ /* 0x000fc800000000ff */
[----:B------:R-:W-:-:S04]  /*0110*/  FFMA R2, -R7, R5, 1.5 ;  /* 0x3fc0000007027423 */ /* 0x000fc80000000105 */
[----:B------:R-:W-:Y:S01]  /*0120*/  FFMA R0, R0, R2, R5 ;  /* 0x0000000200007223 */ /* 0x000fe20000000005 */
[----:B-1----:R-:W-:Y:S06]  /*0130*/  @!P0 BRA `(.L_x_1173) ;  /* 0x0000000000108947 */ /* 0x002fec0003800000 */
[----:B------:R-:W-:Y:S01]  /*0140*/  IMAD.MOV.U32 R2, RZ, RZ, 0x3fc00000 ;  /* 0x3fc00000ff027424 */ /* 0x000fe200078e00ff */
[----:B------:R-:W-:-:S07]  /*0150*/  MOV R10, 0x170 ;  /* 0x00000170000a7802 */ /* 0x000fce0000000f00 */
[----:B------:R-:W-:Y:S05]  /*0160*/  CALL.REL.NOINC `($__internal_10_$__cuda_sm3x_div_rn_noftz_f32_slowpath) ;  /* 0x0000000800f87944 */ /* 0x000fea0003c00000 */
[----:B------:R-:W-:-:S07]  /*0170*/  MOV R0, R2 ;  /* 0x0000000200007202 */ /* 0x000fce0000000f00 */
.L_x_1173:
[----:B------:R-:W-:Y:S01]  /*0180*/  VIADD R2, R0, 0xf3000000 ;  /* 0xf300000000027836 */ /* 0x000fe20000000000 */
[----:B------:R0:W1:Y:S01]  /*0190*/  MUFU.RSQ R7, R0 ;  /* 0x0000000000077308 */ /* 0x0000620000001400 */
[----:B------:R-:W-:Y:S03]  /*01a0*/  BSSY.RECONVERGENT B0, `(.L_x_1174) ;  /* 0x000000b000007945 */ /* 0x000fe60003800200 */
[----:B------:R-:W-:-:S13]  /*01b0*/  ISETP.GT.U32.AND P0, PT, R2, 0x727fffff, PT ;  /* 0x727fffff0200780c */ /* 0x000fda0003f04070 */
[----:B01----:R-:W-:Y:S05]  /*01c0*/  @!P0 BRA `(.L_x_1175) ;  /* 0x0000000000108947 */ /* 0x003fea0003800000 */
[----:B------:R-:W-:-:S07]  /*01d0*/  MOV R8, 0x1f0 ;  /* 0x000001f000087802 */ /* 0x000fce0000000f00 */
[----:B------:R-:W-:Y:S05]  /*01e0*/  CALL.REL.NOINC `($__internal_9_$__cuda_sm20_sqrt_rn_f32_slowpath) ;  /* 0x0000000800807944 */ /* 0x000fea0003c00000 */
[----:B------:R-:W-:Y:S01]  /*01f0*/  MOV R0, R2 ;  /* 0x0000000200007202 */ /* 0x000fe20000000f00 */
[----:B------:R-:W-:Y:S06]  /*0200*/  BRA `(.L_x_1176) ;  /* 0x0000000000107947 */ /* 0x000fec0003800000 */
.L_x_1175:
[C---:B------:R-:W-:Y:S01]  /*0210*/  FMUL.FTZ R5, R7.reuse, R0 ;  /* 0x0000000007057220 */ /* 0x040fe20000410000 */
[----:B------:R-:W-:-:S03]  /*0220*/  FMUL.FTZ R2, R7, 0.5 ;  /* 0x3f00000007027820 */ /* 0x000fc60000410000 */
[----:B------:R-:W-:-:S04]  /*0230*/  FFMA R0, -R5, R5, R0 ;  /* 0x0000000505007223 */ /* 0x000fc80000000100 */
[----:B------:R-:W-:-:S07]  /*0240*/  FFMA R0, R0, R2, R5 ;  /* 0x0000000200007223 */ /* 0x000fce0000000005 */
.L_x_1176:
[----:B------:R-:W-:Y:S05]  /*0250*/  BSYNC.RECONVERGENT B0 ;  /* 0x0000000000007941 */ /* 0x000fea0003800200 */
.L_x_1174:
[----:B------:R-:W-:Y:S01]  /*0260*/  ISETP.NE.AND P1, PT, R3, RZ, PT ;  /* 0x000000ff0300720c */ /* 0x000fe20003f25270 */
[----:B------:R-:W0:-:S12]  /*0270*/  LDC.64 R8, c[0x0][0x3c0] ;  /* 0x0000f000ff087b82 */ /* 0x000e180000000a00 */
[----:B------:R-:W1:Y:S02]  /*0280*/  @!P1 LDC.64 R6, c[0x0][0x3b8] ;  /* 0x0000ee00ff069b82 */ /* 0x000e640000000a00 */
[----:B-1----:R-:W2:Y:S01]  /*0290*/  @!P1 LDG.E R2, desc[UR6][R6.64] ;  /* 0x0000000606029981 */ /* 0x002ea2000c1e1900 */
[----:B0-----:R-:W-:Y:S01]  /*02a0*/  ISETP.GE.AND P0, PT, R3, R8, PT ;  /* 0x000000080300720c */ /* 0x001fe20003f06270 */
[----:B------:R-:W-:-:S03]  /*02b0*/  FMUL R0, R0, 0.25 ;  /* 0x3e80000000007820 */ /* 0x000fc60000400000 */
[----:B------:R-:W-:Y:S02]  /*02c0*/  ISETP.LT.OR P0, PT, R9, 0x1, P0 ;  /* 0x000000010900780c */ /* 0x000fe40000701670 */
[----:B------:R-:W-:-:S05]  /*02d0*/  FMNMX.NAN R5, R0, 0.050000000745058059692, PT ;  /* 0x3d4ccccd00057809 */ /* 0x000fca0003820000 */
[----:B--2---:R-:W-:-:S05]  /*02e0*/  @!P1 FADD R9, R5, R2 ;  /* 0x0000000205099221 */ /* 0x004fca0000000000 */
[----:B------:R0:W-:Y:S01]  /*02f0*/  @!P1 STG.E desc[UR6][R6.64], R9 ;  /* 0x0000000906009986 */ /* 0x0001e2000c101906 */
[----:B------:R-:W-:Y:S05]  /*0300*/  @P0 EXIT ;  /* 0x000000000000094d */ /* 0x000fea0003800000 */
[----:B------:R-:W1:Y:S01]  /*0310*/  LDC.64 R24, c[0x0][0x390] ;  /* 0x0000e400ff187b82 */ /* 0x000e620000000a00 */
[----:B------:R-:W2:Y:S01]  /*0320*/  LDCU UR4, c[0x0][0x370] ;  /* 0x00006e00ff0477ac */ /* 0x000ea20008000800 */
[----:B------:R-:W-:Y:S01]  /*0330*/  IMAD.MOV.U32 R0, RZ, RZ, RZ ;  /* 0x000000ffff007224 */ /* 0x000fe200078e00ff */
[----:B------:R-:W3:Y:S05]  /*0340*/  LDCU.64 UR8, c[0x0][0x3c0] ;  /* 0x00007800ff0877ac */ /* 0x000eea0008000a00 */
[----:B------:R-:W4:Y:S08]  /*0350*/  LDC.64 R22, c[0x0][0x380] ;  /* 0x0000e000ff167b82 */ /* 0x000f300000000a00 */
[----:B------:R-:W0:Y:S01]  /*0360*/  LDC.64 R26, c[0x0][0x388] ;  /* 0x0000e200ff1a7b82 */ /* 0x000e220000000a00 */
[----:B--2---:R-:W-:-:S07]  /*0370*/  UIMAD UR4, UR5, UR4, URZ ;  /* 0x00000004050472a4 */ /* 0x004fce000f8e02ff */
[----:B------:R-:W2:Y:S08]  /*0380*/  LDC.64 R20, c[0x0][0x3a0] ;  /* 0x0000e800ff147b82 */ /* 0x000eb00000000a00 */
[----:B---3--:R-:W0:Y:S02]  /*0390*/  LDC.64 R18, c[0x0][0x3a8] ;  /* 0x0000ea00ff127b82 */ /* 0x008e240000000a00 */
.L_x_1183:
[----:B0-----:R-:W-:-:S04]  /*03a0*/  IMAD.WIDE R16, R3, 0x10, R26 ;  /* 0x0000001003107825 */ /* 0x001fc800078e021a */
[C---:B-1----:R-:W-:Y:S01]  /*03b0*/  IMAD.WIDE R28, R3.reuse, 0x10, R24 ;  /* 0x00000010031c7825 */ /* 0x042fe200078e0218 */
[----:B------:R-:W3:Y:S04]  /*03c0*/  LDG.E.128 R8, desc[UR6][R16.64] ;  /* 0x0000000610087981 */ /* 0x000ee8000c1e1d00 */
[----:B------:R-:W3:Y:S01]  /*03d0*/  LDG.E.128 R12, desc[UR6][R28.64] ;  /* 0x000000061c0c7981 */ /* 0x000ee2000c1e1d00 */
[----:B----4-:R-:W-:-:S04]  /*03e0*/  IMAD.WIDE R6, R3, 0x10, R22 ;  /* 0x0000001003067825 */ /* 0x010fc800078e0216 */
[C---:B---3--:R-:W-:Y:S01]  /*03f0*/  FFMA R2, R5.reuse, R13, R9 ;  /* 0x0000000d05027223 */ /* 0x048fe20000000009 */
[C---:B------:R-:W-:Y:S01]  /*0400*/  FFMA R15, R5.reuse, R12, R8 ;  /* 0x0000000c050f7223 */ /* 0x040fe20000000008 */
[C---:B------:R-:W-:Y:S02]  /*0410*/  FFMA R13, R5.reuse, R14, R10 ;  /* 0x0000000e050d7223 */ /* 0x040fe4000000000a */
[----:B------:R-:W3:Y:S02]  /*0420*/  LDG.E.128 R8, desc[UR6][R6.64] ;  /* 0x0000000606087981 */ /* 0x000ee4000c1e1d00 */
[C---:B---3--:R-:W-:Y:S01]  /*0430*/  FFMA R14, R5.reuse, R15, R8 ;  /* 0x0000000f050e7223 */ /* 0x048fe20000000008 */
[C---:B------:R-:W-:Y:S01]  /*0440*/  FFMA R15, R5.reuse, R2, R9 ;  /* 0x00000002050f7223 */ /* 0x040fe20000000009 */
[----:B------:R-:W-:-:S04]  /*0450*/  FFMA R2, R5, R13, R10 ;  /* 0x0000000d05027223 */ /* 0x000fc8000000000a */
[----:B------:R0:W-:Y:S04]  /*0460*/  STG.E.64 desc[UR6][R6.64], R14 ;  /* 0x0000000e06007986 */ /* 0x0001e8000c101b06 */
[----:B------:R1:W-:Y:S04]  /*0470*/  STG.E desc[UR6][R6.64+0x8], R2 ;  /* 0x0000080206007986 */ /* 0x0003e8000c101906 */
[----:B------:R-:W3:Y:S04]  /*0480*/  LDG.E.128 R8, desc[UR6][R28.64] ;  /* 0x000000061c087981 */ /* 0x000ee8000c1e1d00 */
[----:B0-----:R-:W3:Y:S02]  /*0490*/  LDG.E.128 R12, desc[UR6][R16.64] ;  /* 0x00000006100c7981 */ /* 0x001ee4000c1e1d00 */
[----:B---3--:R-:W-:Y:S01]  /*04a0*/  FFMA R9, R5, R9, R13 ;  /* 0x0000000905097223 */ /* 0x008fe2000000000d */
[----:B------:R-:W-:-:S02]  /*04b0*/  HFMA2 R13, -RZ, RZ, -0.53955078125, -0.443115234375 ;  /* 0xb851b717ff0d7431 */ /* 0x000fc400000001ff */
[C---:B------:R-:W-:Y:S01]  /*04c0*/  FFMA R8, R5.reuse, R8, R12 ;  /* 0x0000000805087223 */ /* 0x040fe2000000000c */
[C---:B------:R-:W-:Y:S01]  /*04d0*/  FFMA R10, R5.reuse, R10, R14 ;  /* 0x0000000a050a7223 */ /* 0x040fe2000000000e */
[----:B------:R-:W-:Y:S01]  /*04e0*/  FFMA R11, R5, R11, R15 ;  /* 0x0000000b050b7223 */ /* 0x000fe2000000000f */
[----:B------:R-:W-:Y:S01]  /*04f0*/  IMAD.MOV.U32 R12, RZ, RZ, RZ ;  /* 0x000000ffff0c7224 */ /* 0x000fe200078e00ff */
[----:B------:R-:W-:-:S03]  /*0500*/  CS2R R14, SRZ ;  /* 0x00000000000e7805 */ /* 0x000fc6000001ff00 */
[----:B------:R0:W-:Y:S04]  /*0510*/  STG.E.128 desc[UR6][R16.64], R8 ;  /* 0x0000000810007986 */ /* 0x0001e8000c101d06 */
[----:B------:R3:W-:Y:S04]  /*0520*/  STG.E.128 desc[UR6][R28.64], R12 ;  /* 0x0000000c1c007986 */ /* 0x0007e8000c101d06 */
[----:B-1----:R-:W4:Y:S02]  /*0530*/  LDG.E R2, desc[UR6][R6.64] ;  /* 0x0000000606027981 */ /* 0x002f24000c1e1900 */
[----:B----4-:R-:W-:-:S13]  /*0540*/  FSETP.GE.AND P0, PT, R2, 767.989990234375, PT ;  /* 0x443fff5c0200780b */ /* 0x010fda0003f06000 */
[----:B------:R-:W-:-:S05]  /*0550*/  @P0 MOV R4, 0x443fff5c ;  /* 0x443fff5c00040802 */ /* 0x000fca0000000f00 */
[----:B------:R-:W-:Y:S04]  /*0560*/  @P0 STG.E desc[UR6][R6.64], R4 ;  /* 0x0000000406000986 */ /* 0x000fe8000c101906 */
[----:B------:R-:W-:Y:S04]  /*0570*/  @P0 STG.E desc[UR6][R16.64], RZ ;  /* 0x000000ff10000986 */ /* 0x000fe8000c101906 */
[----:B------:R-:W4:Y:S02]  /*0580*/  LDG.E R2, desc[UR6][R6.64+0x4] ;  /* 0x0000040606027981 */ /* 0x000f24000c1e1900 */
[----:B----4-:R-:W-:-:S13]  /*0590*/  FSETP.GE.AND P0, PT, R2, 767.989990234375, PT ;  /* 0x443fff5c0200780b */ /* 0x010fda0003f06000 */
[----:B0-----:R-:W-:-:S05]  /*05a0*/  @P0 IMAD.MOV.U32 R9, RZ, RZ, 0x443fff5c ;  /* 0x443fff5cff090424 */ /* 0x001fca00078e00ff */
[----:B------:R-:W-:Y:S04]  /*05b0*/  @P0 STG.E desc[UR6][R6.64+0x4], R9 ;  /* 0x0000040906000986 */ /* 0x000fe8000c101906 */
[----:B------:R-:W-:Y:S04]  /*05c0*/  @P0 STG.E desc[UR6][R16.64+0x4], RZ ;  /* 0x000004ff10000986 */ /* 0x000fe8000c101906 */
[----:B------:R-:W4:Y:S02]  /*05d0*/  LDG.E R2, desc[UR6][R6.64+0x8] ;  /* 0x0000080606027981 */ /* 0x000f24000c1e1900 */
[----:B----4-:R-:W-:-:S13]  /*05e0*/  FSETP.GE.AND P0, PT, R2, 767.989990234375, PT ;  /* 0x443fff5c0200780b */ /* 0x010fda0003f06000 */
[----:B------:R-:W-:-:S05]  /*05f0*/  @P0 MOV R11, 0x443fff5c ;  /* 0x443fff5c000b0802 */ /* 0x000fca0000000f00 */
[----:B------:R0:W-:Y:S04]  /*0600*/  @P0 STG.E desc[UR6][R6.64+0x8], R11 ;  /* 0x0000080b06000986 */ /* 0x0001e8000c101906 */
[----:B------:R-:W-:Y:S04]  /*0610*/  @P0 STG.E desc[UR6][R16.64+0x8], RZ ;  /* 0x000008ff10000986 */ /* 0x000fe8000c101906 */
[----:B------:R-:W4:Y:S02]  /*0620*/  LDG.E R2, desc[UR6][R6.64] ;  /* 0x0000000606027981 */ /* 0x000f24000c1e1900 */
[----:B----4-:R-:W-:-:S13]  /*0630*/  FSETP.GEU.AND P0, PT, R2, RZ, PT ;  /* 0x000000ff0200720b */ /* 0x010fda0003f0e000 */
[----:B------:R-:W-:Y:S04]  /*0640*/  @!P0 STG.E desc[UR6][R6.64], RZ ;  /* 0x000000ff06008986 */ /* 0x000fe8000c101906 */
[----:B------:R-:W-:Y:S04]  /*0650*/  @!P0 STG.E desc[UR6][R16.64], RZ ;  /* 0x000000ff10008986 */ /* 0x000fe8000c101906 */
[----:B---3--:R-:W3:Y:S02]  /*0660*/  LDG.E R13, desc[UR6][R6.64+0x4] ;  /* 0x00000406060d7981 */ /* 0x008ee4000c1e1900 */
[----:B---3--:R-:W-:-:S13]  /*0670*/  FSETP.GEU.AND P0, PT, R13, RZ, PT ;  /* 0x000000ff0d00720b */ /* 0x008fda0003f0e000 */
[----:B------:R-:W-:Y:S04]  /*0680*/  @!P0 STG.E desc[UR6][R6.64+0x4], RZ ;  /* 0x000004ff06008986 */ /* 0x000fe8000c101906 */
[----:B------:R-:W-:Y:S04]  /*0690*/  @!P0 STG.E desc[UR6][R16.64+0x4], RZ ;  /* 0x000004ff10008986 */ /* 0x000fe8000c101906 */
[----:B------:R-:W3:Y:S02]  /*06a0*/  @!P0 LDG.E R13, desc[UR6][R6.64+0x4] ;  /* 0x00000406060d8981 */ /* 0x000ee4000c1e1900 */
[----:B---3--:R-:W-:-:S13]  /*06b0*/  FSETP.GEU.AND P0, PT, R13, 0.5, PT ;  /* 0x3f0000000d00780b */ /* 0x008fda0003f0e000 */
[----:B0-----:R-:W3:Y:S01]  /*06c0*/  @!P0 LDG.E.128 R8, desc[UR6][R16.64] ;  /* 0x0000000610088981 */ /* 0x001ee2000c1e1d00 */
[----:B------:R-:W-:-:S04]  /*06d0*/  @!P0 FADD R2, -R13, 0.5 ;  /* 0x3f0000000d028421 */ /* 0x000fc80000000100 */
[----:B------:R-:W-:-:S04]  /*06e0*/  @!P0 FMUL R15, R2, 10 ;  /* 0x41200000020f8820 */ /* 0x000fc80000400000 */
[----:B------:R-:W-:-:S04]  /*06f0*/  @!P0 FMUL R2, R2, R15 ;  /* 0x0000000f02028220 */ /* 0x000fc80000400000 */
[----:B------:R-:W-:-:S04]  /*0700*/  @!P0 FFMA R2, -R5, R2, 1 ;  /* 0x3f80000005028423 */ /* 0x000fc80000000102 */
[----:B---3--:R-:W-:-:S05]  /*0710*/  @!P0 FMUL R11, R2, R9 ;  /* 0x00000009020b8220 */ /* 0x008fca0000400000 */
[----:B------:R0:W-:Y:S04]  /*0720*/  @!P0 STG.E desc[UR6][R16.64+0x4], R11 ;  /* 0x0000040b10008986 */ /* 0x0001e8000c101906 */
[----:B------:R-:W3:Y:S02]  /*0730*/  @!P0 LDG.E R13, desc[UR6][R6.64+0x4] ;  /* 0x00000406060d8981 */ /* 0x000ee4000c1e1900 */
[----:B---3--:R-:W-:-:S04]  /*0740*/  @!P0 FADD R2, -R13, 0.5 ;  /* 0x3f0000000d028421 */ /* 0x008fc80000000100 */
[----:B------:R-:W-:-:S04]  /*0750*/  @!P0 FMUL R9, R2, 10 ;  /* 0x4120000002098820 */ /* 0x000fc80000400000 */
[----:B------:R-:W-:-:S04]  /*0760*/  @!P0 FMUL R2, R2, R9 ;  /* 0x0000000902028220 */ /* 0x000fc80000400000 */
[----:B------:R-:W-:-:S04]  /*0770*/  @!P0 FFMA R9, -R5, R2, 1 ;  /* 0x3f80000005098423 */ /* 0x000fc80000000102 */
[-C--:B------:R-:W-:Y:S01]  /*0780*/  @!P0 FMUL R15, R8, R9.reuse ;  /* 0x00000009080f8220 */ /* 0x080fe20000400000 */
[----:B------:R-:W-:-:S04]  /*0790*/  @!P0 FMUL R29, R10, R9 ;  /* 0x000000090a1d8220 */ /* 0x000fc80000400000 */
[----:B------:R1:W-:Y:S04]  /*07a0*/  @!P0 STG.E desc[UR6][R16.64], R15 ;  /* 0x0000000f10008986 */ /* 0x0003e8000c101906 */
[----:B------:R1:W-:Y:S04]  /*07b0*/  @!P0 STG.E desc[UR6][R16.64+0x8], R29 ;  /* 0x0000081d10008986 */ /* 0x0003e8000c101906 */
[----:B------:R-:W3:Y:S02]  /*07c0*/  LDG.E R9, desc[UR6][R6.64+0x8] ;  /* 0x0000080606097981 */ /* 0x000ee4000c1e1900 */
[----:B---3--:R-:W-:-:S13]  /*07d0*/  FSETP.GEU.AND P0, PT, R9, RZ, PT ;  /* 0x000000ff0900720b */ /* 0x008fda0003f0e000 */
[----:B------:R1:W-:Y:S04]  /*07e0*/  @!P0 STG.E desc[UR6][R6.64+0x8], RZ ;  /* 0x000008ff06008986 */ /* 0x0003e8000c101906 */
[----:B------:R1:W-:Y:S04]  /*07f0*/  @!P0 STG.E desc[UR6][R16.64+0x8], RZ ;  /* 0x000008ff10008986 */ /* 0x0003e8000c101906 */
[----:B------:R-:W3:Y:S01]  /*0800*/  LDG.E R2, desc[UR6][R6.64] ;  /* 0x0000000606027981 */ /* 0x000ee2000c1e1900 */
[----:B------:R-:W-:Y:S02]  /*0810*/  HFMA2 R4, -RZ, RZ, 2.125, 0 ;  /* 0x40400000ff047431 */ /* 0x000fe400000001ff */
[----:B0-----:R-:W-:Y:S01]  /*0820*/  IMAD.MOV.U32 R11, RZ, RZ, 0x3eaaaaab ;  /* 0x3eaaaaabff0b7424 */ /* 0x001fe200078e00ff */
[----:B------:R1:W5:Y:S01]  /*0830*/  @!P0 LDG.E R9, desc[UR6][R6.64+0x8] ;  /* 0x0000080606098981 */ /* 0x000362000c1e1900 */
[----:B------:R-:W-:Y:S02]  /*0840*/  BSSY.RECONVERGENT B0, `(.L_x_1177) ;  /* 0x000000c000007945 */ /* 0x000fe40003800200 */
[----:B------:R-:W-:-:S04]  /*0850*/  FFMA R4, R11, -R4, 1 ;  /* 0x3f8000000b047423 */ /* 0x000fc80000000804 */
[----:B------:R-:W-:Y:S01]  /*0860*/  FFMA R11, R4, R11, 0.3333333432674407959 ;  /* 0x3eaaaaab040b7423 */ /* 0x000fe2000000000b */
[----:B---3--:R-:W0:Y:S03]  /*0870*/  FCHK P0, R2, 3 ;  /* 0x4040000002007902 */ /* 0x008e260000000000 */
[----:B------:R-:W-:-:S04]  /*0880*/  FFMA R4, R2, R11, RZ ;  /* 0x0000000b02047223 */ /* 0x000fc800000000ff */
[----:B------:R-:W-:-:S04]  /*0890*/  FFMA R8, R4, -3, R2 ;  /* 0xc040000004087823 */ /* 0x000fc80000000002 */
[----:B------:R-:W-:Y:S01]  /*08a0*/  FFMA R4, R11, R8, R4 ;  /* 0x000000080b047223 */ /* 0x000fe20000000004 */
[----:B01----:R-:W-:Y:S06]  /*08b0*/  @!P0 BRA `(.L_x_1178) ;  /* 0x0000000000108947 */ /* 0x003fec0003800000 */
[----:B------:R-:W-:Y:S01]  /*08c0*/  IMAD.MOV.U32 R7, RZ, RZ, 0x40400000 ;  /* 0x40400000ff077424 */ /* 0x000fe200078e00ff */
[----:B------:R-:W-:-:S07]  /*08d0*/  MOV R10, 0x8f0 ;  /* 0x000008f0000a7802 */ /* 0x000fce0000000f00 */
[----:B--2--5:R-:W-:Y:S05]  /*08e0*/  CALL.REL.NOINC `($__internal_10_$__cuda_sm3x_div_rn_noftz_f32_slowpath) ;  /* 0x0000000400187944 */ /* 0x024fea0003c00000 */
[----:B------:R-:W-:-:S07]  /*08f0*/  MOV R4, R2 ;  /* 0x0000000200047202 */ /* 0x000fce0000000f00 */
.L_x_1178:
[----:B------:R-:W-:Y:S05]  /*0900*/  BSYNC.RECONVERGENT B0 ;  /* 0x0000000000007941 */ /* 0x000fea0003800200 */
.L_x_1177:
[----:B------:R-:W-:Y:S02]  /*0910*/  HFMA2 R7, -RZ, RZ, 2.125, 0 ;  /* 0x40400000ff077431 */ /* 0x000fe400000001ff */
[----:B------:R-:W-:Y:S01]  /*0920*/  IMAD.MOV.U32 R2, RZ, RZ, 0x3eaaaaab ;  /* 0x3eaaaaabff027424 */ /* 0x000fe200078e00ff */
[----:B------:R-:W0:Y:S01]  /*0930*/  FCHK P0, R13, 3 ;  /* 0x404000000d007902 */ /* 0x000e220000000000 */
[----:B------:R-:W-:Y:S02]  /*0940*/  BSSY.RECONVERGENT B0, `(.L_x_1179) ;  /* 0x000000d000007945 */ /* 0x000fe40003800200 */
[----:B------:R-:W-:-:S05]  /*0950*/  FFMA R7, R2, -R7, 1 ;  /* 0x3f80000002077423 */ /* 0x000fca0000000807 */
        /* <DEDUP_REMOVED lines=9> */
[----:B-12--5:R-:W-:Y:S05]  /*09f0*/  CALL.REL.NOINC `($__internal_10_$__cuda_sm3x_div_rn_noftz_f32_slowpath) ;  /* 0x0000000000d47944 */ /* 0x026fea0003c00000 */
[----:B------:R-:W-:-:S07]  /*0a00*/  IMAD.MOV.U32 R6, RZ, RZ, R2 ;  /* 0x000000ffff067224 */ /* 0x000fce00078e0002 */
.L_x_1180:
[----:B------:R-:W-:Y:S05]  /*0a10*/  BSYNC.RECONVERGENT B0 ;  /* 0x0000000000007941 */ /* 0x000fea0003800200 */
.L_x_1179:
[----:B------:R-:W-:Y:S01]  /*0a20*/  MOV R2, 0x3eaaaaab ;  /* 0x3eaaaaab00027802 */ /* 0x000fe20000000f00 */
[----:B------:R-:W-:Y:S01]  /*0a30*/  IMAD.MOV.U32 R11, RZ, RZ, 0x40400000 ;  /* 0x40400000ff0b7424 */ /* 0x000fe200078e00ff */
[----:B-----5:R-:W-:Y:S01]  /*0a40*/  FCHK P0, R9, 3 ;  /* 0x4040000009007902 */ /* 0x020fe20000000000 */
[----:B------:R-:W-:Y:S02]  /*0a50*/  BSSY.RECONVERGENT B0, `(.L_x_1181) ;  /* 0x000000d000007945 */ /* 0x000fe40003800200 */
[----:B------:R-:W-:-:S04]  /*0a60*/  FFMA R11, R2, -R11, 1 ;  /* 0x3f800000020b7423 */ /* 0x000fc8000000080b */
[----:B------:R-:W-:Y:S01]  /*0a70*/  FFMA R2, R11, R2, 0.3333333432674407959 ;  /* 0x3eaaaaab0b027423 */ /* 0x000fe20000000002 */
[----:B------:R-:W1:Y:S03]  /*0a80*/  F2I.TRUNC.NTZ R7, R6 ;  /* 0x0000000600077305 */ /* 0x000e66000020f100 */
[----:B------:R-:W-:-:S04]  /*0a90*/  FFMA R8, R2, R9, RZ ;  /* 0x0000000902087223 */ /* 0x000fc800000000ff */
[----:B------:R-:W-:-:S04]  /*0aa0*/  FFMA R11, R8, -3, R9 ;  /* 0xc0400000080b7823 */ /* 0x000fc80000000009 */
[----:B------:R-:W-:Y:S01]  /*0ab0*/  FFMA R2, R2, R11, R8 ;  /* 0x0000000b02027223 */ /* 0x000fe20000000008 */
[----:B-1----:R-:W-:Y:S01]  /*0ac0*/  LEA R4, R4, R7, 0x8 ;  /* 0x0000000704047211 */ /* 0x002fe200078e40ff */
[----:B------:R-:W-:Y:S06]  /*0ad0*/  @!P0 BRA `(.L_x_1182) ;  /* 0x0000000000108947 */ /* 0x000fec0003800000 */
[----:B------:R-:W-:Y:S02]  /*0ae0*/  HFMA2 R7, -RZ, RZ, 2.125, 0 ;  /* 0x40400000ff077431 */ /* 0x000fe400000001ff */
[----:B------:R-:W-:Y:S01]  /*0af0*/  IMAD.MOV.U32 R2, RZ, RZ, R9 ;  /* 0x000000ffff027224 */ /* 0x000fe200078e0009 */
[----:B------:R-:W-:-:S07]  /*0b00*/  MOV R10, 0xb20 ;  /* 0x00000b20000a7802 */ /* 0x000fce0000000f00 */
[----:B--2---:R-:W-:Y:S05]  /*0b10*/  CALL.REL.NOINC `($__internal_10_$__cuda_sm3x_div_rn_noftz_f32_slowpath) ;  /* 0x00000000008c7944 */ /* 0x004fea0003c00000 */
.L_x_1182:
[----:B------:R-:W-:Y:S05]  /*0b20*/  BSYNC.RECONVERGENT B0 ;  /* 0x0000000000007941 */ /* 0x000fea0003800200 */
.L_x_1181:
[----:B------:R-:W0:Y:S01]  /*0b30*/  F2I.TRUNC.NTZ R9, R2 ;  /* 0x0000000200097305 */ /* 0x000e22000020f100 */
[----:B--2---:R-:W-:Y:S01]  /*0b40*/  IMAD.WIDE R6, R3, 0x4, R20 ;  /* 0x0000000403067825 */ /* 0x004fe200078e0214 */
[----:B------:R-:W-:-:S04]  /*0b50*/  IADD3 R0, PT, PT, R0, 0x1, RZ ;  /* 0x0000000100007810 */ /* 0x000fc80007ffe0ff */
[----:B------:R-:W-:Y:S01]  /*0b60*/  ISETP.GE.AND P0, PT, R0, UR9, PT ;  /* 0x0000000900007c0c */ /* 0x000fe2000bf06270 */
[----:B0-----:R-:W-:Y:S02]  /*0b70*/  IMAD.U32 R11, R4, 0x100, R9 ;  /* 0x00000100040b7824 */ /* 0x001fe400078e0009 */
[----:B------:R-:W-:-:S03]  /*0b80*/  IMAD.WIDE R8, R3, 0x4, R18 ;  /* 0x0000000403087825 */ /* 0x000fc600078e0212 */
[----:B------:R-:W-:Y:S04]  /*0b90*/  STG.E desc[UR6][R6.64], R11 ;  /* 0x0000000b06007986 */ /* 0x000fe8000c101906 */
[----:B------:R0:W-:Y:S02]  /*0ba0*/  STG.E desc[UR6][R8.64], R3 ;  /* 0x0000000308007986 */ /* 0x0001e4000c101906 */
[----:B0-----:R-:W-:-:S05]  /*0bb0*/  VIADD R3, R3, UR4 ;  /* 0x0000000403037c36 */ /* 0x001fca0008000000 */
[----:B------:R-:W-:-:S13]  /*0bc0*/  ISETP.LT.AND P1, PT, R3, UR8, PT ;  /* 0x0000000803007c0c */ /* 0x000fda000bf21270 */
[----:B------:R-:W-:Y:S05]  /*0bd0*/  @!P0 BRA P1, `(.L_x_1183) ;  /* 0xfffffff400f08947 */ /* 0x000fea000083ffff */
[----:B------:R-:W-:Y:S05]  /*0be0*/  EXIT ;  /* 0x000000000000794d */ /* 0x000fea0003800000 */
        .weak           $__internal_9_$__cuda_sm20_sqrt_rn_f32_slowpath
        .type           $__internal_9_$__cuda_sm20_sqrt_rn_f32_slowpath,@function
        .size           $__internal_9_$__cuda_sm20_sqrt_rn_f32_slowpath,($__internal_10_$__cuda_sm3x_div_rn_noftz_f32_slowpath - $__internal_9_$__cuda_sm20_sqrt_rn_f32_slowpath)
$__internal_9_$__cuda_sm20_sqrt_rn_f32_slowpath:
        /* <DEDUP_REMOVED lines=16> */
[----:B------:R-:W-:-:S03]  /*0cf0*/  @!P0 MOV R2, R0 ;  /* 0x0000000000028202 */ /* 0x000fc60000000f00 */
[----:B------:R-:W-:-:S04]  /*0d00*/  @P0 FFMA R5, R6, R5, R7 ;  /* 0x0000000506050223 */ /* 0x000fc80000000007 */
[----:B------:R-:W-:-:S07]  /*0d10*/  @P0 FMUL.FTZ R2, R5, 2.3283064365386962891e-10 ;  /* 0x2f80000005020820 */ /* 0x000fce0000410000 */
.L_x_1184:
[----:B------:R-:W-:Y:S02]  /*0d20*/  HFMA2 R5, -RZ, RZ, 0, 0 ;  /* 0x00000000ff057431 */ /* 0x000fe400000001ff */
[----:B------:R-:W-:-:S04]  /*0d30*/  IMAD.MOV.U32 R4, RZ, RZ, R8 ;  /* 0x000000ffff047224 */ /* 0x000fc800078e0008 */
[----:B------:R-:W-:Y:S05]  /*0d40*/  RET.REL.NODEC R4 `(_Z12ParticleMoveP6float4S0_S0_PiPjS2_PfS3_ii) ;  /* 0xfffffff004ac7950 */ /* 0x000fea0003c3ffff */
        .weak           $__internal_10_$__cuda_sm3x_div_rn_noftz_f32_slowpath
        .type           $__internal_10_$__cuda_sm3x_div_rn_noftz_f32_slowpath,@function
        .size           $__internal_10_$__cuda_sm3x_div_rn_noftz_f32_slowpath,(.L_x_1237 - $__internal_10_$__cuda_sm3x_div_rn_noftz_f32_slowpath)
$__internal_10_$__cuda_sm3x_div_rn_noftz_f32_slowpath:
        /* <DEDUP_REMOVED lines=34> */
.L_x_1186:
[----:B------:R-:W-:Y:S01]  /*0f70*/  LEA R12, R8, 0xc0800000, 0x17 ;  /* 0xc0800000080c7811 */ /* 0x000fe200078eb8ff */
[----:B------:R-:W-:Y:S03]  /*0f80*/  BSSY.RECONVERGENT B2, `(.L_x_1191) ;  /* 0x0000036000027945 */ /* 0x000fe60003800200 */
[----:B------:R-:W-:Y:S01]  /*0f90*/  IADD3 R14, PT, PT, -R12, R7, RZ ;  /* 0x000000070c0e7210 */ /* 0x000fe20007ffe1ff */
[----:B------:R-:W-:-:S03]  /*0fa0*/  VIADD R7, R11, 0xffffff81 ;  /* 0xffffff810b077836 */ /* 0x000fc60000000000 */
        /* <DEDUP_REMOVED lines=31> */
[----:B------:R-:W-:Y:S02]  /*11a0*/  IADD3 R15, PT, PT, R7, 0x20, RZ ;  /* 0x00000020070f7810 */ /* 0x000fe40007ffe0ff */
        /* <DEDUP_REMOVED lines=11> */
[----:B------:R-:W-:-:S05]  /*1260*/  LOP3.LUT R6, R6, R7, RZ, 0xc0, !PT ;  /* 0x0000000706067212 */ /* 0x000fca00078ec0ff */
[----:B------:R-:W-:-:S05]  /*1270*/  IMAD.IADD R11, R11, 0x1, R6 ;  /* 0x000000010b0b7824 */ /* 0x000fca00078e0206 */
[----:B------:R-:W-:Y:S01]  /*1280*/  LOP3.LUT R2, R11, R2, RZ, 0xfc, !PT ;  /* 0x000000020b027212 */ /* 0x000fe200078efcff */
[----:B------:R-:W-:Y:S06]  /*1290*/  BRA `(.L_x_1194) ;  /* 0x0000000000107947 */ /* 0x000fec0003800000 */
.L_x_1193:
[----:B------:R-:W-:-:S04]  /*12a0*/  LOP3.LUT R2, R2, 0x80000000, RZ, 0xc0, !PT ;  /* 0x8000000002027812 */ /* 0x000fc800078ec0ff */
[----:B------:R-:W-:Y:S01]  /*12b0*/  LOP3.LUT R2, R2, 0x7f800000, RZ, 0xfc, !PT ;  /* 0x7f80000002027812 */ /* 0x000fe200078efcff */
[----:B------:R-:W-:Y:S06]  /*12c0*/  BRA `(.L_x_1194) ;  /* 0x0000000000047947 */ /* 0x000fec0003800000 */
.L_x_1192:
[----:B------:R-:W-:-:S07]  /*12d0*/  LEA R2, R17, R2, 0x17 ;  /* 0x0000000211027211 */ /* 0x000fce00078eb8ff */
.L_x_1194:
[----:B------:R-:W-:Y:S05]  /*12e0*/  BSYNC.RECONVERGENT B2 ;  /* 0x0000000000027941 */ /* 0x000fea0003800200 */
.L_x_1191:
[----:B------:R-:W-:Y:S05]  /*12f0*/  BRA `(.L_x_1195) ;  /* 0x0000000000207947 */ /* 0x000fea0003800000 */
.L_x_1190:
[----:B------:R-:W-:-:S04]  /*1300*/  LOP3.LUT R2, R7, 0x80000000, R2, 0x48, !PT ;  /* 0x8000000007027812 */ /* 0x000fc800078e4802 */
[----:B------:R-:W-:Y:S01]  /*1310*/  LOP3.LUT R2, R2, 0x7f800000, RZ, 0xfc, !PT ;  /* 0x7f80000002027812 */ /* 0x000fe200078efcff */
[----:B------:R-:W-:Y:S06]  /*1320*/  BRA `(.L_x_1195) ;  /* 0x0000000000147947 */ /* 0x000fec0003800000 */
.L_x_1189:
[----:B------:R-:W-:Y:S01]  /*1330*/  LOP3.LUT R2, R7, 0x80000000, R2, 0x48, !PT ;  /* 0x8000000007027812 */ /* 0x000fe200078e4802 */
[----:B------:R-:W-:Y:S06]  /*1340*/  BRA `(.L_x_1195) ;  /* 0x00000000000c7947 */ /* 0x000fec0003800000 */
.L_x_1188:
[----:B------:R-:W0:Y:S01]  /*1350*/  MUFU.RSQ R2, -QNAN ;  /* 0xffc0000000027908 */ /* 0x000e220000001400 */
[----:B------:R-:W-:Y:S05]  /*1360*/  BRA `(.L_x_1195) ;  /* 0x0000000000047947 */ /* 0x000fea0003800000 */
.L_x_1187:
[----:B------:R-:W-:-:S07]  /*1370*/  FADD.FTZ R2, R2, R7 ;  /* 0x0000000702027221 */ /* 0x000fce0000010000 */
.L_x_1195:
[----:B------:R-:W-:Y:S05]  /*1380*/  BSYNC.RECONVERGENT B1 ;  /* 0x0000000000017941 */ /* 0x000fea0003800200 */
.L_x_1185:
[----:B------:R-:W-:-:S04]  /*1390*/  HFMA2 R11, -RZ, RZ, 0, 0 ;  /* 0x00000000ff0b7431 */ /* 0x000fc800000001ff */
[----:B0-----:R-:W-:Y:S05]  /*13a0*/  RET.REL.NODEC R10 `(_Z12ParticleMoveP6float4S0_S0_PiPjS2_PfS3_ii) ;  /* 0xffffffec0a147950 */ /* 0x001fea0003c3ffff */
.L_x_1196:
        /* <DEDUP_REMOVED lines=13> */
.L_x_1237:


//--------------------- .text._Z16UpdateTrackIndexPjS_S_S_ii --------------------------
	.section	.text._Z16UpdateTrackIndexPjS_S_S_ii,"ax",@progbits
	.align	128
        .global         _Z16UpdateTrackIndexPjS_S_S_ii
        .type           _Z16UpdateTrackIndexPjS_S_S_ii,@function
        .size           _Z16UpdateTrackIndexPjS_S_S_ii,(.L_x_1259 - _Z16UpdateTrackIndexPjS_S_S_ii)
        .other          _Z16UpdateTrackIndexPjS_S_S_ii,@"STO_CUDA_ENTRY STV_DEFAULT"
_Z16UpdateTrackIndexPjS_S_S_ii:
.text._Z16UpdateTrackIndexPjS_S_S_ii:
        /* <DEDUP_REMOVED lines=12> */
[----:B------:R-:W-:Y:S01]  /*00c0*/  HFMA2 R0, -RZ, RZ, 0, 0 ;  /* 0x00000000ff007431 */ /* 0x000fe200000001ff */
[----:B------:R-:W-:Y:S01]  /*00d0*/  MOV R21, R5 ;  /* 0x0000000500157202 */ /* 0x000fe20000000f00 */
[----:B------:R-:W2:Y:S04]  /*00e0*/  LDCU.64 UR6, c[0x0][0x358] ;  /* 0x00006b00ff0677ac */ /* 0x000ea80008000a00 */
[----:B------:R-:W3:Y:S08]  /*00f0*/  LDC.64 R14, c[0x0][0x388] ;  /* 0x0000e200ff0e7b82 */ /* 0x000ef00000000a00 */
[----:B------:R-:W4:Y:S01]  /*0100*/  LDC.64 R16, c[0x0][0x390] ;  /* 0x0000e400ff107b82 */ /* 0x000f220000000a00 */
[----:B-1----:R-:W-:-:S07]  /*0110*/  UIMAD UR4, UR5, UR4, URZ ;  /* 0x00000004050472a4 */ /* 0x002fce000f8e02ff */
[----:B--2---:R-:W1:Y:S05]  /*0120*/  LDC.64 R18, c[0x0][0x398] ;  /* 0x0000e600ff127b82 */ /* 0x004e6a0000000a00 */
.L_x_1197:
[----:B0-----:R-:W-:-:S06]  /*0130*/  IMAD.WIDE R4, R21, 0x4, R12 ;  /* 0x0000000415047825 */ /* 0x001fcc00078e020c */
[----:B------:R-:W3:Y:S02]  /*0140*/  LDG.E R5, desc[UR6][R4.64] ;  /* 0x0000000604057981 */ /* 0x000ee4000c1e1900 */
[----:B---3--:R-:W-:-:S06]  /*0150*/  IMAD.WIDE.U32 R6, R5, 0x4, R14 ;  /* 0x0000000405067825 */ /* 0x008fcc00078e000e */
[----:B------:R-:W1:Y:S01]  /*0160*/  LDG.E R7, desc[UR6][R6.64] ;  /* 0x0000000606077981 */ /* 0x000e62000c1e1900 */
[----:B----4-:R-:W-:Y:S01]  /*0170*/  IMAD.WIDE R8, R21, 0x4, R16 ;  /* 0x0000000415087825 */ /* 0x010fe200078e0210 */
[----:B------:R-:W-:-:S04]  /*0180*/  IADD3 R0, PT, PT, R0, 0x1, RZ ;  /* 0x0000000100007810 */ /* 0x000fc80007ffe0ff */
[----:B------:R-:W-:Y:S01]  /*0190*/  ISETP.GE.AND P0, PT, R0, R3, PT ;  /* 0x000000030000720c */ /* 0x000fe20003f06270 */
[----:B-1----:R-:W-:Y:S01]  /*01a0*/  IMAD.WIDE.U32 R10, R7, 0x4, R18 ;  /* 0x00000004070a7825 */ /* 0x002fe200078e0012 */
[----:B------:R-:W-:Y:S04]  /*01b0*/  STG.E desc[UR6][R8.64], R7 ;  /* 0x0000000708007986 */ /* 0x000fe8000c101906 */
[----:B------:R0:W-:Y:S02]  /*01c0*/  STG.E desc[UR6][R10.64], R21 ;  /* 0x000000150a007986 */ /* 0x0001e4000c101906 */
[----:B0-----:R-:W-:-:S04]  /*01d0*/  IADD3 R21, PT, PT, R21, UR4, RZ ;  /* 0x0000000415157c10 */ /* 0x001fc8000fffe0ff */
[----:B------:R-:W-:-:S13]  /*01e0*/  ISETP.LT.AND P1, PT, R21, R2, PT ;  /* 0x000000021500720c */ /* 0x000fda0003f21270 */
[----:B------:R-:W-:Y:S05]  /*01f0*/  @!P0 BRA P1, `(.L_x_1197) ;  /* 0xfffffffc00cc8947 */ /* 0x000fea000083ffff */
[----:B------:R-:W-:Y:S05]  /*0200*/  EXIT ;  /* 0x000000000000794d */ /* 0x000fea0003800000 */
.L_x_1198:
        /* <DEDUP_REMOVED lines=15> */
.L_x_1259:


//--------------------- .text._Z9ArrayCopyP6float4S0_S0_S0_PjPiS1_ii --------------------------
	.section	.text._Z9ArrayCopyP6float4S0_S0_S0_PjPiS1_ii,"ax",@progbits
	.align	128
        .global         _Z9ArrayCopyP6float4S0_S0_S0_PjPiS1_ii
        .type           _Z9ArrayCopyP6float4S0_S0_S0_PjPiS1_ii,@function
        .size           _Z9ArrayCopyP6float4S0_S0_S0_PjPiS1_ii,(.L_x_1260 - _Z9ArrayCopyP6float4S0_S0_S0_PjPiS1_ii)
        .other          _Z9ArrayCopyP6float4S0_S0_S0_PjPiS1_ii,@"STO_CUDA_ENTRY STV_DEFAULT"
_Z9ArrayCopyP6float4S0_S0_S0_PjPiS1_ii:
.text._Z9ArrayCopyP6float4S0_S0_S0_PjPiS1_ii:
        /* <DEDUP_REMOVED lines=13> */
[----:B------:R-:W2:Y:S05]  /*00d0*/  LDCU.64 UR6, c[0x0][0x358] ;  /* 0x00006b00ff0677ac */ /* 0x000eaa0008000a00 */
[----:B------:R-:W3:Y:S01]  /*00e0*/  LDC.64 R20, c[0x0][0x3b0] ;  /* 0x0000ec00ff147b82 */ /* 0x000ee20000000a00 */
[----:B------:R-:W4:Y:S07]  /*00f0*/  LDCU.64 UR8, c[0x0][0x3b8] ;  /* 0x00007700ff0877ac */ /* 0x000f2e0008000a00 */
[----:B------:R-:W0:Y:S01]  /*0100*/  LDC.64 R18, c[0x0][0x3a8] ;  /* 0x0000ea00ff127b82 */ /* 0x000e220000000a00 */
[----:B-1----:R-:W-:-:S07]  /*0110*/  UIMAD UR4, UR5, UR4, URZ ;  /* 0x00000004050472a4 */ /* 0x002fce000f8e02ff */
[----:B------:R-:W1:Y:S08]  /*0120*/  LDC.64 R16, c[0x0][0x380] ;  /* 0x0000e000ff107b82 */ /* 0x000e700000000a00 */
[----:B------:R-:W0:Y:S08]  /*0130*/  LDC.64 R14, c[0x0][0x388] ;  /* 0x0000e200ff0e7b82 */ /* 0x000e300000000a00 */
[----:B------:R-:W0:Y:S08]  /*0140*/  LDC.64 R12, c[0x0][0x390] ;  /* 0x0000e400ff0c7b82 */ /* 0x000e300000000a00 */
[----:B--2-4-:R-:W0:Y:S02]  /*0150*/  LDC.64 R2, c[0x0][0x398] ;  /* 0x0000e600ff027b82 */ /* 0x014e240000000a00 */
.L_x_1204:
[----:B---3--:R-:W-:-:S06]  /*0160*/  IMAD.WIDE R26, R25, 0x4, R20 ;  /* 0x00000004191a7825 */ /* 0x008fcc00078e0214 */
[----:B------:R-:W1:Y:S02]  /*0170*/  LDG.E R27, desc[UR6][R26.64] ;  /* 0x000000061a1b7981 */ /* 0x000e64000c1e1900 */
[----:B-1----:R-:W-:-:S06]  /*0180*/  IMAD.WIDE.U32 R4, R27, 0x10, R16 ;  /* 0x000000101b047825 */ /* 0x002fcc00078e0010 */
[----:B------:R-:W2:Y:S01]  /*0190*/  LDG.E.128 R4, desc[UR6][R4.64] ;  /* 0x0000000604047981 */ /* 0x000ea2000c1e1d00 */
[----:B0-----:R-:W-:-:S04]  /*01a0*/  IMAD.WIDE R28, R25, 0x10, R14 ;  /* 0x00000010191c7825 */ /* 0x001fc800078e020e */
[----:B------:R-:W-:Y:S01]  /*01b0*/  IMAD.WIDE.U32 R8, R27, 0x10, R12 ;  /* 0x000000101b087825 */ /* 0x000fe200078e000c */
[----:B--2---:R0:W-:Y:S05]  /*01c0*/  STG.E.128 desc[UR6][R28.64], R4 ;  /* 0x000000041c007986 */ /* 0x0041ea000c101d06 */
[----:B------:R-:W2:Y:S01]  /*01d0*/  LDG.E.128 R8, desc[UR6][R8.64] ;  /* 0x0000000608087981 */ /* 0x000ea2000c1e1d00 */
[C---:B------:R-:W-:Y:S01]  /*01e0*/  IMAD.WIDE R26, R25.reuse, 0x10, R2 ;  /* 0x00000010191a7825 */ /* 0x040fe200078e0202 */
[----:B------:R-:W-:Y:S01]  /*01f0*/  ISETP.NE.AND P0, PT, R25, RZ, PT ;  /* 0x000000ff1900720c */ /* 0x000fe20003f05270 */
[----:B------:R-:W-:Y:S04]  /*0200*/  BSSY.RECONVERGENT B0, `(.L_x_1199) ;  /* 0x0000011000007945 */ /* 0x000fe80003800200 */
[----:B------:R-:W-:Y:S01]  /*0210*/  BSSY.RELIABLE B1, `(.L_x_1200) ;  /* 0x000000d000017945 */ /* 0x000fe20003800100 */
[----:B--2---:R0:W-:Y:S07]  /*0220*/  STG.E.128 desc[UR6][R26.64], R8 ;  /* 0x000000081a007986 */ /* 0x0041ee000c101d06 */
[----:B------:R-:W-:Y:S05]  /*0230*/  @P0 BRA `(.L_x_1201) ;  /* 0x00000000000c0947 */ /* 0x000fea0003800000 */
[----:B0-----:R-:W-:-:S06]  /*0240*/  IMAD.WIDE R4, RZ, 0x4, R22 ;  /* 0x00000004ff047825 */ /* 0x001fcc00078e0216 */
[----:B------:R0:W5:Y:S01]  /*0250*/  LDG.E R5, desc[UR6][R4.64] ;  /* 0x0000000604057981 */ /* 0x000162000c1e1900 */
[----:B------:R-:W-:Y:S05]  /*0260*/  BRA `(.L_x_1202) ;  /* 0x00000000001c7947 */ /* 0x000fea0003800000 */
.L_x_1201:
[----:B0-----:R-:W-:-:S05]  /*0270*/  IMAD.WIDE R4, R25, 0x4, R22 ;  /* 0x0000000419047825 */ /* 0x001fca00078e0216 */
[----:B------:R-:W2:Y:S04]  /*0280*/  LDG.E R6, desc[UR6][R4.64] ;  /* 0x0000000604067981 */ /* 0x000ea8000c1e1900 */
[----:B------:R-:W2:Y:S02]  /*0290*/  LDG.E R7, desc[UR6][R4.64+-0x4] ;  /* 0xfffffc0604077981 */ /* 0x000ea4000c1e1900 */
[----:B--2---:R-:W-:-:S13]  /*02a0*/  ISETP.NE.AND P0, PT, R6, R7, PT ;  /* 0x000000070600720c */ /* 0x004fda0003f05270 */
[----:B------:R-:W-:Y:S05]  /*02b0*/  @!P0 BREAK.RELIABLE B1 ;  /* 0x0000000000018942 */ /* 0x000fea0003800100 */
[----:B------:R-:W-:Y:S05]  /*02c0*/  @!P0 BRA `(.L_x_1203) ;  /* 0x0000000000108947 */ /* 0x000fea0003800000 */
[----:B------:R-:W-:-:S07]  /*02d0*/  MOV R5, R6 ;  /* 0x0000000600057202 */ /* 0x000fce0000000f00 */
.L_x_1202:
[----:B------:R-:W-:Y:S05]  /*02e0*/  BSYNC.RELIABLE B1 ;  /* 0x0000000000017941 */ /* 0x000fea0003800100 */
.L_x_1200:
[----:B0----5:R-:W-:-:S05]  /*02f0*/  IMAD.WIDE.U32 R4, R5, 0x4, R18 ;  /* 0x0000000405047825 */ /* 0x021fca00078e0012 */
[----:B------:R0:W-:Y:S02]  /*0300*/  STG.E desc[UR6][R4.64], R25 ;  /* 0x0000001904007986 */ /* 0x0001e4000c101906 */
.L_x_1203:
[----:B------:R-:W-:Y:S05]  /*0310*/  BSYNC.RECONVERGENT B0 ;  /* 0x0000000000007941 */ /* 0x000fea0003800200 */
.L_x_1199:
[----:B------:R-:W-:Y:S02]  /*0320*/  IADD3 R0, PT, PT, R0, 0x1, RZ ;  /* 0x0000000100007810 */ /* 0x000fe40007ffe0ff */
[----:B0-----:R-:W-:Y:S02]  /*0330*/  IADD3 R25, PT, PT, R25, UR4, RZ ;  /* 0x0000000419197c10 */ /* 0x001fe4000fffe0ff */
[----:B------:R-:W-:Y:S02]  /*0340*/  ISETP.GE.AND P0, PT, R0, UR9, PT ;  /* 0x0000000900007c0c */ /* 0x000fe4000bf06270 */
[----:B------:R-:W-:-:S13]  /*0350*/  ISETP.LT.AND P1, PT, R25, UR8, PT ;  /* 0x0000000819007c0c */ /* 0x000fda000bf21270 */
[----:B------:R-:W-:Y:S05]  /*0360*/  @!P0 BRA P1, `(.L_x_1204) ;  /* 0xfffffffc007c8947 */ /* 0x000fea000083ffff */
[----:B------:R-:W-:Y:S05]  /*0370*/  EXIT ;  /* 0x000000000000794d */ /* 0x000fea0003800000 */
.L_x_1205:
        /* <DEDUP_REMOVED lines=16> */
.L_x_1260:


//--------------------- .text._Z13InitCellStartPii --------------------------
	.section	.text._Z13InitCellStartPii,"ax",@progbits
	.align	128
        .global         _Z13InitCellStartPii
        .type           _Z13InitCellStartPii,@function
        .size           _Z13InitCellStartPii,(.L_x_1261 - _Z13InitCellStartPii)
        .other          _Z13InitCellStartPii,@"STO_CUDA_ENTRY STV_DEFAULT"
_Z13InitCellStartPii:
.text._Z13InitCellStartPii:
[----:B------:R-:W-:Y:S01]  /*0000*/  LDC R1, c[0x0][0x37c] ;  /* 0x0000df00ff017b82 */ /* 0x000fe20000000800 */
[----:B------:R-:W0:Y:S07]  /*0010*/  S2R R0, SR_TID.X ;  /* 0x0000000000007919 */ /* 0x000e2e0000002100 */
[----:B------:R-:W1:Y:S01]  /*0020*/  S2UR UR4, SR_CTAID.X ;  /* 0x00000000000479c3 */ /* 0x000e620000002500 */
[----:B------:R-:W1:Y:S07]  /*0030*/  LDCU UR5, c[0x0][0x360] ;  /* 0x00006c00ff0577ac */ /* 0x000e6e0008000800 */
[----:B------:R-:W0:Y:S01]  /*0040*/  LDC R7, c[0x0][0x388] ;  /* 0x0000e200ff077b82 */ /* 0x000e220000000800 */
[----:B-1----:R-:W-:-:S06]  /*0050*/  UIMAD UR4, UR5, UR4, URZ ;  /* 0x00000004050472a4 */ /* 0x002fcc000f8e02ff */
[----:B0-----:R-:W-:-:S05]  /*0060*/  IMAD R0, R7, UR4, R0 ;  /* 0x0000000407007c24 */ /* 0x001fca000f8e0200 */
[----:B------:R-:W-:-:S04]  /*0070*/  ISETP.GT.AND P0, PT, R0, 0xffffff, PT ;  /* 0x00ffffff0000780c */ /* 0x000fc80003f04270 */
[----:B------:R-:W-:-:S13]  /*0080*/  ISETP.LT.OR P0, PT, R7, 0x1, P0 ;  /* 0x000000010700780c */ /* 0x000fda0000701670 */
[----:B------:R-:W-:Y:S05]  /*0090*/  @P0 EXIT ;  /* 0x000000000000094d */ /* 0x000fea0003800000 */
[----:B------:R-:W0:Y:S01]  /*00a0*/  LDC.64 R4, c[0x0][0x380] ;  /* 0x0000e000ff047b82 */ /* 0x000e220000000a00 */
[----:B------:R-:W1:Y:S01]  /*00b0*/  LDCU UR4, c[0x0][0x370] ;  /* 0x00006e00ff0477ac */ /* 0x000e620008000800 */
[----:B------:R-:W-:Y:S02]  /*00c0*/  IMAD.MOV.U32 R6, RZ, RZ, RZ ;  /* 0x000000ffff067224 */ /* 0x000fe400078e00ff */
[----:B------:R-:W-:Y:S01]  /*00d0*/  IMAD.MOV.U32 R9, RZ, RZ, -0x1 ;  /* 0xffffffffff097424 */ /* 0x000fe200078e00ff */
[----:B------:R-:W2:Y:S01]  /*00e0*/  LDCU.64 UR6, c[0x0][0x358] ;  /* 0x00006b00ff0677ac */ /* 0x000ea20008000a00 */
[----:B-1----:R-:W-:-:S12]  /*00f0*/  UIMAD UR4, UR5, UR4, URZ ;  /* 0x00000004050472a4 */ /* 0x002fd8000f8e02ff */
.L_x_1206:
[----:B0-----:R-:W-:Y:S01]  /*0100*/  IMAD.WIDE R2, R0, 0x4, R4 ;  /* 0x0000000400027825 */ /* 0x001fe200078e0204 */
[----:B------:R-:W-:-:S03]  /*0110*/  IADD3 R6, PT, PT, R6, 0x1, RZ ;  /* 0x0000000106067810 */ /* 0x000fc60007ffe0ff */
[----:B------:R-:W-:Y:S01]  /*0120*/  VIADD R0, R0, UR4 ;  /* 0x0000000400007c36 */ /* 0x000fe20008000000 */
[----:B--2---:R1:W-:Y:S01]  /*0130*/  STG.E desc[UR6][R2.64], R9 ;  /* 0x0000000902007986 */ /* 0x0043e2000c101906 */
[----:B------:R-:W-:-:S03]  /*0140*/  ISETP.GE.AND P0, PT, R6, R7, PT ;  /* 0x000000070600720c */ /* 0x000fc60003f06270 */
[----:B------:R-:W-:-:S13]  /*0150*/  ISETP.LT.AND P1, PT, R0, 0x1000000, PT ;  /* 0x010000000000780c */ /* 0x000fda0003f21270 */
[----:B-1----:R-:W-:Y:S05]  /*0160*/  @!P0 BRA P1, `(.L_x_1206) ;  /* 0xfffffffc00e48947 */ /* 0x002fea000083ffff */
[----:B------:R-:W-:Y:S05]  /*0170*/  EXIT ;  /* 0x000000000000794d */ /* 0x000fea0003800000 */
.L_x_1207:
        /* <DEDUP_REMOVED lines=16> */
.L_x_1261:


//--------------------- .text._Z16InitialiseDeviceP6float4S0_PjS1_S1_S1_Pfii --------------------------
	.section	.text._Z16InitialiseDeviceP6float4S0_PjS1_S1_S1_Pfii,"ax",@progbits
	.align	128
        .global         _Z16InitialiseDeviceP6float4S0_PjS1_S1_S1_Pfii
        .type           _Z16InitialiseDeviceP6float4S0_PjS1_S1_S1_Pfii,@function
        .size           _Z16InitialiseDeviceP6float4S0_PjS1_S1_S1_Pfii,(.L_x_1238 - _Z16InitialiseDeviceP6float4S0_PjS1_S1_S1_Pfii)
        .other          _Z16InitialiseDeviceP6float4S0_PjS1_S1_S1_Pfii,@"STO_CUDA_ENTRY STV_DEFAULT"
_Z16InitialiseDeviceP6float4S0_PjS1_S1_S1_Pfii:
.text._Z16InitialiseDeviceP6float4S0_PjS1_S1_S1_Pfii:
        /* <DEDUP_REMOVED lines=12> */
[----:B------:R-:W-:Y:S01]  /*00c0*/  IMAD.MOV.U32 R2, RZ, RZ, RZ ;  /* 0x000000ffff027224 */ /* 0x000fe200078e00ff */
[----:B------:R-:W2:Y:S05]  /*00d0*/  LDCU.64 UR6, c[0x0][0x358] ;  /* 0x00006b00ff0677ac */ /* 0x000eaa0008000a00 */
[----:B------:R-:W3:Y:S01]  /*00e0*/  LDC.64 R16, c[0x0][0x388] ;  /* 0x0000e200ff107b82 */ /* 0x000ee20000000a00 */
[----:B------:R-:W4:Y:S07]  /*00f0*/  LDCU.64 UR8, c[0x0][0x3b8] ;  /* 0x00007700ff0877ac */ /* 0x000f2e0008000a00 */
[----:B------:R-:W0:Y:S01]  /*0100*/  LDC.64 R14, c[0x0][0x390] ;  /* 0x0000e400ff0e7b82 */ /* 0x000e220000000a00 */
[----:B-1----:R-:W-:-:S07]  /*0110*/  UIMAD UR4, UR5, UR4, URZ ;  /* 0x00000004050472a4 */ /* 0x002fce000f8e02ff */
[----:B------:R-:W1:Y:S08]  /*0120*/  LDC.64 R12, c[0x0][0x398] ;  /* 0x0000e600ff0c7b82 */ /* 0x000e700000000a00 */
[----:B------:R-:W0:Y:S08]  /*0130*/  LDC.64 R10, c[0x0][0x3a0] ;  /* 0x0000e800ff0a7b82 */ /* 0x000e300000000a00 */
[----:B--2-4-:R-:W0:Y:S02]  /*0140*/  LDC.64 R8, c[0x0][0x3a8] ;  /* 0x0000ea00ff087b82 */ /* 0x014e240000000a00 */
.L_x_1214:
[C---:B------:R-:W-:Y:S01]  /*0150*/  ISETP.NE.AND P0, PT, R21.reuse, RZ, PT ;  /* 0x000000ff1500720c */ /* 0x040fe20003f05270 */
[----:B0-----:R-:W-:-:S12]  /*0160*/  IMAD.WIDE R4, R21, 0x10, R18 ;  /* 0x0000001015047825 */ /* 0x001fd800078e0212 */
[----:B------:R-:W0:Y:S02]  /*0170*/  @!P0 LDC.64 R22, c[0x0][0x3b0] ;  /* 0x0000ec00ff168b82 */ /* 0x000e240000000a00 */
[----:B0-----:R0:W-:Y:S04]  /*0180*/  @!P0 STG.E desc[UR6][R22.64], RZ ;  /* 0x000000ff16008986 */ /* 0x0011e8000c101906 */
[----:B------:R-:W2:Y:S01]  /*0190*/  LDG.E.128 R4, desc[UR6][R4.64] ;  /* 0x0000000604047981 */ /* 0x000ea2000c1e1d00 */
[----:B------:R-:W-:Y:S01]  /*01a0*/  IMAD.MOV.U32 R3, RZ, RZ, 0x3eaaaaab ;  /* 0x3eaaaaabff037424 */ /* 0x000fe200078e00ff */
[----:B------:R-:W-:Y:S01]  /*01b0*/  BSSY.RECONVERGENT B0, `(.L_x_1208) ;  /* 0x000000c000007945 */ /* 0x000fe20003800200 */
[----:B------:R-:W-:-:S04]  /*01c0*/  IMAD.MOV.U32 R20, RZ, RZ, 0x40400000 ;  /* 0x40400000ff147424 */ /* 0x000fc800078e00ff */
[----:B------:R-:W-:-:S04]  /*01d0*/  FFMA R0, R3, -R20, 1 ;  /* 0x3f80000003007423 */ /* 0x000fc80000000814 */
[----:B------:R-:W-:Y:S01]  /*01e0*/  FFMA R3, R0, R3, 0.3333333432674407959 ;  /* 0x3eaaaaab00037423 */ /* 0x000fe20000000003 */
[----:B--2---:R-:W2:Y:S03]  /*01f0*/  FCHK P0, R4, 3 ;  /* 0x4040000004007902 */ /* 0x004ea60000000000 */
[----:B------:R-:W-:-:S04]  /*0200*/  FFMA R0, R4, R3, RZ ;  /* 0x0000000304007223 */ /* 0x000fc800000000ff */
[----:B------:R-:W-:-:S04]  /*0210*/  FFMA R7, R0, -3, R4 ;  /* 0xc040000000077823 */ /* 0x000fc80000000004 */
[----:B------:R-:W-:Y:S01]  /*0220*/  FFMA R24, R3, R7, R0 ;  /* 0x0000000703187223 */ /* 0x000fe20000000000 */
[----:B0-2---:R-:W-:Y:S06]  /*0230*/  @!P0 BRA `(.L_x_1209) ;  /* 0x00000000000c8947 */ /* 0x005fec0003800000 */
[----:B------:R-:W-:-:S07]  /*0240*/  MOV R22, 0x260 ;  /* 0x0000026000167802 */ /* 0x000fce0000000f00 */
[----:B-1-3--:R-:W-:Y:S05]  /*0250*/  CALL.REL.NOINC `($__internal_11_$__cuda_sm3x_div_rn_noftz_f32_slowpath) ;  /* 0x0000000000c87944 */ /* 0x00afea0003c00000 */
[----:B------:R-:W-:-:S07]  /*0260*/  IMAD.MOV.U32 R24, RZ, RZ, R3 ;  /* 0x000000ffff187224 */ /* 0x000fce00078e0003 */
.L_x_1209:
[----:B------:R-:W-:Y:S05]  /*0270*/  BSYNC.RECONVERGENT B0 ;  /* 0x0000000000007941 */ /* 0x000fea0003800200 */
.L_x_1208:
[----:B------:R-:W-:Y:S01]  /*0280*/  HFMA2 R3, -RZ, RZ, 1.666015625, -0.052093505859375 ;  /* 0x3eaaaaabff037431 */ /* 0x000fe200000001ff */
[----:B------:R-:W0:Y:S01]  /*0290*/  FCHK P0, R5, 3 ;  /* 0x4040000005007902 */ /* 0x000e220000000000 */
[----:B------:R-:W-:Y:S07]  /*02a0*/  BSSY.RECONVERGENT B0, `(.L_x_1210) ;  /* 0x000000c000007945 */ /* 0x000fee0003800200 */
[----:B------:R-:W2:Y:S01]  /*02b0*/  F2I.TRUNC.NTZ R24, R24 ;  /* 0x0000001800187305 */ /* 0x000ea2000020f100 */
[----:B------:R-:W-:-:S04]  /*02c0*/  FFMA R0, R3, -R20, 1 ;  /* 0x3f80000003007423 */ /* 0x000fc80000000814 */
[----:B------:R-:W-:-:S04]  /*02d0*/  FFMA R7, R0, R3, 0.3333333432674407959 ;  /* 0x3eaaaaab00077423 */ /* 0x000fc80000000003 */
[----:B------:R-:W-:-:S04]  /*02e0*/  FFMA R0, R5, R7, RZ ;  /* 0x0000000705007223 */ /* 0x000fc800000000ff */
[----:B------:R-:W-:-:S04]  /*02f0*/  FFMA R3, R0, -3, R5 ;  /* 0xc040000000037823 */ /* 0x000fc80000000005 */
[----:B------:R-:W-:Y:S01]  /*0300*/  FFMA R0, R7, R3, R0 ;  /* 0x0000000307007223 */ /* 0x000fe20000000000 */
[----:B0-2---:R-:W-:Y:S06]  /*0310*/  @!P0 BRA `(.L_x_1211) ;  /* 0x0000000000108947 */ /* 0x005fec0003800000 */
[----:B------:R-:W-:Y:S01]  /*0320*/  IMAD.MOV.U32 R4, RZ, RZ, R5 ;  /* 0x000000ffff047224 */ /* 0x000fe200078e0005 */
[----:B------:R-:W-:-:S07]  /*0330*/  MOV R22, 0x350 ;  /* 0x0000035000167802 */ /* 0x000fce0000000f00 */
[----:B-1-3--:R-:W-:Y:S05]  /*0340*/  CALL.REL.NOINC `($__internal_11_$__cuda_sm3x_div_rn_noftz_f32_slowpath) ;  /* 0x00000000008c7944 */ /* 0x00afea0003c00000 */
[----:B------:R-:W-:-:S07]  /*0350*/  IMAD.MOV.U32 R0, RZ, RZ, R3 ;  /* 0x000000ffff007224 */ /* 0x000fce00078e0003 */
.L_x_1211:
[----:B------:R-:W-:Y:S05]  /*0360*/  BSYNC.RECONVERGENT B0 ;  /* 0x0000000000007941 */ /* 0x000fea0003800200 */
.L_x_1210:
[----:B------:R-:W-:Y:S01]  /*0370*/  IMAD.MOV.U32 R5, RZ, RZ, 0x3eaaaaab ;  /* 0x3eaaaaabff057424 */ /* 0x000fe200078e00ff */
[----:B------:R-:W-:Y:S01]  /*0380*/  FCHK P0, R6, 3 ;  /* 0x4040000006007902 */ /* 0x000fe20000000000 */
[----:B------:R-:W-:Y:S02]  /*0390*/  BSSY.RECONVERGENT B0, `(.L_x_1212) ;  /* 0x000000c000007945 */ /* 0x000fe40003800200 */
[----:B------:R-:W-:-:S04]  /*03a0*/  FFMA R4, R5, -R20, 1 ;  /* 0x3f80000005047423 */ /* 0x000fc80000000814 */
[----:B------:R-:W-:Y:S01]  /*03b0*/  FFMA R22, R4, R5, 0.3333333432674407959 ;  /* 0x3eaaaaab04167423 */ /* 0x000fe20000000005 */
[----:B------:R-:W0:Y:S03]  /*03c0*/  F2I.TRUNC.NTZ R3, R0 ;  /* 0x0000000000037305 */ /* 0x000e26000020f100 */
[----:B------:R-:W-:-:S04]  /*03d0*/  FFMA R5, R6, R22, RZ ;  /* 0x0000001606057223 */ /* 0x000fc800000000ff */
[----:B------:R-:W-:Y:S01]  /*03e0*/  FFMA R4, R5, -3, R6 ;  /* 0xc040000005047823 */ /* 0x000fe20000000006 */
[----:B0-----:R-:W-:-:S03]  /*03f0*/  LEA R24, R24, R3, 0x8 ;  /* 0x0000000318187211 */ /* 0x001fc600078e40ff */
[----:B------:R-:W-:Y:S01]  /*0400*/  FFMA R3, R22, R4, R5 ;  /* 0x0000000416037223 */ /* 0x000fe20000000005 */
[----:B------:R-:W-:Y:S06]  /*0410*/  @!P0 BRA `(.L_x_1213) ;  /* 0x00000000000c8947 */ /* 0x000fec0003800000 */
[----:B------:R-:W-:Y:S01]  /*0420*/  IMAD.MOV.U32 R4, RZ, RZ, R6 ;  /* 0x000000ffff047224 */ /* 0x000fe200078e0006 */
[----:B------:R-:W-:-:S07]  /*0430*/  MOV R22, 0x450 ;  /* 0x0000045000167802 */ /* 0x000fce0000000f00 */
[----:B-1-3--:R-:W-:Y:S05]  /*0440*/  CALL.REL.NOINC `($__internal_11_$__cuda_sm3x_div_rn_noftz_f32_slowpath) ;  /* 0x00000000004c7944 */ /* 0x00afea0003c00000 */
.L_x_1213:
[----:B------:R-:W-:Y:S05]  /*0450*/  BSYNC.RECONVERGENT B0 ;  /* 0x0000000000007941 */ /* 0x000fea0003800200 */
.L_x_1212:
[----:B------:R-:W0:Y:S01]  /*0460*/  F2I.TRUNC.NTZ R3, R3 ;  /* 0x0000000300037305 */ /* 0x000e22000020f100 */
[----:B------:R-:W-:-:S04]  /*0470*/  IMAD.WIDE R4, R21, 0x4, R14 ;  /* 0x0000000415047825 */ /* 0x000fc800078e020e */
[----:B-1----:R-:W-:-:S04]  /*0480*/  IMAD.WIDE R6, R21, 0x4, R12 ;  /* 0x0000000415067825 */ /* 0x002fc800078e020c */
[----:B------:R-:W-:-:S04]  /*0490*/  IMAD.WIDE R22, R21, 0x4, R10 ;  /* 0x0000000415167825 */ /* 0x000fc800078e020a */
[----:B---3--:R-:W-:-:S04]  /*04a0*/  IMAD.WIDE R26, R21, 0x10, R16 ;  /* 0x00000010151a7825 */ /* 0x008fc800078e0210 */
[----:B0-----:R-:W-:Y:S02]  /*04b0*/  IMAD.U32 R29, R24, 0x100, R3 ;  /* 0x00000100181d7824 */ /* 0x001fe400078e0003 */
[----:B------:R-:W-:-:S03]  /*04c0*/  IMAD.WIDE R24, R21, 0x4, R8 ;  /* 0x0000000415187825 */ /* 0x000fc600078e0208 */
[----:B------:R-:W-:Y:S01]  /*04d0*/  STG.E desc[UR6][R4.64], R29 ;  /* 0x0000001d04007986 */ /* 0x000fe2000c101906 */
[----:B------:R-:W-:-:S03]  /*04e0*/  VIADD R2, R2, 0x1 ;  /* 0x0000000102027836 */ /* 0x000fc60000000000 */
[----:B------:R-:W-:Y:S02]  /*04f0*/  STG.E desc[UR6][R6.64], R21 ;  /* 0x0000001506007986 */ /* 0x000fe4000c101906 */
[----:B------:R-:W-:Y:S02]  /*0500*/  ISETP.GE.AND P0, PT, R2, UR9, PT ;  /* 0x0000000902007c0c */ /* 0x000fe4000bf06270 */
[----:B------:R-:W-:Y:S04]  /*0510*/  STG.E desc[UR6][R22.64], R21 ;  /* 0x0000001516007986 */ /* 0x000fe8000c101906 */
[----:B------:R0:W-:Y:S04]  /*0520*/  STG.E desc[UR6][R24.64], R21 ;  /* 0x0000001518007986 */ /* 0x0001e8000c101906 */
[----:B------:R2:W-:Y:S01]  /*0530*/  STG.E.128 desc[UR6][R26.64], RZ ;  /* 0x000000ff1a007986 */ /* 0x0005e2000c101d06 */
[----:B0-----:R-:W-:-:S04]  /*0540*/  IADD3 R21, PT, PT, R21, UR4, RZ ;  /* 0x0000000415157c10 */ /* 0x001fc8000fffe0ff */
[----:B------:R-:W-:-:S13]  /*0550*/  ISETP.LT.AND P1, PT, R21, UR8, PT ;  /* 0x0000000815007c0c */ /* 0x000fda000bf21270 */
[----:B--2---:R-:W-:Y:S05]  /*0560*/  @!P0 BRA P1, `(.L_x_1214) ;  /* 0xfffffff800f88947 */ /* 0x004fea000083ffff */
[----:B------:R-:W-:Y:S05]  /*0570*/  EXIT ;  /* 0x000000000000794d */ /* 0x000fea0003800000 */
        .weak           $__internal_11_$__cuda_sm3x_div_rn_noftz_f32_slowpath
        .type           $__internal_11_$__cuda_sm3x_div_rn_noftz_f32_slowpath,@function
        .size           $__internal_11_$__cuda_sm3x_div_rn_noftz_f32_slowpath,(.L_x_1238 - $__internal_11_$__cuda_sm3x_div_rn_noftz_f32_slowpath)
$__internal_11_$__cuda_sm3x_div_rn_noftz_f32_slowpath:
[----:B------:R-:W-:Y:S01]  /*0580*/  SHF.R.U32.HI R7, RZ, 0x17, R20 ;  /* 0x00000017ff077819 */ /* 0x000fe20000011614 */
[----:B------:R-:W-:Y:S01]  /*0590*/  BSSY.RECONVERGENT B1, `(.L_x_1215) ;  /* 0x0000065000017945 */ /* 0x000fe20003800200 */
[--C-:B------:R-:W-:Y:S01]  /*05a0*/  SHF.R.U32.HI R0, RZ, 0x17, R4.reuse ;  /* 0x00000017ff007819 */ /* 0x100fe20000011604 */
[----:B------:R-:W-:Y:S01]  /*05b0*/  IMAD.MOV.U32 R25, RZ, RZ, R4 ;  /* 0x000000ffff197224 */ /* 0x000fe200078e0004 */
[----:B------:R-:W-:Y:S02]  /*05c0*/  LOP3.LUT R7, R7, 0xff, RZ, 0xc0, !PT ;  /* 0x000000ff07077812 */ /* 0x000fe400078ec0ff */
[----:B------:R-:W-:Y:S02]  /*05d0*/  LOP3.LUT R0, R0, 0xff, RZ, 0xc0, !PT ;  /* 0x000000ff00007812 */ /* 0x000fe400078ec0ff */
[----:B------:R-:W-:Y:S01]  /*05e0*/  MOV R26, 0x40400000 ;  /* 0x40400000001a7802 */ /* 0x000fe20000000f00 */
[----:B------:R-:W-:Y:S02]  /*05f0*/  VIADD R27, R7, 0xffffffff ;  /* 0xffffffff071b7836 */ /* 0x000fe40000000000 */
[----:B------:R-:W-:-:S03]  /*0600*/  VIADD R28, R0, 0xffffffff ;  /* 0xffffffff001c7836 */ /* 0x000fc60000000000 */
[----:B------:R-:W-:-:S04]  /*0610*/  ISETP.GT.U32.AND P0, PT, R27, 0xfd, PT ;  /* 0x000000fd1b00780c */ /* 0x000fc80003f04070 */
[----:B------:R-:W-:-:S13]  /*0620*/  ISETP.GT.U32.OR P0, PT, R28, 0xfd, P0 ;  /* 0x000000fd1c00780c */ /* 0x000fda0000704470 */
[----:B------:R-:W-:Y:S01]  /*0630*/  @!P0 IMAD.MOV.U32 R23, RZ, RZ, RZ ;  /* 0x000000ffff178224 */ /* 0x000fe200078e00ff */
        /* <DEDUP_REMOVED lines=25> */
.L_x_1216:
[----:B------:R-:W-:Y:S01]  /*07d0*/  LEA R3, R7, 0xc0800000, 0x17 ;  /* 0xc080000007037811 */ /* 0x000fe200078eb8ff */
[----:B------:R-:W-:Y:S01]  /*07e0*/  VIADD R4, R0, 0xffffff81 ;  /* 0xffffff8100047836 */ /* 0x000fe20000000000 */
[----:B------:R-:W-:Y:S03]  /*07f0*/  BSSY.RECONVERGENT B2, `(.L_x_1221) ;  /* 0x0000035000027945 */ /* 0x000fe60003800200 */
[----:B------:R-:W-:Y:S02]  /*0800*/  IMAD.IADD R27, R26, 0x1, -R3 ;  /* 0x000000011a1b7824 */ /* 0x000fe400078e0a03 */
[----:B------:R-:W-:Y:S02]  /*0810*/  IMAD R0, R4, -0x800000, R25 ;  /* 0xff80000004007824 */ /* 0x000fe400078e0219 */
[----:B------:R-:W0:Y:S01]  /*0820*/  MUFU.RCP R26, R27 ;  /* 0x0000001b001a7308 */ /* 0x000e220000001000 */
[----:B------:R-:W-:-:S04]  /*0830*/  FADD.FTZ R3, -R27, -RZ ;  /* 0x800000ff1b037221 */ /* 0x000fc80000010100 */
[----:B0-----:R-:W-:-:S04]  /*0840*/  FFMA R29, R26, R3, 1 ;  /* 0x3f8000001a1d7423 */ /* 0x001fc80000000003 */
[----:B------:R-:W-:-:S04]  /*0850*/  FFMA R26, R26, R29, R26 ;  /* 0x0000001d1a1a7223 */ /* 0x000fc8000000001a */
[----:B------:R-:W-:-:S04]  /*0860*/  FFMA R25, R0, R26, RZ ;  /* 0x0000001a00197223 */ /* 0x000fc800000000ff */
[----:B------:R-:W-:-:S04]  /*0870*/  FFMA R28, R3, R25, R0 ;  /* 0x00000019031c7223 */ /* 0x000fc80000000000 */
[----:B------:R-:W-:Y:S01]  /*0880*/  FFMA R25, R26, R28, R25 ;  /* 0x0000001c1a197223 */ /* 0x000fe20000000019 */
[----:B------:R-:W-:-:S03]  /*0890*/  IADD3 R28, PT, PT, R4, 0x7f, -R7 ;  /* 0x0000007f041c7810 */ /* 0x000fc60007ffe807 */
[----:B------:R-:W-:Y:S01]  /*08a0*/  FFMA R0, R3, R25, R0 ;  /* 0x0000001903007223 */ /* 0x000fe20000000000 */
[----:B------:R-:W-:-:S03]  /*08b0*/  IADD3 R28, PT, PT, R28, R23, RZ ;  /* 0x000000171c1c7210 */ /* 0x000fc60007ffe0ff */
        /* <DEDUP_REMOVED lines=36> */
.L_x_1223:
[----:B------:R-:W-:-:S04]  /*0b00*/  LOP3.LUT R3, R3, 0x80000000, RZ, 0xc0, !PT ;  /* 0x8000000003037812 */ /* 0x000fc800078ec0ff */
[----:B------:R-:W-:Y:S01]  /*0b10*/  LOP3.LUT R3, R3, 0x7f800000, RZ, 0xfc, !PT ;  /* 0x7f80000003037812 */ /* 0x000fe200078efcff */
[----:B------:R-:W-:Y:S06]  /*0b20*/  BRA `(.L_x_1224) ;  /* 0x0000000000047947 */ /* 0x000fec0003800000 */
.L_x_1222:
[----:B------:R-:W-:-:S07]  /*0b30*/  LEA R3, R28, R3, 0x17 ;  /* 0x000000031c037211 */ /* 0x000fce00078eb8ff */
.L_x_1224:
[----:B------:R-:W-:Y:S05]  /*0b40*/  BSYNC.RECONVERGENT B2 ;  /* 0x0000000000027941 */ /* 0x000fea0003800200 */
.L_x_1221:
[----:B------:R-:W-:Y:S05]  /*0b50*/  BRA `(.L_x_1225) ;  /* 0x0000000000207947 */ /* 0x000fea0003800000 */
.L_x_1220:
[----:B------:R-:W-:-:S04]  /*0b60*/  LOP3.LUT R3, R26, 0x80000000, R25, 0x48, !PT ;  /* 0x800000001a037812 */ /* 0x000fc800078e4819 */
[----:B------:R-:W-:Y:S01]  /*0b70*/  LOP3.LUT R3, R3, 0x7f800000, RZ, 0xfc, !PT ;  /* 0x7f80000003037812 */ /* 0x000fe200078efcff */
[----:B------:R-:W-:Y:S06]  /*0b80*/  BRA `(.L_x_1225) ;  /* 0x0000000000147947 */ /* 0x000fec0003800000 */
.L_x_1219:
[----:B------:R-:W-:Y:S01]  /*0b90*/  LOP3.LUT R3, R26, 0x80000000, R25, 0x48, !PT ;  /* 0x800000001a037812 */ /* 0x000fe200078e4819 */
[----:B------:R-:W-:Y:S06]  /*0ba0*/  BRA `(.L_x_1225) ;  /* 0x00000000000c7947 */ /* 0x000fec0003800000 */
.L_x_1218:
[----:B------:R-:W0:Y:S01]  /*0bb0*/  MUFU.RSQ R3, -QNAN ;  /* 0xffc0000000037908 */ /* 0x000e220000001400 */
[----:B------:R-:W-:Y:S05]  /*0bc0*/  BRA `(.L_x_1225) ;  /* 0x0000000000047947 */ /* 0x000fea0003800000 */
.L_x_1217:
[----:B------:R-:W-:-:S07]  /*0bd0*/  FADD.FTZ R3, R4, R3 ;  /* 0x0000000304037221 */ /* 0x000fce0000010000 */
.L_x_1225:
[----:B------:R-:W-:Y:S05]  /*0be0*/  BSYNC.RECONVERGENT B1 ;  /* 0x0000000000017941 */ /* 0x000fea0003800200 */
.L_x_1215:
[----:B------:R-:W-:-:S04]  /*0bf0*/  IMAD.MOV.U32 R23, RZ, RZ, 0x0 ;  /* 0x00000000ff177424 */ /* 0x000fc800078e00ff */
[----:B0-----:R-:W-:Y:S05]  /*0c00*/  RET.REL.NODEC R22 `(_Z16InitialiseDeviceP6float4S0_PjS1_S1_S1_Pfii) ;  /* 0xfffffff016fc7950 */ /* 0x001fea0003c3ffff */
.L_x_1226:
        /* <DEDUP_REMOVED lines=15> */
.L_x_1238:


//--------------------- .nv.global.init           --------------------------
	.section	.nv.global.init,"aw",@progbits
.nv.global.init:
	.type		$str$2,@object
	.size		$str$2,($str$4 - $str$2)
$str$2:
        /*0000*/ 	.byte	0x43, 0x6f, 0x6f, 0x72, 0x64, 0x69, 0x6e, 0x61, 0x74, 0x65, 0x73, 0x2e, 0x2e, 0x2e, 0x0a, 0x00
	.type		$str$4,@object
	.size		$str$4,($str$5 - $str$4)
$str$4:
        /*0010*/ 	.byte	0x4f, 0x72, 0x69, 0x67, 0x69, 0x6e, 0x61, 0x6c, 0x20, 0x70, 0x61, 0x72, 0x74, 0x69, 0x63, 0x6c
        /*0020*/ 	.byte	0x65, 0x20, 0x70, 0x61, 0x69, 0x72, 0x3a, 0x20, 0x25, 0x64, 0x2c, 0x20, 0x25, 0x64, 0x0a, 0x00
	.type		$str$5,@object
	.size		$str$5,($str$3 - $str$5)
$str$5:
        /*0030*/ 	.byte	0x50, 0x61, 0x72, 0x74, 0x69, 0x63, 0x6c, 0x65, 0x20, 0x70, 0x61, 0x69, 0x72, 0x3a, 0x20, 0x25
        /*0040*/ 	.byte	0x64, 0x2c, 0x20, 0x25, 0x64, 0x2c, 0x20, 0x64, 0x69, 0x73, 0x74, 0x54, 0x61, 0x72, 0x67, 0x65
        /*0050*/ 	.byte	0x74, 0x3a, 0x25, 0x66, 0x2c, 0x20, 0x64, 0x69, 0x73, 0x74, 0x3a, 0x25, 0x66, 0x0a, 0x00
	.type		$str$3,@object
	.size		$str$3,(.L_46 - $str$3)
$str$3:
        /*005f*/ 	.byte	0x6f, 0x72, 0x69, 0x67, 0x69, 0x6e, 0x61, 0x6c, 0x49, 0x6e, 0x64, 0x65, 0x78, 0x3d, 0x25, 0x64
        /*006f*/ 	.byte	0x20, 0x63, 0x75, 0x72, 0x72, 0x65, 0x6e, 0x74, 0x49, 0x6e, 0x64, 0x65, 0x78, 0x3d, 0x25, 0x64
        /*007f*/ 	.byte	0x2c, 0x20, 0x78, 0x3d, 0x25, 0x66, 0x2c, 0x20, 0x79, 0x3d, 0x25, 0x66, 0x2c, 0x20, 0x7a, 0x3d
        /*008f*/ 	.byte	0x25, 0x66, 0x0a, 0x00
.L_46:


//--------------------- .nv.shared._ZN3cub18CUB_300001_SM_10006detail10radix_sort29DeviceRadixSortOnesweepKernelINS1_5radix10policy_hubIjjyE10Policy1000ELNS0_9SortOrderE0EjjyiiNS1_21identity_decomposer_tEEEvPT5_SB_PT3_PKSC_PT1_PKSG_PT2_PKSK_T4_iiT6_ --------------------------
	.section	.nv.shared._ZN3cub18CUB_300001_SM_10006detail10radix_sort29DeviceRadixSortOnesweepKernelINS1_5radix10policy_hubIjjyE10Policy1000ELNS0_9SortOrderE0EjjyiiNS1_21identity_decomposer_tEEEvPT5_SB_PT3_PKSC_PT1_PKSG_PT2_PKSK_T4_iiT6_,"aw",@nobits
	.sectionflags	@""
	.align	16
.nv.shared._ZN3cub18CUB_300001_SM_10006detail10radix_sort29DeviceRadixSortOnesweepKernelINS1_5radix10policy_hubIjjyE10Policy1000ELNS0_9SortOrderE0EjjyiiNS1_21identity_decomposer_tEEEvPT5_SB_PT3_PKSC_PT1_PKSG_PT2_PKSK_T4_iiT6_:
	.zero		29184


//--------------------- .nv.shared.reserved.0     --------------------------
	.section	.nv.shared.reserved.0,"aw",@nobits
	.weak		__nv_reservedSMEM_offset_0_alias
	.size		__nv_reservedSMEM_offset_0_alias, 0, 64
	.other		__nv_reservedSMEM_offset_0_alias,@"STO_CUDA_RESERVED_SHARED STV_DEFAULT"
__nv_reservedSMEM_offset_0_alias:
	.zero		0
	.zero		64


//--------------------- .nv.global                --------------------------
	.section	.nv.global,"aw",@nobits
.nv.global:
	.type		_ZN34_INTERNAL_82fb53b5_4_k_cu_3937fdce6thrust24THRUST_300001_SM_1000_NS12placeholders2_8E,@object
	.size		_ZN34_INTERNAL_82fb53b5_4_k_cu_3937fdce6thrust24THRUST_300001_SM_1000_NS12placeholders2_8E,(_ZN34_INTERNAL_82fb53b5_4_k_cu_3937fdce4cuda3std3__436_GLOBAL__N__82fb53b5_4_k_cu_3937fdce6ignoreE - _ZN34_INTERNAL_82fb53b5_4_k_cu_3937fdce6thrust24THRUST_300001_SM_1000_NS12placeholders2_8E)
_ZN34_INTERNAL_82fb53b5_4_k_cu_3937fdce6thrust24THRUST_300001_SM_1000_NS12placeholders2_8E:
	.zero		1
	.type		_ZN34_INTERNAL_82fb53b5_4_k_cu_3937fdce4cuda3std3__436_GLOBAL__N__82fb53b5_4_k_cu_3937fdce6ignoreE,@object
	.size		_ZN34_INTERNAL_82fb53b5_4_k_cu_3937fdce4cuda3std3__436_GLOBAL__N__82fb53b5_4_k_cu_3937fdce6ignoreE,(_ZN34_INTERNAL_82fb53b5_4_k_cu_3937fdce4cuda3std6ranges3__45__cpo4dataE - _ZN34_INTERNAL_82fb53b5_4_k_cu_3937fdce4cuda3std3__436_GLOBAL__N__82fb53b5_4_k_cu_3937fdce6ignoreE)
_ZN34_INTERNAL_82fb53b5_4_k_cu_3937fdce4cuda3std3__436_GLOBAL__N__82fb53b5_4_k_cu_3937fdce6ignoreE:
	.zero		1
	.type		_ZN34_INTERNAL_82fb53b5_4_k_cu_3937fdce4cuda3std6ranges3__45__cpo4dataE,@object
	.size		_ZN34_INTERNAL_82fb53b5_4_k_cu_3937fdce4cuda3std6ranges3__45__cpo4dataE,(_ZN34_INTERNAL_82fb53b5_4_k_cu_3937fdce6thrust24THRUST_300001_SM_1000_NS6system3cpp3parE - _ZN34_INTERNAL_82fb53b5_4_k_cu_3937fdce4cuda3std6ranges3__45__cpo4dataE)
_ZN34_INTERNAL_82fb53b5_4_k_cu_3937fdce4cuda3std6ranges3__45__cpo4dataE:
	.zero		1
	.type		_ZN34_INTERNAL_82fb53b5_4_k_cu_3937fdce6thrust24THRUST_300001_SM_1000_NS6system3cpp3parE,@object
	.size		_ZN34_INTERNAL_82fb53b5_4_k_cu_3937fdce6thrust24THRUST_300001_SM_1000_NS6system3cpp3parE,(_ZN34_INTERNAL_82fb53b5_4_k_cu_3937fdce4cuda3std3__45__cpo5beginE - _ZN34_INTERNAL_82fb53b5_4_k_cu_3937fdce6thrust24THRUST_300001_SM_1000_NS6system3cpp3parE)
_ZN34_INTERNAL_82fb53b5_4_k_cu_3937fdce6thrust24THRUST_300001_SM_1000_NS6system3cpp3parE:
	.zero		1
	.type		_ZN34_INTERNAL_82fb53b5_4_k_cu_3937fdce4cuda3std3__45__cpo5beginE,@object
	.size		_ZN34_INTERNAL_82fb53b5_4_k_cu_3937fdce4cuda3std3__45__cpo5beginE,(_ZN34_INTERNAL_82fb53b5_4_k_cu_3937fdce4cuda3std6ranges3__45__cpo5beginE - _ZN34_INTERNAL_82fb53b5_4_k_cu_3937fdce4cuda3std3__45__cpo5beginE)
_ZN34_INTERNAL_82fb53b5_4_k_cu_3937fdce4cuda3std3__45__cpo5beginE:
	.zero		1
	.type		_ZN34_INTERNAL_82fb53b5_4_k_cu_3937fdce4cuda3std6ranges3__45__cpo5beginE,@object
	.size		_ZN34_INTERNAL_82fb53b5_4_k_cu_3937fdce4cuda3std6ranges3__45__cpo5beginE,(_ZN34_INTERNAL_82fb53b5_4_k_cu_3937fdce6thrust24THRUST_300001_SM_1000_NS6deviceE - _ZN34_INTERNAL_82fb53b5_4_k_cu_3937fdce4cuda3std6ranges3__45__cpo5beginE)
_ZN34_INTERNAL_82fb53b5_4_k_cu_3937fdce4cuda3std6ranges3__45__cpo5beginE:
	.zero		1
	.type		_ZN34_INTERNAL_82fb53b5_4_k_cu_3937fdce6thrust24THRUST_300001_SM_1000_NS6deviceE,@object
	.size		_ZN34_INTERNAL_82fb53b5_4_k_cu_3937fdce6thrust24THRUST_300001_SM_1000_NS6deviceE,(_ZN34_INTERNAL_82fb53b5_4_k_cu_3937fdce4cuda3std3__47nulloptE - _ZN34_INTERNAL_82fb53b5_4_k_cu_3937fdce6thrust24THRUST_300001_SM_1000_NS6deviceE)
_ZN34_INTERNAL_82fb53b5_4_k_cu_3937fdce6thrust24THRUST_300001_SM_1000_NS6deviceE:
	.zero		1
	.type		_ZN34_INTERNAL_82fb53b5_4_k_cu_3937fdce4cuda3std3__47nulloptE,@object
	.size		_ZN34_INTERNAL_82fb53b5_4_k_cu_3937fdce4cuda3std3__47nulloptE,(_ZN34_INTERNAL_82fb53b5_4_k_cu_3937fdce4cuda3std6ranges3__45__cpo8distanceE - _ZN34_INTERNAL_82fb53b5_4_k_cu_3937fdce4cuda3std3__47nulloptE)
_ZN34_INTERNAL_82fb53b5_4_k_cu_3937fdce4cuda3std3__47nulloptE:
	.zero		1
	.type		_ZN34_INTERNAL_82fb53b5_4_k_cu_3937fdce4cuda3std6ranges3__45__cpo8distanceE,@object
	.size		_ZN34_INTERNAL_82fb53b5_4_k_cu_3937fdce4cuda3std6ranges3__45__cpo8distanceE,(_ZN34_INTERNAL_82fb53b5_4_k_cu_3937fdce6thrust24THRUST_300001_SM_1000_NS12placeholders2_4E - _ZN34_INTERNAL_82fb53b5_4_k_cu_3937fdce4cuda3std6ranges3__45__cpo8distanceE)
_ZN34_INTERNAL_82fb53b5_4_k_cu_3937fdce4cuda3std6ranges3__45__cpo8distanceE:
	.zero		1
	.type		_ZN34_INTERNAL_82fb53b5_4_k_cu_3937fdce6thrust24THRUST_300001_SM_1000_NS12placeholders2_4E,@object
	.size		_ZN34_INTERNAL_82fb53b5_4_k_cu_3937fdce6thrust24THRUST_300001_SM_1000_NS12placeholders2_4E,(_ZN34_INTERNAL_82fb53b5_4_k_cu_3937fdce4cuda3std3__45__cpo6rbeginE - _ZN34_INTERNAL_82fb53b5_4_k_cu_3937fdce6thrust24THRUST_300001_SM_1000_NS12placeholders2_4E)
_ZN34_INTERNAL_82fb53b5_4_k_cu_3937fdce6thrust24THRUST_300001_SM_1000_NS12placeholders2_4E:
	.zero		1
	.type		_ZN34_INTERNAL_82fb53b5_4_k_cu_3937fdce4cuda3std3__45__cpo6rbeginE,@object
	.size		_ZN34_INTERNAL_82fb53b5_4_k_cu_3937fdce4cuda3std3__45__cpo6rbeginE,(_ZN34_INTERNAL_82fb53b5_4_k_cu_3937fdce4cuda3std6ranges3__45__cpo7advanceE - _ZN34_INTERNAL_82fb53b5_4_k_cu_3937fdce4cuda3std3__45__cpo6rbeginE)
_ZN34_INTERNAL_82fb53b5_4_k_cu_3937fdce4cuda3std3__45__cpo6rbeginE:
	.zero		1
	.type		_ZN34_INTERNAL_82fb53b5_4_k_cu_3937fdce4cuda3std6ranges3__45__cpo7advanceE,@object
	.size		_ZN34_INTERNAL_82fb53b5_4_k_cu_3937fdce4cuda3std6ranges3__45__cpo7advanceE,(_ZN34_INTERNAL_82fb53b5_4_k_cu_3937fdce6thrust24THRUST_300001_SM_1000_NS12placeholders3_10E - _ZN34_INTERNAL_82fb53b5_4_k_cu_3937fdce4cuda3std6ranges3__45__cpo7advanceE)
_ZN34_INTERNAL_82fb53b5_4_k_cu_3937fdce4cuda3std6ranges3__45__cpo7advanceE:
	.zero		1
	.type		_ZN34_INTERNAL_82fb53b5_4_k_cu_3937fdce6thrust24THRUST_300001_SM_1000_NS12placeholders3_10E,@object
	.size		_ZN34_INTERNAL_82fb53b5_4_k_cu_3937fdce6thrust24THRUST_300001_SM_1000_NS12placeholders3_10E,(_ZN34_INTERNAL_82fb53b5_4_k_cu_3937fdce4cuda3std3__48in_placeE - _ZN34_INTERNAL_82fb53b5_4_k_cu_3937fdce6thrust24THRUST_300001_SM_1000_NS12placeholders3_10E)
_ZN34_INTERNAL_82fb53b5_4_k_cu_3937fdce6thrust24THRUST_300001_SM_1000_NS12placeholders3_10E:
	.zero		1
	.type		_ZN34_INTERNAL_82fb53b5_4_k_cu_3937fdce4cuda3std3__48in_placeE,@object
	.size		_ZN34_INTERNAL_82fb53b5_4_k_cu_3937fdce4cuda3std3__48in_placeE,(_ZN34_INTERNAL_82fb53b5_4_k_cu_3937fdce4cuda3std6ranges3__45__cpo4sizeE - _ZN34_INTERNAL_82fb53b5_4_k_cu_3937fdce4cuda3std3__48in_placeE)
_ZN34_INTERNAL_82fb53b5_4_k_cu_3937fdce4cuda3std3__48in_placeE:
	.zero		1
	.type		_ZN34_INTERNAL_82fb53b5_4_k_cu_3937fdce4cuda3std6ranges3__45__cpo4sizeE,@object
	.size		_ZN34_INTERNAL_82fb53b5_4_k_cu_3937fdce4cuda3std6ranges3__45__cpo4sizeE,(_ZN34_INTERNAL_82fb53b5_4_k_cu_3937fdce6thrust24THRUST_300001_SM_1000_NS12placeholders2_2E - _ZN34_INTERNAL_82fb53b5_4_k_cu_3937fdce4cuda3std6ranges3__45__cpo4sizeE)
_ZN34_INTERNAL_82fb53b5_4_k_cu_3937fdce4cuda3std6ranges3__45__cpo4sizeE:
	.zero		1
	.type		_ZN34_INTERNAL_82fb53b5_4_k_cu_3937fdce6thrust24THRUST_300001_SM_1000_NS12placeholders2_2E,@object
	.size		_ZN34_INTERNAL_82fb53b5_4_k_cu_3937fdce6thrust24THRUST_300001_SM_1000_NS12placeholders2_2E,(_ZN34_INTERNAL_82fb53b5_4_k_cu_3937fdce4cuda3std3__45__cpo6cbeginE - _ZN34_INTERNAL_82fb53b5_4_k_cu_3937fdce6thrust24THRUST_300001_SM_1000_NS12placeholders2_2E)
_ZN34_INTERNAL_82fb53b5_4_k_cu_3937fdce6thrust24THRUST_300001_SM_1000_NS12placeholders2_2E:
	.zero		1
	.type		_ZN34_INTERNAL_82fb53b5_4_k_cu_3937fdce4cuda3std3__45__cpo6cbeginE,@object
	.size		_ZN34_INTERNAL_82fb53b5_4_k_cu_3937fdce4cuda3std3__45__cpo6cbeginE,(_ZN34_INTERNAL_82fb53b5_4_k_cu_3937fdce4cuda3std6ranges3__45__cpo6cbeginE - _ZN34_INTERNAL_82fb53b5_4_k_cu_3937fdce4cuda3std3__45__cpo6cbeginE)
_ZN34_INTERNAL_82fb53b5_4_k_cu_3937fdce4cuda3std3__45__cpo6cbeginE:
	.zero		1
	.type		_ZN34_INTERNAL_82fb53b5_4_k_cu_3937fdce4cuda3std6ranges3__45__cpo6cbeginE,@object
	.size		_ZN34_INTERNAL_82fb53b5_4_k_cu_3937fdce4cuda3std6ranges3__45__cpo6cbeginE,(_ZN34_INTERNAL_82fb53b5_4_k_cu_3937fdce6thrust24THRUST_300001_SM_1000_NS12placeholders2_6E - _ZN34_INTERNAL_82fb53b5_4_k_cu_3937fdce4cuda3std6ranges3__45__cpo6cbeginE)
_ZN34_INTERNAL_82fb53b5_4_k_cu_3937fdce4cuda3std6ranges3__45__cpo6cbeginE:
	.zero		1
	.type		_ZN34_INTERNAL_82fb53b5_4_k_cu_3937fdce6thrust24THRUST_300001_SM_1000_NS12placeholders2_6E,@object
	.size		_ZN34_INTERNAL_82fb53b5_4_k_cu_3937fdce6thrust24THRUST_300001_SM_1000_NS12placeholders2_6E,(_ZN34_INTERNAL_82fb53b5_4_k_cu_3937fdce4cuda3std3__45__cpo7crbeginE - _ZN34_INTERNAL_82fb53b5_4_k_cu_3937fdce6thrust24THRUST_300001_SM_1000_NS12placeholders2_6E)
_ZN34_INTERNAL_82fb53b5_4_k_cu_3937fdce6thrust24THRUST_300001_SM_1000_NS12placeholders2_6E:
	.zero		1
	.type		_ZN34_INTERNAL_82fb53b5_4_k_cu_3937fdce4cuda3std3__45__cpo7crbeginE,@object
	.size		_ZN34_INTERNAL_82fb53b5_4_k_cu_3937fdce4cuda3std3__45__cpo7crbeginE,(_ZN34_INTERNAL_82fb53b5_4_k_cu_3937fdce4cuda3std6ranges3__45__cpo4nextE - _ZN34_INTERNAL_82fb53b5_4_k_cu_3937fdce4cuda3std3__45__cpo7crbeginE)
_ZN34_INTERNAL_82fb53b5_4_k_cu_3937fdce4cuda3std3__45__cpo7crbeginE:
	.zero		1
	.type		_ZN34_INTERNAL_82fb53b5_4_k_cu_3937fdce4cuda3std6ranges3__45__cpo4nextE,@object
	.size		_ZN34_INTERNAL_82fb53b5_4_k_cu_3937fdce4cuda3std6ranges3__45__cpo4nextE,(_ZN34_INTERNAL_82fb53b5_4_k_cu_3937fdce4cuda3std6ranges3__45__cpo4swapE - _ZN34_INTERNAL_82fb53b5_4_k_cu_3937fdce4cuda3std6ranges3__45__cpo4nextE)
_ZN34_INTERNAL_82fb53b5_4_k_cu_3937fdce4cuda3std6ranges3__45__cpo4nextE:
	.zero		1
	.type		_ZN34_INTERNAL_82fb53b5_4_k_cu_3937fdce4cuda3std6ranges3__45__cpo4swapE,@object
	.size		_ZN34_INTERNAL_82fb53b5_4_k_cu_3937fdce4cuda3std6ranges3__45__cpo4swapE,(_ZN34_INTERNAL_82fb53b5_4_k_cu_3937fdce6thrust24THRUST_300001_SM_1000_NS8cuda_cub10par_nosyncE - _ZN34_INTERNAL_82fb53b5_4_k_cu_3937fdce4cuda3std6ranges3__45__cpo4swapE)
_ZN34_INTERNAL_82fb53b5_4_k_cu_3937fdce4cuda3std6ranges3__45__cpo4swapE:
	.zero		1
	.type		_ZN34_INTERNAL_82fb53b5_4_k_cu_3937fdce6thrust24THRUST_300001_SM_1000_NS8cuda_cub10par_nosyncE,@object
	.size		_ZN34_INTERNAL_82fb53b5_4_k_cu_3937fdce6thrust24THRUST_300001_SM_1000_NS8cuda_cub10par_nosyncE,(_ZN34_INTERNAL_82fb53b5_4_k_cu_3937fdce6thrust24THRUST_300001_SM_1000_NS3seqE - _ZN34_INTERNAL_82fb53b5_4_k_cu_3937fdce6thrust24THRUST_300001_SM_1000_NS8cuda_cub10par_nosyncE)
_ZN34_INTERNAL_82fb53b5_4_k_cu_3937fdce6thrust24THRUST_300001_SM_1000_NS8cuda_cub10par_nosyncE:
	.zero		1
	.type		_ZN34_INTERNAL_82fb53b5_4_k_cu_3937fdce6thrust24THRUST_300001_SM_1000_NS3seqE,@object
	.size		_ZN34_INTERNAL_82fb53b5_4_k_cu_3937fdce6thrust24THRUST_300001_SM_1000_NS3seqE,(_ZN34_INTERNAL_82fb53b5_4_k_cu_3937fdce4cuda3std3__420unreachable_sentinelE - _ZN34_INTERNAL_82fb53b5_4_k_cu_3937fdce6thrust24THRUST_300001_SM_1000_NS3seqE)
_ZN34_INTERNAL_82fb53b5_4_k_cu_3937fdce6thrust24THRUST_300001_SM_1000_NS3seqE:
	.zero		1
	.type		_ZN34_INTERNAL_82fb53b5_4_k_cu_3937fdce4cuda3std3__420unreachable_sentinelE,@object
	.size		_ZN34_INTERNAL_82fb53b5_4_k_cu_3937fdce4cuda3std3__420unreachable_sentinelE,(_ZN34_INTERNAL_82fb53b5_4_k_cu_3937fdce4cuda3std6ranges3__45__cpo5ssizeE - _ZN34_INTERNAL_82fb53b5_4_k_cu_3937fdce4cuda3std3__420unreachable_sentinelE)
_ZN34_INTERNAL_82fb53b5_4_k_cu_3937fdce4cuda3std3__420unreachable_sentinelE:
	.zero		1
	.type		_ZN34_INTERNAL_82fb53b5_4_k_cu_3937fdce4cuda3std6ranges3__45__cpo5ssizeE,@object
	.size		_ZN34_INTERNAL_82fb53b5_4_k_cu_3937fdce4cuda3std6ranges3__45__cpo5ssizeE,(_ZN34_INTERNAL_82fb53b5_4_k_cu_3937fdce6thrust24THRUST_300001_SM_1000_NS12placeholders2_3E - _ZN34_INTERNAL_82fb53b5_4_k_cu_3937fdce4cuda3std6ranges3__45__cpo5ssizeE)
_ZN34_INTERNAL_82fb53b5_4_k_cu_3937fdce4cuda3std6ranges3__45__cpo5ssizeE:
	.zero		1
	.type		_ZN34_INTERNAL_82fb53b5_4_k_cu_3937fdce6thrust24THRUST_300001_SM_1000_NS12placeholders2_3E,@object
	.size		_ZN34_INTERNAL_82fb53b5_4_k_cu_3937fdce6thrust24THRUST_300001_SM_1000_NS12placeholders2_3E,(_ZN34_INTERNAL_82fb53b5_4_k_cu_3937fdce4cuda3std3__45__cpo4cendE - _ZN34_INTERNAL_82fb53b5_4_k_cu_3937fdce6thrust24THRUST_300001_SM_1000_NS12placeholders2_3E)
_ZN34_INTERNAL_82fb53b5_4_k_cu_3937fdce6thrust24THRUST_300001_SM_1000_NS12placeholders2_3E:
	.zero		1
	.type		_ZN34_INTERNAL_82fb53b5_4_k_cu_3937fdce4cuda3std3__45__cpo4cendE,@object
	.size		_ZN34_INTERNAL_82fb53b5_4_k_cu_3937fdce4cuda3std3__45__cpo4cendE,(_ZN34_INTERNAL_82fb53b5_4_k_cu_3937fdce4cuda3std6ranges3__45__cpo4cendE - _ZN34_INTERNAL_82fb53b5_4_k_cu_3937fdce4cuda3std3__45__cpo4cendE)
_ZN34_INTERNAL_82fb53b5_4_k_cu_3937fdce4cuda3std3__45__cpo4cendE:
	.zero		1
	.type		_ZN34_INTERNAL_82fb53b5_4_k_cu_3937fdce4cuda3std6ranges3__45__cpo4cendE,@object
	.size		_ZN34_INTERNAL_82fb53b5_4_k_cu_3937fdce4cuda3std6ranges3__45__cpo4cendE,(_ZN34_INTERNAL_82fb53b5_4_k_cu_3937fdce6thrust24THRUST_300001_SM_1000_NS12placeholders2_7E - _ZN34_INTERNAL_82fb53b5_4_k_cu_3937fdce4cuda3std6ranges3__45__cpo4cendE)
_ZN34_INTERNAL_82fb53b5_4_k_cu_3937fdce4cuda3std6ranges3__45__cpo4cendE:
	.zero		1
	.type		_ZN34_INTERNAL_82fb53b5_4_k_cu_3937fdce6thrust24THRUST_300001_SM_1000_NS12placeholders2_7E,@object
	.size		_ZN34_INTERNAL_82fb53b5_4_k_cu_3937fdce6thrust24THRUST_300001_SM_1000_NS12placeholders2_7E,(_ZN34_INTERNAL_82fb53b5_4_k_cu_3937fdce4cuda3std3__45__cpo5crendE - _ZN34_INTERNAL_82fb53b5_4_k_cu_3937fdce6thrust24THRUST_300001_SM_1000_NS12placeholders2_7E)
_ZN34_INTERNAL_82fb53b5_4_k_cu_3937fdce6thrust24THRUST_300001_SM_1000_NS12placeholders2_7E:
	.zero		1
	.type		_ZN34_INTERNAL_82fb53b5_4_k_cu_3937fdce4cuda3std3__45__cpo5crendE,@object
	.size		_ZN34_INTERNAL_82fb53b5_4_k_cu_3937fdce4cuda3std3__45__cpo5crendE,(_ZN34_INTERNAL_82fb53b5_4_k_cu_3937fdce4cuda3std6ranges3__45__cpo4prevE - _ZN34_INTERNAL_82fb53b5_4_k_cu_3937fdce4cuda3std3__45__cpo5crendE)
_ZN34_INTERNAL_82fb53b5_4_k_cu_3937fdce4cuda3std3__45__cpo5crendE:
	.zero		1
	.type		_ZN34_INTERNAL_82fb53b5_4_k_cu_3937fdce4cuda3std6ranges3__45__cpo4prevE,@object
	.size		_ZN34_INTERNAL_82fb53b5_4_k_cu_3937fdce4cuda3std6ranges3__45__cpo4prevE,(_ZN34_INTERNAL_82fb53b5_4_k_cu_3937fdce4cuda3std6ranges3__45__cpo9iter_moveE - _ZN34_INTERNAL_82fb53b5_4_k_cu_3937fdce4cuda3std6ranges3__45__cpo4prevE)
_ZN34_INTERNAL_82fb53b5_4_k_cu_3937fdce4cuda3std6ranges3__45__cpo4prevE:
	.zero		1
	.type		_ZN34_INTERNAL_82fb53b5_4_k_cu_3937fdce4cuda3std6ranges3__45__cpo9iter_moveE,@object
	.size		_ZN34_INTERNAL_82fb53b5_4_k_cu_3937fdce4cuda3std6ranges3__45__cpo9iter_moveE,(_ZN34_INTERNAL_82fb53b5_4_k_cu_3937fdce6thrust24THRUST_300001_SM_1000_NS6system6detail10sequential3seqE - _ZN34_INTERNAL_82fb53b5_4_k_cu_3937fdce4cuda3std6ranges3__45__cpo9iter_moveE)
_ZN34_INTERNAL_82fb53b5_4_k_cu_3937fdce4cuda3std6ranges3__45__cpo9iter_moveE:
	.zero		1
	.type		_ZN34_INTERNAL_82fb53b5_4_k_cu_3937fdce6thrust24THRUST_300001_SM_1000_NS6system6detail10sequential3seqE,@object
	.size		_ZN34_INTERNAL_82fb53b5_4_k_cu_3937fdce6thrust24THRUST_300001_SM_1000_NS6system6detail10sequential3seqE,(_ZN34_INTERNAL_82fb53b5_4_k_cu_3937fdce6thrust24THRUST_300001_SM_1000_NS12placeholders2_9E - _ZN34_INTERNAL_82fb53b5_4_k_cu_3937fdce6thrust24THRUST_300001_SM_1000_NS6system6detail10sequential3seqE)
_ZN34_INTERNAL_82fb53b5_4_k_cu_3937fdce6thrust24THRUST_300001_SM_1000_NS6system6detail10sequential3seqE:
	.zero		1
	.type		_ZN34_INTERNAL_82fb53b5_4_k_cu_3937fdce6thrust24THRUST_300001_SM_1000_NS12placeholders2_9E,@object
	.size		_ZN34_INTERNAL_82fb53b5_4_k_cu_3937fdce6thrust24THRUST_300001_SM_1000_NS12placeholders2_9E,(_ZN34_INTERNAL_82fb53b5_4_k_cu_3937fdce4cuda3std3__419piecewise_constructE - _ZN34_INTERNAL_82fb53b5_4_k_cu_3937fdce6thrust24THRUST_300001_SM_1000_NS12placeholders2_9E)
_ZN34_INTERNAL_82fb53b5_4_k_cu_3937fdce6thrust24THRUST_300001_SM_1000_NS12placeholders2_9E:
	.zero		1
	.type		_ZN34_INTERNAL_82fb53b5_4_k_cu_3937fdce4cuda3std3__419piecewise_constructE,@object
	.size		_ZN34_INTERNAL_82fb53b5_4_k_cu_3937fdce4cuda3std3__419piecewise_constructE,(_ZN34_INTERNAL_82fb53b5_4_k_cu_3937fdce4cuda3std6ranges3__45__cpo5cdataE - _ZN34_INTERNAL_82fb53b5_4_k_cu_3937fdce4cuda3std3__419piecewise_constructE)
_ZN34_INTERNAL_82fb53b5_4_k_cu_3937fdce4cuda3std3__419piecewise_constructE:
	.zero		1
	.type		_ZN34_INTERNAL_82fb53b5_4_k_cu_3937fdce4cuda3std6ranges3__45__cpo5cdataE,@object
	.size		_ZN34_INTERNAL_82fb53b5_4_k_cu_3937fdce4cuda3std6ranges3__45__cpo5cdataE,(_ZN34_INTERNAL_82fb53b5_4_k_cu_3937fdce6thrust24THRUST_300001_SM_1000_NS12placeholders2_1E - _ZN34_INTERNAL_82fb53b5_4_k_cu_3937fdce4cuda3std6ranges3__45__cpo5cdataE)
_ZN34_INTERNAL_82fb53b5_4_k_cu_3937fdce4cuda3std6ranges3__45__cpo5cdataE:
	.zero		1
	.type		_ZN34_INTERNAL_82fb53b5_4_k_cu_3937fdce6thrust24THRUST_300001_SM_1000_NS12placeholders2_1E,@object
	.size		_ZN34_INTERNAL_82fb53b5_4_k_cu_3937fdce6thrust24THRUST_300001_SM_1000_NS12placeholders2_1E,(_ZN34_INTERNAL_82fb53b5_4_k_cu_3937fdce4cuda3std3__45__cpo3endE - _ZN34_INTERNAL_82fb53b5_4_k_cu_3937fdce6thrust24THRUST_300001_SM_1000_NS12placeholders2_1E)
_ZN34_INTERNAL_82fb53b5_4_k_cu_3937fdce6thrust24THRUST_300001_SM_1000_NS12placeholders2_1E:
	.zero		1
	.type		_ZN34_INTERNAL_82fb53b5_4_k_cu_3937fdce4cuda3std3__45__cpo3endE,@object
	.size		_ZN34_INTERNAL_82fb53b5_4_k_cu_3937fdce4cuda3std3__45__cpo3endE,(_ZN34_INTERNAL_82fb53b5_4_k_cu_3937fdce4cuda3std6ranges3__45__cpo3endE - _ZN34_INTERNAL_82fb53b5_4_k_cu_3937fdce4cuda3std3__45__cpo3endE)
_ZN34_INTERNAL_82fb53b5_4_k_cu_3937fdce4cuda3std3__45__cpo3endE:
	.zero		1
	.type		_ZN34_INTERNAL_82fb53b5_4_k_cu_3937fdce4cuda3std6ranges3__45__cpo3endE,@object
	.size		_ZN34_INTERNAL_82fb53b5_4_k_cu_3937fdce4cuda3std6ranges3__45__cpo3endE,(_ZN34_INTERNAL_82fb53b5_4_k_cu_3937fdce6thrust24THRUST_300001_SM_1000_NS12placeholders2_5E - _ZN34_INTERNAL_82fb53b5_4_k_cu_3937fdce4cuda3std6ranges3__45__cpo3endE)
_ZN34_INTERNAL_82fb53b5_4_k_cu_3937fdce4cuda3std6ranges3__45__cpo3endE:
	.zero		1
	.type		_ZN34_INTERNAL_82fb53b5_4_k_cu_3937fdce6thrust24THRUST_300001_SM_1000_NS12placeholders2_5E,@object
	.size		_ZN34_INTERNAL_82fb53b5_4_k_cu_3937fdce6thrust24THRUST_300001_SM_1000_NS12placeholders2_5E,(_ZN34_INTERNAL_82fb53b5_4_k_cu_3937fdce4cuda3std3__45__cpo4rendE - _ZN34_INTERNAL_82fb53b5_4_k_cu_3937fdce6thrust24THRUST_300001_SM_1000_NS12placeholders2_5E)
_ZN34_INTERNAL_82fb53b5_4_k_cu_3937fdce6thrust24THRUST_300001_SM_1000_NS12placeholders2_5E:
	.zero		1
	.type		_ZN34_INTERNAL_82fb53b5_4_k_cu_3937fdce4cuda3std3__45__cpo4rendE,@object
	.size		_ZN34_INTERNAL_82fb53b5_4_k_cu_3937fdce4cuda3std3__45__cpo4rendE,(_ZN34_INTERNAL_82fb53b5_4_k_cu_3937fdce4cuda3std6ranges3__45__cpo9iter_swapE - _ZN34_INTERNAL_82fb53b5_4_k_cu_3937fdce4cuda3std3__45__cpo4rendE)
_ZN34_INTERNAL_82fb53b5_4_k_cu_3937fdce4cuda3std3__45__cpo4rendE:
	.zero		1
	.type		_ZN34_INTERNAL_82fb53b5_4_k_cu_3937fdce4cuda3std6ranges3__45__cpo9iter_swapE,@object
	.size		_ZN34_INTERNAL_82fb53b5_4_k_cu_3937fdce4cuda3std6ranges3__45__cpo9iter_swapE,(_ZN34_INTERNAL_82fb53b5_4_k_cu_3937fdce4cuda3std3__48unexpectE - _ZN34_INTERNAL_82fb53b5_4_k_cu_3937fdce4cuda3std6ranges3__45__cpo9iter_swapE)
_ZN34_INTERNAL_82fb53b5_4_k_cu_3937fdce4cuda3std6ranges3__45__cpo9iter_swapE:
	.zero		1
	.type		_ZN34_INTERNAL_82fb53b5_4_k_cu_3937fdce4cuda3std3__48unexpectE,@object
	.size		_ZN34_INTERNAL_82fb53b5_4_k_cu_3937fdce4cuda3std3__48unexpectE,(_ZN34_INTERNAL_82fb53b5_4_k_cu_3937fdce6thrust24THRUST_300001_SM_1000_NS8cuda_cub3parE - _ZN34_INTERNAL_82fb53b5_4_k_cu_3937fdce4cuda3std3__48unexpectE)
_ZN34_INTERNAL_82fb53b5_4_k_cu_3937fdce4cuda3std3__48unexpectE:
	.zero		1
	.type		_ZN34_INTERNAL_82fb53b5_4_k_cu_3937fdce6thrust24THRUST_300001_SM_1000_NS8cuda_cub3parE,@object
	.size		_ZN34_INTERNAL_82fb53b5_4_k_cu_3937fdce6thrust24THRUST_300001_SM_1000_NS8cuda_cub3parE,(.L_29 - _ZN34_INTERNAL_82fb53b5_4_k_cu_3937fdce6thrust24THRUST_300001_SM_1000_NS8cuda_cub3parE)
_ZN34_INTERNAL_82fb53b5_4_k_cu_3937fdce6thrust24THRUST_300001_SM_1000_NS8cuda_cub3parE:
	.zero		1
.L_29:


//--------------------- .nv.shared._ZN3cub18CUB_300001_SM_10006detail10radix_sort33DeviceRadixSortExclusiveSumKernelINS1_5radix10policy_hubIjjyE10Policy1000EyEEvPT0_ --------------------------
	.section	.nv.shared._ZN3cub18CUB_300001_SM_10006detail10radix_sort33DeviceRadixSortExclusiveSumKernelINS1_5radix10policy_hubIjjyE10Policy1000EyEEvPT0_,"aw",@nobits
	.sectionflags	@""
	.align	16
.nv.shared._ZN3cub18CUB_300001_SM_10006detail10radix_sort33DeviceRadixSortExclusiveSumKernelINS1_5radix10policy_hubIjjyE10Policy1000EyEEvPT0_:
	.zero		3360


//--------------------- .nv.shared._ZN3cub18CUB_300001_SM_10006detail10radix_sort30DeviceRadixSortHistogramKernelINS1_5radix10policy_hubIjjyE10Policy1000ELNS0_9SortOrderE0EjyNS1_21identity_decomposer_tEEEvPT2_PKT1_SA_iiT3_ --------------------------
	.section	.nv.shared._ZN3cub18CUB_300001_SM_10006detail10radix_sort30DeviceRadixSortHistogramKernelINS1_5radix10policy_hubIjjyE10Policy1000ELNS0_9SortOrderE0EjyNS1_21identity_decomposer_tEEEvPT2_PKT1_SA_iiT3_,"aw",@nobits
	.sectionflags	@""
	.align	16
.nv.shared._ZN3cub18CUB_300001_SM_10006detail10radix_sort30DeviceRadixSortHistogramKernelINS1_5radix10policy_hubIjjyE10Policy1000ELNS0_9SortOrderE0EjyNS1_21identity_decomposer_tEEEvPT2_PKT1_SA_iiT3_:
	.zero		5120


//--------------------- .nv.shared._ZN3cub18CUB_300001_SM_10006detail10radix_sort31DeviceRadixSortSingleTileKernelINS1_5radix10policy_hubIjjyE10Policy1000ELNS0_9SortOrderE0EjjyNS1_21identity_decomposer_tEEEvPKT1_PSA_PKT2_PSE_T3_iiT4_ --------------------------
	.section	.nv.shared._ZN3cub18CUB_300001_SM_10006detail10radix_sort31DeviceRadixSortSingleTileKernelINS1_5radix10policy_hubIjjyE10Policy1000ELNS0_9SortOrderE0EjjyNS1_21identity_decomposer_tEEEvPKT1_PSA_PKT2_PSE_T3_iiT4_,"aw",@nobits
	.sectionflags	@""
	.align	16
.nv.shared._ZN3cub18CUB_300001_SM_10006detail10radix_sort31DeviceRadixSortSingleTileKernelINS1_5radix10policy_hubIjjyE10Policy1000ELNS0_9SortOrderE0EjjyNS1_21identity_decomposer_tEEEvPKT1_PSA_PKT2_PSE_T3_iiT4_:
	.zero		34880


//--------------------- .nv.shared._ZN3cub18CUB_300001_SM_10006detail11EmptyKernelIvEEvv --------------------------
	.section	.nv.shared._ZN3cub18CUB_300001_SM_10006detail11EmptyKernelIvEEvv,"aw",@nobits
	.sectionflags	@""
	.align	16
	.zero		1024


//--------------------- .nv.shared._ZN6thrust24THRUST_300001_SM_1000_NS8cuda_cub4core6detail13_kernel_agentINS1_8__reduce11ReduceAgentIPN4cuda3std3__45tupleIJflEEESC_SB_lNS1_9__extrema9arg_max_fIflNS9_4lessIfEEEEEEJSC_SC_iSH_EEEvDpT0_ --------------------------
	.section	.nv.shared._ZN6thrust24THRUST_300001_SM_1000_NS8cuda_cub4core6detail13_kernel_agentINS1_8__reduce11ReduceAgentIPN4cuda3std3__45tupleIJflEEESC_SB_lNS1_9__extrema9arg_max_fIflNS9_4lessIfEEEEEEJSC_SC_iSH_EEEvDpT0_,"aw",@nobits
	.sectionflags	@""
	.align	16
	.zero		1024


//--------------------- .nv.shared._ZN6thrust24THRUST_300001_SM_1000_NS8cuda_cub4core6detail13_kernel_agentINS1_8__reduce10DrainAgentIlEEJN3cub18CUB_300001_SM_10009GridQueueIyEElEEEvDpT0_ --------------------------
	.section	.nv.shared._ZN6thrust24THRUST_300001_SM_1000_NS8cuda_cub4core6detail13_kernel_agentINS1_8__reduce10DrainAgentIlEEJN3cub18CUB_300001_SM_10009GridQueueIyEElEEEvDpT0_,"aw",@nobits
	.sectionflags	@""
	.align	16
	.zero		1024


//--------------------- .nv.shared._ZN6thrust24THRUST_300001_SM_1000_NS8cuda_cub4core6detail13_kernel_agentINS1_8__reduce11ReduceAgentINS0_12zip_iteratorIN4cuda3std3__45tupleIJNS0_10device_ptrIfEENS0_17counting_iteratorIlNS0_11use_defaultESF_SF_EEEEEEEPNSB_IJflEEESJ_lNS1_9__extrema9arg_max_fIflNSA_4lessIfEEEEEEJSI_SK_lN3cub18CUB_300001_SM_100013GridEvenShareIlEENSS_9GridQueueIyEESP_EEEvDpT0_ --------------------------
	.section	.nv.shared._ZN6thrust24THRUST_300001_SM_1000_NS8cuda_cub4core6detail13_kernel_agentINS1_8__reduce11ReduceAgentINS0_12zip_iteratorIN4cuda3std3__45tupleIJNS0_10device_ptrIfEENS0_17counting_iteratorIlNS0_11use_defaultESF_SF_EEEEEEEPNSB_IJflEEESJ_lNS1_9__extrema9arg_max_fIflNSA_4lessIfEEEEEEJSI_SK_lN3cub18CUB_300001_SM_100013GridEvenShareIlEENSS_9GridQueueIyEESP_EEEvDpT0_,"aw",@nobits
	.sectionflags	@""
	.align	16
	.zero		1024


//--------------------- .nv.shared._ZN6thrust24THRUST_300001_SM_1000_NS8cuda_cub4core6detail13_kernel_agentINS1_8__reduce11ReduceAgentINS0_12zip_iteratorIN4cuda3std3__45tupleIJNS0_10device_ptrIfEENS0_17counting_iteratorIlNS0_11use_defaultESF_SF_EEEEEEEPNSB_IJflEEESJ_lNS1_9__extrema9arg_max_fIflNSA_4lessIfEEEEEEJSI_SK_lSP_EEEvDpT0_ --------------------------
	.section	.nv.shared._ZN6thrust24THRUST_300001_SM_1000_NS8cuda_cub4core6detail13_kernel_agentINS1_8__reduce11ReduceAgentINS0_12zip_iteratorIN4cuda3std3__45tupleIJNS0_10device_ptrIfEENS0_17counting_iteratorIlNS0_11use_defaultESF_SF_EEEEEEEPNSB_IJflEEESJ_lNS1_9__extrema9arg_max_fIflNSA_4lessIfEEEEEEJSI_SK_lSP_EEEvDpT0_,"aw",@nobits
	.sectionflags	@""
	.align	16
	.zero		1024


//--------------------- .nv.shared._ZN6thrust24THRUST_300001_SM_1000_NS8cuda_cub4core6detail13_kernel_agentINS1_8__reduce11ReduceAgentIPN4cuda3std3__45tupleIJflEEESC_SB_iNS1_9__extrema9arg_max_fIflNS9_4lessIfEEEEEEJSC_SC_iSH_EEEvDpT0_ --------------------------
	.section	.nv.shared._ZN6thrust24THRUST_300001_SM_1000_NS8cuda_cub4core6detail13_kernel_agentINS1_8__reduce11ReduceAgentIPN4cuda3std3__45tupleIJflEEESC_SB_iNS1_9__extrema9arg_max_fIflNS9_4lessIfEEEEEEJSC_SC_iSH_EEEvDpT0_,"aw",@nobits
	.sectionflags	@""
	.align	16
	.zero		1024


//--------------------- .nv.shared._ZN6thrust24THRUST_300001_SM_1000_NS8cuda_cub4core6detail13_kernel_agentINS1_8__reduce10DrainAgentIiEEJN3cub18CUB_300001_SM_10009GridQueueIjEEiEEEvDpT0_ --------------------------
	.section	.nv.shared._ZN6thrust24THRUST_300001_SM_1000_NS8cuda_cub4core6detail13_kernel_agentINS1_8__reduce10DrainAgentIiEEJN3cub18CUB_300001_SM_10009GridQueueIjEEiEEEvDpT0_,"aw",@nobits
	.sectionflags	@""
	.align	16
	.zero		1024


//--------------------- .nv.shared._ZN6thrust24THRUST_300001_SM_1000_NS8cuda_cub4core6detail13_kernel_agentINS1_8__reduce11ReduceAgentINS0_12zip_iteratorIN4cuda3std3__45tupleIJNS0_10device_ptrIfEENS0_17counting_iteratorIlNS0_11use_defaultESF_SF_EEEEEEEPNSB_IJflEEESJ_iNS1_9__extrema9arg_max_fIflNSA_4lessIfEEEEEEJSI_SK_iN3cub18CUB_300001_SM_100013GridEvenShareIiEENSS_9GridQueueIjEESP_EEEvDpT0_ --------------------------
	.section	.nv.shared._ZN6thrust24THRUST_300001_SM_1000_NS8cuda_cub4core6detail13_kernel_agentINS1_8__reduce11ReduceAgentINS0_12zip_iteratorIN4cuda3std3__45tupleIJNS0_10device_ptrIfEENS0_17counting_iteratorIlNS0_11use_defaultESF_SF_EEEEEEEPNSB_IJflEEESJ_iNS1_9__extrema9arg_max_fIflNSA_4lessIfEEEEEEJSI_SK_iN3cub18CUB_300001_SM_100013GridEvenShareIiEENSS_9GridQueueIjEESP_EEEvDpT0_,"aw",@nobits
	.sectionflags	@""
	.align	16
	.zero		1024


//--------------------- .nv.shared._ZN6thrust24THRUST_300001_SM_1000_NS8cuda_cub4core6detail13_kernel_agentINS1_8__reduce11ReduceAgentINS0_12zip_iteratorIN4cuda3std3__45tupleIJNS0_10device_ptrIfEENS0_17counting_iteratorIlNS0_11use_defaultESF_SF_EEEEEEEPNSB_IJflEEESJ_iNS1_9__extrema9arg_max_fIflNSA_4lessIfEEEEEEJSI_SK_iSP_EEEvDpT0_ --------------------------
	.section	.nv.shared._ZN6thrust24THRUST_300001_SM_1000_NS8cuda_cub4core6detail13_kernel_agentINS1_8__reduce11ReduceAgentINS0_12zip_iteratorIN4cuda3std3__45tupleIJNS0_10device_ptrIfEENS0_17counting_iteratorIlNS0_11use_defaultESF_SF_EEEEEEEPNSB_IJflEEESJ_iNS1_9__extrema9arg_max_fIflNSA_4lessIfEEEEEEJSI_SK_iSP_EEEvDpT0_,"aw",@nobits
	.sectionflags	@""
	.align	16
	.zero		1024


//--------------------- .nv.shared._Z13ConnectForcesP6float4S0_S0_PfPiPjS2_P5uint2S1_iiS3_i --------------------------
	.section	.nv.shared._Z13ConnectForcesP6float4S0_S0_PfPiPjS2_P5uint2S1_iiS3_i,"aw",@nobits
	.sectionflags	@""
	.align	16
	.zero		1024


//--------------------- .nv.shared._Z14ParticleForcesP6float4S0_S0_PfPiPjS2_iiS3_ --------------------------
	.section	.nv.shared._Z14ParticleForcesP6float4S0_S0_PfPiPjS2_iiS3_,"aw",@nobits
	.sectionflags	@""
	.align	16
	.zero		1024


//--------------------- .nv.shared._Z13UpdateDensityP6float4Pfii --------------------------
	.section	.nv.shared._Z13UpdateDensityP6float4Pfii,"aw",@nobits
	.sectionflags	@""
	.align	16
	.zero		1024


//--------------------- .nv.shared._Z13ShepardFilterP6float4S0_PfPjPiii --------------------------
	.section	.nv.shared._Z13ShepardFilterP6float4S0_PfPjPiii,"aw",@nobits
	.sectionflags	@""
	.align	16
	.zero		1024


//--------------------- .nv.shared._Z20InitialiseNeighboursP6float4PjPiS2_P5uint2PfS1_ii --------------------------
	.section	.nv.shared._Z20InitialiseNeighboursP6float4PjPiS2_P5uint2PfS1_ii,"aw",@nobits
	.sectionflags	@""
	.align	16
	.zero		1024


//--------------------- .nv.shared._Z15CountNeighboursP6float4PjPiS2_S1_ii --------------------------
	.section	.nv.shared._Z15CountNeighboursP6float4PjPiS2_S1_ii,"aw",@nobits
	.sectionflags	@""
	.align	16
	.zero		1024


//--------------------- .nv.shared._Z12ParticleMoveP6float4S0_S0_PiPjS2_PfS3_ii --------------------------
	.section	.nv.shared._Z12ParticleMoveP6float4S0_S0_PiPjS2_PfS3_ii,"aw",@nobits
	.sectionflags	@""
	.align	16
	.zero		1024


//--------------------- .nv.shared._Z16UpdateTrackIndexPjS_S_S_ii --------------------------
	.section	.nv.shared._Z16UpdateTrackIndexPjS_S_S_ii,"aw",@nobits
	.sectionflags	@""
	.align	16
	.zero		1024


//--------------------- .nv.shared._Z9ArrayCopyP6float4S0_S0_S0_PjPiS1_ii --------------------------
	.section	.nv.shared._Z9ArrayCopyP6float4S0_S0_S0_PjPiS1_ii,"aw",@nobits
	.sectionflags	@""
	.align	16
	.zero		1024


//--------------------- .nv.shared._Z13InitCellStartPii --------------------------
	.section	.nv.shared._Z13InitCellStartPii,"aw",@nobits
	.sectionflags	@""
	.align	16
	.zero		1024


//--------------------- .nv.shared._Z16InitialiseDeviceP6float4S0_PjS1_S1_S1_Pfii --------------------------
	.section	.nv.shared._Z16InitialiseDeviceP6float4S0_PjS1_S1_S1_Pfii,"aw",@nobits
	.sectionflags	@""
	.align	16
	.zero		1024


//--------------------- .nv.constant0._ZN3cub18CUB_300001_SM_10006detail10radix_sort29DeviceRadixSortOnesweepKernelINS1_5radix10policy_hubIjjyE10Policy1000ELNS0_9SortOrderE0EjjyiiNS1_21identity_decomposer_tEEEvPT5_SB_PT3_PKSC_PT1_PKSG_PT2_PKSK_T4_iiT6_ --------------------------
	.section	.nv.constant0._ZN3cub18CUB_300001_SM_10006detail10radix_sort29DeviceRadixSortOnesweepKernelINS1_5radix10policy_hubIjjyE10Policy1000ELNS0_9SortOrderE0EjjyiiNS1_21identity_decomposer_tEEEvPT5_SB_PT3_PKSC_PT1_PKSG_PT2_PKSK_T4_iiT6_,"a",@progbits
	.sectionflags	@""
	.align	4
.nv.constant0._ZN3cub18CUB_300001_SM_10006detail10radix_sort29DeviceRadixSortOnesweepKernelINS1_5radix10policy_hubIjjyE10Policy1000ELNS0_9SortOrderE0EjjyiiNS1_21identity_decomposer_tEEEvPT5_SB_PT3_PKSC_PT1_PKSG_PT2_PKSK_T4_iiT6_:
	.zero		973


//--------------------- .nv.constant0._ZN3cub18CUB_300001_SM_10006detail10radix_sort33DeviceRadixSortExclusiveSumKernelINS1_5radix10policy_hubIjjyE10Policy1000EyEEvPT0_ --------------------------
	.section	.nv.constant0._ZN3cub18CUB_300001_SM_10006detail10radix_sort33DeviceRadixSortExclusiveSumKernelINS1_5radix10policy_hubIjjyE10Policy1000EyEEvPT0_,"a",@progbits
	.sectionflags	@""
	.align	4
.nv.constant0._ZN3cub18CUB_300001_SM_10006detail10radix_sort33DeviceRadixSortExclusiveSumKernelINS1_5radix10policy_hubIjjyE10Policy1000EyEEvPT0_:
	.zero		904


//--------------------- .nv.constant0._ZN3cub18CUB_300001_SM_10006detail10radix_sort30DeviceRadixSortHistogramKernelINS1_5radix10policy_hubIjjyE10Policy1000ELNS0_9SortOrderE0EjyNS1_21identity_decomposer_tEEEvPT2_PKT1_SA_iiT3_ --------------------------
	.section	.nv.constant0._ZN3cub18CUB_300001_SM_10006detail10radix_sort30DeviceRadixSortHistogramKernelINS1_5radix10policy_hubIjjyE10Policy1000ELNS0_9SortOrderE0EjyNS1_21identity_decomposer_tEEEvPT2_PKT1_SA_iiT3_,"a",@progbits
	.sectionflags	@""
	.align	4
.nv.constant0._ZN3cub18CUB_300001_SM_10006detail10radix_sort30DeviceRadixSortHistogramKernelINS1_5radix10policy_hubIjjyE10Policy1000ELNS0_9SortOrderE0EjyNS1_21identity_decomposer_tEEEvPT2_PKT1_SA_iiT3_:
	.zero		929


//--------------------- .nv.constant0._ZN3cub18CUB_300001_SM_10006detail10radix_sort31DeviceRadixSortSingleTileKernelINS1_5radix10policy_hubIjjyE10Policy1000ELNS0_9SortOrderE0EjjyNS1_21identity_decomposer_tEEEvPKT1_PSA_PKT2_PSE_T3_iiT4_ --------------------------
	.section	.nv.constant0._ZN3cub18CUB_300001_SM_10006detail10radix_sort31DeviceRadixSortSingleTileKernelINS1_5radix10policy_hubIjjyE10Policy1000ELNS0_9SortOrderE0EjjyNS1_21identity_decomposer_tEEEvPKT1_PSA_PKT2_PSE_T3_iiT4_,"a",@progbits
	.sectionflags	@""
	.align	4
.nv.constant0._ZN3cub18CUB_300001_SM_10006detail10radix_sort31DeviceRadixSortSingleTileKernelINS1_5radix10policy_hubIjjyE10Policy1000ELNS0_9SortOrderE0EjjyNS1_21identity_decomposer_tEEEvPKT1_PSA_PKT2_PSE_T3_iiT4_:
	.zero		945


//--------------------- .nv.constant0._ZN3cub18CUB_300001_SM_10006detail11EmptyKernelIvEEvv --------------------------
	.section	.nv.constant0._ZN3cub18CUB_300001_SM_10006detail11EmptyKernelIvEEvv,"a",@progbits
	.sectionflags	@""
	.align	4
.nv.constant0._ZN3cub18CUB_300001_SM_10006detail11EmptyKernelIvEEvv:
	.zero		896


//--------------------- .nv.constant0._ZN6thrust24THRUST_300001_SM_1000_NS8cuda_cub4core6detail13_kernel_agentINS1_8__reduce11ReduceAgentIPN4cuda3std3__45tupleIJflEEESC_SB_lNS1_9__extrema9arg_max_fIflNS9_4lessIfEEEEEEJSC_SC_iSH_EEEvDpT0_ --------------------------
	.section	.nv.constant0._ZN6thrust24THRUST_300001_SM_1000_NS8cuda_cub4core6detail13_kernel_agentINS1_8__reduce11ReduceAgentIPN4cuda3std3__45tupleIJflEEESC_SB_lNS1_9__extrema9arg_max_fIflNS9_4lessIfEEEEEEJSC_SC_iSH_EEEvDpT0_,"a",@progbits
	.sectionflags	@""
	.align	4
.nv.constant0._ZN6thrust24THRUST_300001_SM_1000_NS8cuda_cub4core6detail13_kernel_agentINS1_8__reduce11ReduceAgentIPN4cuda3std3__45tupleIJflEEESC_SB_lNS1_9__extrema9arg_max_fIflNS9_4lessIfEEEEEEJSC_SC_iSH_EEEvDpT0_:
	.zero		917


//--------------------- .nv.constant0._ZN6thrust24THRUST_300001_SM_1000_NS8cuda_cub4core6detail13_kernel_agentINS1_8__reduce10DrainAgentIlEEJN3cub18CUB_300001_SM_10009GridQueueIyEElEEEvDpT0_ --------------------------
	.section	.nv.constant0._ZN6thrust24THRUST_300001_SM_1000_NS8cuda_cub4core6detail13_kernel_agentINS1_8__reduce10DrainAgentIlEEJN3cub18CUB_300001_SM_10009GridQueueIyEElEEEvDpT0_,"a",@progbits
	.sectionflags	@""
	.align	4
.nv.constant0._ZN6thrust24THRUST_300001_SM_1000_NS8cuda_cub4core6detail13_kernel_agentINS1_8__reduce10DrainAgentIlEEJN3cub18CUB_300001_SM_10009GridQueueIyEElEEEvDpT0_:
	.zero		912


//--------------------- .nv.constant0._ZN6thrust24THRUST_300001_SM_1000_NS8cuda_cub4core6detail13_kernel_agentINS1_8__reduce11ReduceAgentINS0_12zip_iteratorIN4cuda3std3__45tupleIJNS0_10device_ptrIfEENS0_17counting_iteratorIlNS0_11use_defaultESF_SF_EEEEEEEPNSB_IJflEEESJ_lNS1_9__extrema9arg_max_fIflNSA_4lessIfEEEEEEJSI_SK_lN3cub18CUB_300001_SM_100013GridEvenShareIlEENSS_9GridQueueIyEESP_EEEvDpT0_ --------------------------
	.section	.nv.constant0._ZN6thrust24THRUST_300001_SM_1000_NS8cuda_cub4core6detail13_kernel_agentINS1_8__reduce11ReduceAgentINS0_12zip_iteratorIN4cuda3std3__45tupleIJNS0_10device_ptrIfEENS0_17counting_iteratorIlNS0_11use_defaultESF_SF_EEEEEEEPNSB_IJflEEESJ_lNS1_9__extrema9arg_max_fIflNSA_4lessIfEEEEEEJSI_SK_lN3cub18CUB_300001_SM_100013GridEvenShareIlEENSS_9GridQueueIyEESP_EEEvDpT0_,"a",@progbits
	.sectionflags	@""
	.align	4
.nv.constant0._ZN6thrust24THRUST_300001_SM_1000_NS8cuda_cub4core6detail13_kernel_agentINS1_8__reduce11ReduceAgentINS0_12zip_iteratorIN4cuda3std3__45tupleIJNS0_10device_ptrIfEENS0_17counting_iteratorIlNS0_11use_defaultESF_SF_EEEEEEEPNSB_IJflEEESJ_lNS1_9__extrema9arg_max_fIflNSA_4lessIfEEEEEEJSI_SK_lN3cub18CUB_300001_SM_100013GridEvenShareIlEENSS_9GridQueueIyEESP_EEEvDpT0_:
	.zero		1009


//--------------------- .nv.constant0._ZN6thrust24THRUST_300001_SM_1000_NS8cuda_cub4core6detail13_kernel_agentINS1_8__reduce11ReduceAgentINS0_12zip_iteratorIN4cuda3std3__45tupleIJNS0_10device_ptrIfEENS0_17counting_iteratorIlNS0_11use_defaultESF_SF_EEEEEEEPNSB_IJflEEESJ_lNS1_9__extrema9arg_max_fIflNSA_4lessIfEEEEEEJSI_SK_lSP_EEEvDpT0_ --------------------------
	.section	.nv.constant0._ZN6thrust24THRUST_300001_SM_1000_NS8cuda_cub4core6detail13_kernel_agentINS1_8__reduce11ReduceAgentINS0_12zip_iteratorIN4cuda3std3__45tupleIJNS0_10device_ptrIfEENS0_17counting_iteratorIlNS0_11use_defaultESF_SF_EEEEEEEPNSB_IJflEEESJ_lNS1_9__extrema9arg_max_fIflNSA_4lessIfEEEEEEJSI_SK_lSP_EEEvDpT0_,"a",@progbits
	.sectionflags	@""
	.align	4
.nv.constant0._ZN6thrust24THRUST_300001_SM_1000_NS8cuda_cub4core6detail13_kernel_agentINS1_8__reduce11ReduceAgentINS0_12zip_iteratorIN4cuda3std3__45tupleIJNS0_10device_ptrIfEENS0_17counting_iteratorIlNS0_11use_defaultESF_SF_EEEEEEEPNSB_IJflEEESJ_lNS1_9__extrema9arg_max_fIflNSA_4lessIfEEEEEEJSI_SK_lSP_EEEvDpT0_:
	.zero		929


//--------------------- .nv.constant0._ZN6thrust24THRUST_300001_SM_1000_NS8cuda_cub4core6detail13_kernel_agentINS1_8__reduce11ReduceAgentIPN4cuda3std3__45tupleIJflEEESC_SB_iNS1_9__extrema9arg_max_fIflNS9_4lessIfEEEEEEJSC_SC_iSH_EEEvDpT0_ --------------------------
	.section	.nv.constant0._ZN6thrust24THRUST_300001_SM_1000_NS8cuda_cub4core6detail13_kernel_agentINS1_8__reduce11ReduceAgentIPN4cuda3std3__45tupleIJflEEESC_SB_iNS1_9__extrema9arg_max_fIflNS9_4lessIfEEEEEEJSC_SC_iSH_EEEvDpT0_,"a",@progbits
	.sectionflags	@""
	.align	4
.nv.constant0._ZN6thrust24THRUST_300001_SM_1000_NS8cuda_cub4core6detail13_kernel_agentINS1_8__reduce11ReduceAgentIPN4cuda3std3__45tupleIJflEEESC_SB_iNS1_9__extrema9arg_max_fIflNS9_4lessIfEEEEEEJSC_SC_iSH_EEEvDpT0_:
	.zero		917


//--------------------- .nv.constant0._ZN6thrust24THRUST_300001_SM_1000_NS8cuda_cub4core6detail13_kernel_agentINS1_8__reduce10DrainAgentIiEEJN3cub18CUB_300001_SM_10009GridQueueIjEEiEEEvDpT0_ --------------------------
	.section	.nv.constant0._ZN6thrust24THRUST_300001_SM_1000_NS8cuda_cub4core6detail13_kernel_agentINS1_8__reduce10DrainAgentIiEEJN3cub18CUB_300001_SM_10009GridQueueIjEEiEEEvDpT0_,"a",@progbits
	.sectionflags	@""
	.align	4
.nv.constant0._ZN6thrust24THRUST_300001_SM_1000_NS8cuda_cub4core6detail13_kernel_agentINS1_8__reduce10DrainAgentIiEEJN3cub18CUB_300001_SM_10009GridQueueIjEEiEEEvDpT0_:
	.zero		908


//--------------------- .nv.constant0._ZN6thrust24THRUST_300001_SM_1000_NS8cuda_cub4core6detail13_kernel_agentINS1_8__reduce11ReduceAgentINS0_12zip_iteratorIN4cuda3std3__45tupleIJNS0_10device_ptrIfEENS0_17counting_iteratorIlNS0_11use_defaultESF_SF_EEEEEEEPNSB_IJflEEESJ_iNS1_9__extrema9arg_max_fIflNSA_4lessIfEEEEEEJSI_SK_iN3cub18CUB_300001_SM_100013GridEvenShareIiEENSS_9GridQueueIjEESP_EEEvDpT0_ --------------------------
	.section	.nv.constant0._ZN6thrust24THRUST_300001_SM_1000_NS8cuda_cub4core6detail13_kernel_agentINS1_8__reduce11ReduceAgentINS0_12zip_iteratorIN4cuda3std3__45tupleIJNS0_10device_ptrIfEENS0_17counting_iteratorIlNS0_11use_defaultESF_SF_EEEEEEEPNSB_IJflEEESJ_iNS1_9__extrema9arg_max_fIflNSA_4lessIfEEEEEEJSI_SK_iN3cub18CUB_300001_SM_100013GridEvenShareIiEENSS_9GridQueueIjEESP_EEEvDpT0_,"a",@progbits
	.sectionflags	@""
	.align	4
.nv.constant0._ZN6thrust24THRUST_300001_SM_1000_NS8cuda_cub4core6detail13_kernel_agentINS1_8__reduce11ReduceAgentINS0_12zip_iteratorIN4cuda3std3__45tupleIJNS0_10device_ptrIfEENS0_17counting_iteratorIlNS0_11use_defaultESF_SF_EEEEEEEPNSB_IJflEEESJ_iNS1_9__extrema9arg_max_fIflNSA_4lessIfEEEEEEJSI_SK_iN3cub18CUB_300001_SM_100013GridEvenShareIiEENSS_9GridQueueIjEESP_EEEvDpT0_:
	.zero		977


//--------------------- .nv.constant0._ZN6thrust24THRUST_300001_SM_1000_NS8cuda_cub4core6detail13_kernel_agentINS1_8__reduce11ReduceAgentINS0_12zip_iteratorIN4cuda3std3__45tupleIJNS0_10device_ptrIfEENS0_17counting_iteratorIlNS0_11use_defaultESF_SF_EEEEEEEPNSB_IJflEEESJ_iNS1_9__extrema9arg_max_fIflNSA_4lessIfEEEEEEJSI_SK_iSP_EEEvDpT0_ --------------------------
	.section	.nv.constant0._ZN6thrust24THRUST_300001_SM_1000_NS8cuda_cub4core6detail13_kernel_agentINS1_8__reduce11ReduceAgentINS0_12zip_iteratorIN4cuda3std3__45tupleIJNS0_10device_ptrIfEENS0_17counting_iteratorIlNS0_11use_defaultESF_SF_EEEEEEEPNSB_IJflEEESJ_iNS1_9__extrema9arg_max_fIflNSA_4lessIfEEEEEEJSI_SK_iSP_EEEvDpT0_,"a",@progbits
	.sectionflags	@""
	.align	4
.nv.constant0._ZN6thrust24THRUST_300001_SM_1000_NS8cuda_cub4core6detail13_kernel_agentINS1_8__reduce11ReduceAgentINS0_12zip_iteratorIN4cuda3std3__45tupleIJNS0_10device_ptrIfEENS0_17counting_iteratorIlNS0_11use_defaultESF_SF_EEEEEEEPNSB_IJflEEESJ_iNS1_9__extrema9arg_max_fIflNSA_4lessIfEEEEEEJSI_SK_iSP_EEEvDpT0_:
	.zero		925


//--------------------- .nv.constant0._Z13ConnectForcesP6float4S0_S0_PfPiPjS2_P5uint2S1_iiS3_i --------------------------
	.section	.nv.constant0._Z13ConnectForcesP6float4S0_S0_PfPiPjS2_P5uint2S1_iiS3_i,"a",@progbits
	.sectionflags	@""
	.align	4
.nv.constant0._Z13ConnectForcesP6float4S0_S0_PfPiPjS2_P5uint2S1_iiS3_i:
	.zero		988


//--------------------- .nv.constant0._Z14ParticleForcesP6float4S0_S0_PfPiPjS2_iiS3_ --------------------------
	.section	.nv.constant0._Z14ParticleForcesP6float4S0_S0_PfPiPjS2_iiS3_,"a",@progbits
	.sectionflags	@""
	.align	4
.nv.constant0._Z14ParticleForcesP6float4S0_S0_PfPiPjS2_iiS3_:
	.zero		968


//--------------------- .nv.constant0._Z13UpdateDensityP6float4Pfii --------------------------
	.section	.nv.constant0._Z13UpdateDensityP6float4Pfii,"a",@progbits
	.sectionflags	@""
	.align	4
.nv.constant0._Z13UpdateDensityP6float4Pfii:
	.zero		920


//--------------------- .nv.constant0._Z13ShepardFilterP6float4S0_PfPjPiii --------------------------
	.section	.nv.constant0._Z13ShepardFilterP6float4S0_PfPjPiii,"a",@progbits
	.sectionflags	@""
	.align	4
.nv.constant0._Z13ShepardFilterP6float4S0_PfPjPiii:
	.zero		944


//--------------------- .nv.constant0._Z20InitialiseNeighboursP6float4PjPiS2_P5uint2PfS1_ii --------------------------
	.section	.nv.constant0._Z20InitialiseNeighboursP6float4PjPiS2_P5uint2PfS1_ii,"a",@progbits
	.sectionflags	@""
	.align	4
.nv.constant0._Z20InitialiseNeighboursP6float4PjPiS2_P5uint2PfS1_ii:
	.zero		960


//--------------------- .nv.constant0._Z15CountNeighboursP6float4PjPiS2_S1_ii --------------------------
	.section	.nv.constant0._Z15CountNeighboursP6float4PjPiS2_S1_ii,"a",@progbits
	.sectionflags	@""
	.align	4
.nv.constant0._Z15CountNeighboursP6float4PjPiS2_S1_ii:
	.zero		944


//--------------------- .nv.constant0._Z12ParticleMoveP6float4S0_S0_PiPjS2_PfS3_ii --------------------------
	.section	.nv.constant0._Z12ParticleMoveP6float4S0_S0_PiPjS2_PfS3_ii,"a",@progbits
	.sectionflags	@""
	.align	4
.nv.constant0._Z12ParticleMoveP6float4S0_S0_PiPjS2_PfS3_ii:
	.zero		968


//--------------------- .nv.constant0._Z16UpdateTrackIndexPjS_S_S_ii --------------------------
	.section	.nv.constant0._Z16UpdateTrackIndexPjS_S_S_ii,"a",@progbits
	.sectionflags	@""
	.align	4
.nv.constant0._Z16UpdateTrackIndexPjS_S_S_ii:
	.zero		936


//--------------------- .nv.constant0._Z9ArrayCopyP6float4S0_S0_S0_PjPiS1_ii --------------------------
	.section	.nv.constant0._Z9ArrayCopyP6float4S0_S0_S0_PjPiS1_ii,"a",@progbits
	.sectionflags	@""
	.align	4
.nv.constant0._Z9ArrayCopyP6float4S0_S0_S0_PjPiS1_ii:
	.zero		960


//--------------------- .nv.constant0._Z13InitCellStartPii --------------------------
	.section	.nv.constant0._Z13InitCellStartPii,"a",@progbits
	.sectionflags	@""
	.align	4
.nv.constant0._Z13InitCellStartPii:
	.zero		908


//--------------------- .nv.constant0._Z16InitialiseDeviceP6float4S0_PjS1_S1_S1_Pfii --------------------------
	.section	.nv.constant0._Z16InitialiseDeviceP6float4S0_PjS1_S1_S1_Pfii,"a",@progbits
	.sectionflags	@""
	.align	4
.nv.constant0._Z16InitialiseDeviceP6float4S0_PjS1_S1_S1_Pfii:
	.zero		960


//--------------------- SYMBOLS --------------------------

	.type		.nv.reservedSmem.offset0,@object
	.size		.nv.reservedSmem.offset0,0x4
	.type		.nv.reservedSmem.cap,@object
	.size		.nv.reservedSmem.cap,0x4
	.type		vprintf,@function
